def attn_fwd(
    Q,
    K,
    V,
    Out,
    Lse,
    sm_scale,
    stride_qz,
    stride_qh,
    stride_qm,
    stride_qk,
    stride_kz,
    stride_kh,
    stride_kn,
    stride_kk,
    stride_vz,
    stride_vh,
    stride_vn,
    stride_vk,
    stride_oz,
    stride_oh,
    stride_om,
    stride_ok,
    seqlen_q,
    seqlen_k,
    BLOCK_M: tl.constexpr,
    BLOCK_N: tl.constexpr,
    HEAD_DIM: tl.constexpr,
    CAUSAL: tl.constexpr,
):
    start_m = tl.program_id(0)
    off_hz = tl.program_id(1)
    q_off = off_hz * stride_qh
    k_off = off_hz * stride_kh
    v_off = off_hz * stride_vh
    offs_m = start_m * BLOCK_M + tl.arange(0, BLOCK_M)
    offs_d = tl.arange(0, HEAD_DIM)
    offs_n = tl.arange(0, BLOCK_N)
    q_ptrs = Q + q_off + offs_m[:, None] * stride_qm + offs_d[None, :] * stride_qk
    k_ptrs = K + k_off + offs_d[:, None] * stride_kk + offs_n[None, :] * stride_kn
    v_ptrs = V + v_off + offs_n[:, None] * stride_vn + offs_d[None, :] * stride_vk
    m_i = tl.full([BLOCK_M], float("-inf"), dtype=tl.float32)
    l_i = tl.zeros([BLOCK_M], dtype=tl.float32) + 1.0
    acc = tl.zeros([BLOCK_M, HEAD_DIM], dtype=tl.float32)
    q = tl.load(q_ptrs)
    acc, l_i, m_i = _attn_fwd_inner(
        acc,
        l_i,
        m_i,
        q,
        k_ptrs,
        v_ptrs,
        sm_scale,
        stride_kn,
        stride_vn,
        start_m,
        seqlen_k,
        BLOCK_M,
        BLOCK_N,
        HEAD_DIM,
        CAUSAL,
    )
    acc = acc / l_i[:, None]
    lse = m_i + tl.math.log2(l_i) / 1.4426950408889634
    o_ptrs = (
        Out
        + off_hz * stride_oh
        + offs_m[:, None] * stride_om
        + offs_d[None, :] * stride_ok
    )
    tl.store(o_ptrs, acc.to(Out.dtype.element_ty))
    tl.store(Lse + off_hz * seqlen_q + offs_m, lse)

# config = {"BLOCK_M": 128, "BLOCK_N": 128, "HEAD_DIM": 256, "arch": "sm_100", "causal": false, "dtype": "bf16", "num_stages": 2, "num_warps": 8}
# arch = sm_100


// ===== COMPILED SASS (sm_100a) =====

	.target	sm_100a

	.elftype	@"ET_EXEC"


//--------------------- .note.nv.tkinfo           --------------------------
	.section	.note.nv.tkinfo,"",@"SHT_NOTE"
	.sectionflags	@"SHF_NOTE_NV_TKINFO"
	.tkinfo
        /*0018*/ 	.word	0x00000081
        /*0030*/ 	.string	""
        /*0030*/ 	.string	"ptxas-blackwell"
        /*0030*/ 	.string	"Cuda compilation tools, release 12.9, V12.9.86"
        /*0030*/ 	.string	"Build cuda_12.9.r12.9/compiler.36037853_0"
        /*0030*/ 	.string	"-v  -suppress-debug-info  -lineinfo  -arch sm_100a "



//--------------------- .note.nv.cuver            --------------------------
	.section	.note.nv.cuver,"",@"SHT_NOTE"
	.sectionflags	@"SHF_NOTE_NV_CUVER"
        /*0018*/ 	.short	0x0001
        /*001a*/ 	.short	0x0064
        /*001c*/ 	.short	0x0001
        /*001e*/ 	.short	0x0000
        /*0020*/ 	.short	0x0001
        /*0022*/ 	.short	0x0000


//--------------------- .nv.info                  --------------------------
	.section	.nv.info,"",@"SHT_CUDA_INFO"
	.align	4


	//----- nvinfo : EIATTR_REGCOUNT
	.align		4
        /*0000*/ 	.byte	0x04, 0x2f
        /*0002*/ 	.short	(.L_5 - .L_4)
	.align		4
.L_4:
        /*0004*/ 	.word	index@(attn_fwd)
        /*0008*/ 	.word	0x000000ff


	//----- nvinfo : EIATTR_FRAME_SIZE
	.align		4
.L_5:
        /*000c*/ 	.byte	0x04, 0x11
        /*000e*/ 	.short	(.L_7 - .L_6)
	.align		4
.L_6:
        /*0010*/ 	.word	index@($__internal_2_$__cuda_sm10x_tcgen05_guardrail_trap_unallocated_columns_being_dealloced)
        /*0014*/ 	.word	0x00000908


	//----- nvinfo : EIATTR_FRAME_SIZE
	.align		4
.L_7:
        /*0018*/ 	.byte	0x04, 0x11
        /*001a*/ 	.short	(.L_9 - .L_8)
	.align		4
.L_8:
        /*001c*/ 	.word	index@($__internal_1_$__cuda_sm10x_tcgen05_guardrail_trap_phase_invalid_during_alloc)
        /*0020*/ 	.word	0x00000908


	//----- nvinfo : EIATTR_FRAME_SIZE
	.align		4
.L_9:
        /*0024*/ 	.byte	0x04, 0x11
        /*0026*/ 	.short	(.L_11 - .L_10)
	.align		4
.L_10:
        /*0028*/ 	.word	index@($__internal_0_$__cuda_sm10x_tcgen05_guardrail_trap_col_being_dealloced_not_returned_by_alloc)
        /*002c*/ 	.word	0x00000908


	//----- nvinfo : EIATTR_FRAME_SIZE
	.align		4
.L_11:
        /*0030*/ 	.byte	0x04, 0x11
        /*0032*/ 	.short	(.L_13 - .L_12)
	.align		4
.L_12:
        /*0034*/ 	.word	index@(attn_fwd)
        /*0038*/ 	.word	0x00000908


	//----- nvinfo : EIATTR_MIN_STACK_SIZE
	.align		4
.L_13:
        /*003c*/ 	.byte	0x04, 0x12
        /*003e*/ 	.short	(.L_15 - .L_14)
	.align		4
.L_14:
        /*0040*/ 	.word	index@(attn_fwd)
        /*0044*/ 	.word	0x00000908
.L_15:


//--------------------- .nv.info.attn_fwd         --------------------------
	.section	.nv.info.attn_fwd,"",@"SHT_CUDA_INFO"
	.sectionflags	@""
	.align	4


	//----- nvinfo : EIATTR_CUDA_API_VERSION
	.align		4
        /*0000*/ 	.byte	0x04, 0x37
        /*0002*/ 	.short	(.L_17 - .L_16)
.L_16:
        /*0004*/ 	.word	0x00000081


	//----- nvinfo : EIATTR_KPARAM_INFO
	.align		4
.L_17:
        /*0008*/ 	.byte	0x04, 0x17
        /*000a*/ 	.short	(.L_19 - .L_18)
.L_18:
        /*000c*/ 	.word	0x00000000
        /*0010*/ 	.short	0x0019
        /*0012*/ 	.short	0x0080
        /*0014*/ 	.byte	0x00, 0xf4, 0x21, 0x00


	//----- nvinfo : EIATTR_KPARAM_INFO
	.align		4
.L_19:
        /*0018*/ 	.byte	0x04, 0x17
        /*001a*/ 	.short	(.L_21 - .L_20)
.L_20:
        /*001c*/ 	.word	0x00000000
        /*0020*/ 	.short	0x0018
        /*0022*/ 	.short	0x0078
        /*0024*/ 	.byte	0x00, 0xf4, 0x21, 0x00


	//----- nvinfo : EIATTR_KPARAM_INFO
	.align		4
.L_21:
        /*0028*/ 	.byte	0x04, 0x17
        /*002a*/ 	.short	(.L_23 - .L_22)
.L_22:
        /*002c*/ 	.word	0x00000000
        /*0030*/ 	.short	0x0017
        /*0032*/ 	.short	0x0070
        /*0034*/ 	.byte	0x00, 0xf0, 0x11, 0x00


	//----- nvinfo : EIATTR_KPARAM_INFO
	.align		4
.L_23:
        /*0038*/ 	.byte	0x04, 0x17
        /*003a*/ 	.short	(.L_25 - .L_24)
.L_24:
        /*003c*/ 	.word	0x00000000
        /*0040*/ 	.short	0x0016
        /*0042*/ 	.short	0x006c
        /*0044*/ 	.byte	0x00, 0xf0, 0x11, 0x00


	//----- nvinfo : EIATTR_KPARAM_INFO
	.align		4
.L_25:
        /*0048*/ 	.byte	0x04, 0x17
        /*004a*/ 	.short	(.L_27 - .L_26)
.L_26:
        /*004c*/ 	.word	0x00000000
        /*0050*/ 	.short	0x0015
        /*0052*/ 	.short	0x0068
        /*0054*/ 	.byte	0x00, 0xf0, 0x11, 0x00


	//----- nvinfo : EIATTR_KPARAM_INFO
	.align		4
.L_27:
        /*0058*/ 	.byte	0x04, 0x17
        /*005a*/ 	.short	(.L_29 - .L_28)
.L_28:
        /*005c*/ 	.word	0x00000000
        /*0060*/ 	.short	0x0014
        /*0062*/ 	.short	0x0064
        /*0064*/ 	.byte	0x00, 0xf0, 0x11, 0x00


	//----- nvinfo : EIATTR_KPARAM_INFO
	.align		4
.L_29:
        /*0068*/ 	.byte	0x04, 0x17
        /*006a*/ 	.short	(.L_31 - .L_30)
.L_30:
        /*006c*/ 	.word	0x00000000
        /*0070*/ 	.short	0x0013
        /*0072*/ 	.short	0x0060
        /*0074*/ 	.byte	0x00, 0xf0, 0x11, 0x00


	//----- nvinfo : EIATTR_KPARAM_INFO
	.align		4
.L_31:
        /*0078*/ 	.byte	0x04, 0x17
        /*007a*/ 	.short	(.L_33 - .L_32)
.L_32:
        /*007c*/ 	.word	0x00000000
        /*0080*/ 	.short	0x0012
        /*0082*/ 	.short	0x005c
        /*0084*/ 	.byte	0x00, 0xf0, 0x11, 0x00


	//----- nvinfo : EIATTR_KPARAM_INFO
	.align		4
.L_33:
        /*0088*/ 	.byte	0x04, 0x17
        /*008a*/ 	.short	(.L_35 - .L_34)
.L_34:
        /*008c*/ 	.word	0x00000000
        /*0090*/ 	.short	0x0011
        /*0092*/ 	.short	0x0058
        /*0094*/ 	.byte	0x00, 0xf0, 0x11, 0x00


	//----- nvinfo : EIATTR_KPARAM_INFO
	.align		4
.L_35:
        /*0098*/ 	.byte	0x04, 0x17
        /*009a*/ 	.short	(.L_37 - .L_36)
.L_36:
        /*009c*/ 	.word	0x00000000
        /*00a0*/ 	.short	0x0010
        /*00a2*/ 	.short	0x0054
        /*00a4*/ 	.byte	0x00, 0xf0, 0x11, 0x00


	//----- nvinfo : EIATTR_KPARAM_INFO
	.align		4
.L_37:
        /*00a8*/ 	.byte	0x04, 0x17
        /*00aa*/ 	.short	(.L_39 - .L_38)
.L_38:
        /*00ac*/ 	.word	0x00000000
        /*00b0*/ 	.short	0x000f
        /*00b2*/ 	.short	0x0050
        /*00b4*/ 	.byte	0x00, 0xf0, 0x11, 0x00


	//----- nvinfo : EIATTR_KPARAM_INFO
	.align		4
.L_39:
        /*00b8*/ 	.byte	0x04, 0x17
        /*00ba*/ 	.short	(.L_41 - .L_40)
.L_40:
        /*00bc*/ 	.word	0x00000000
        /*00c0*/ 	.short	0x000e
        /*00c2*/ 	.short	0x004c
        /*00c4*/ 	.byte	0x00, 0xf0, 0x11, 0x00


	//----- nvinfo : EIATTR_KPARAM_INFO
	.align		4
.L_41:
        /*00c8*/ 	.byte	0x04, 0x17
        /*00ca*/ 	.short	(.L_43 - .L_42)
.L_42:
        /*00cc*/ 	.word	0x00000000
        /*00d0*/ 	.short	0x000d
        /*00d2*/ 	.short	0x0048
        /*00d4*/ 	.byte	0x00, 0xf0, 0x11, 0x00


	//----- nvinfo : EIATTR_KPARAM_INFO
	.align		4
.L_43:
        /*00d8*/ 	.byte	0x04, 0x17
        /*00da*/ 	.short	(.L_45 - .L_44)
.L_44:
        /*00dc*/ 	.word	0x00000000
        /*00e0*/ 	.short	0x000c
        /*00e2*/ 	.short	0x0044
        /*00e4*/ 	.byte	0x00, 0xf0, 0x11, 0x00


	//----- nvinfo : EIATTR_KPARAM_INFO
	.align		4
.L_45:
        /*00e8*/ 	.byte	0x04, 0x17
        /*00ea*/ 	.short	(.L_47 - .L_46)
.L_46:
        /*00ec*/ 	.word	0x00000000
        /*00f0*/ 	.short	0x000b
        /*00f2*/ 	.short	0x0040
        /*00f4*/ 	.byte	0x00, 0xf0, 0x11, 0x00


	//----- nvinfo : EIATTR_KPARAM_INFO
	.align		4
.L_47:
        /*00f8*/ 	.byte	0x04, 0x17
        /*00fa*/ 	.short	(.L_49 - .L_48)
.L_48:
        /*00fc*/ 	.word	0x00000000
        /*0100*/ 	.short	0x000a
        /*0102*/ 	.short	0x003c
        /*0104*/ 	.byte	0x00, 0xf0, 0x11, 0x00


	//----- nvinfo : EIATTR_KPARAM_INFO
	.align		4
.L_49:
        /*0108*/ 	.byte	0x04, 0x17
        /*010a*/ 	.short	(.L_51 - .L_50)
.L_50:
        /*010c*/ 	.word	0x00000000
        /*0110*/ 	.short	0x0009
        /*0112*/ 	.short	0x0038
        /*0114*/ 	.byte	0x00, 0xf0, 0x11, 0x00


	//----- nvinfo : EIATTR_KPARAM_INFO
	.align		4
.L_51:
        /*0118*/ 	.byte	0x04, 0x17
        /*011a*/ 	.short	(.L_53 - .L_52)
.L_52:
        /*011c*/ 	.word	0x00000000
        /*0120*/ 	.short	0x0008
        /*0122*/ 	.short	0x0034
        /*0124*/ 	.byte	0x00, 0xf0, 0x11, 0x00


	//----- nvinfo : EIATTR_KPARAM_INFO
	.align		4
.L_53:
        /*0128*/ 	.byte	0x04, 0x17
        /*012a*/ 	.short	(.L_55 - .L_54)
.L_54:
        /*012c*/ 	.word	0x00000000
        /*0130*/ 	.short	0x0007
        /*0132*/ 	.short	0x0030
        /*0134*/ 	.byte	0x00, 0xf0, 0x11, 0x00


	//----- nvinfo : EIATTR_KPARAM_INFO
	.align		4
.L_55:
        /*0138*/ 	.byte	0x04, 0x17
        /*013a*/ 	.short	(.L_57 - .L_56)
.L_56:
        /*013c*/ 	.word	0x00000000
        /*0140*/ 	.short	0x0006
        /*0142*/ 	.short	0x002c
        /*0144*/ 	.byte	0x00, 0xf0, 0x11, 0x00


	//----- nvinfo : EIATTR_KPARAM_INFO
	.align		4
.L_57:
        /*0148*/ 	.byte	0x04, 0x17
        /*014a*/ 	.short	(.L_59 - .L_58)
.L_58:
        /*014c*/ 	.word	0x00000000
        /*0150*/ 	.short	0x0005
        /*0152*/ 	.short	0x0028
        /*0154*/ 	.byte	0x00, 0xf0, 0x11, 0x00


	//----- nvinfo : EIATTR_KPARAM_INFO
	.align		4
.L_59:
        /*0158*/ 	.byte	0x04, 0x17
        /*015a*/ 	.short	(.L_61 - .L_60)
.L_60:
        /*015c*/ 	.word	0x00000000
        /*0160*/ 	.short	0x0004
        /*0162*/ 	.short	0x0020
        /*0164*/ 	.byte	0x00, 0xf4, 0x21, 0x00


	//----- nvinfo : EIATTR_KPARAM_INFO
	.align		4
.L_61:
        /*0168*/ 	.byte	0x04, 0x17
        /*016a*/ 	.short	(.L_63 - .L_62)
.L_62:
        /*016c*/ 	.word	0x00000000
        /*0170*/ 	.short	0x0003
        /*0172*/ 	.short	0x0018
        /*0174*/ 	.byte	0x00, 0xf4, 0x21, 0x00


	//----- nvinfo : EIATTR_KPARAM_INFO
	.align		4
.L_63:
        /*0178*/ 	.byte	0x04, 0x17
        /*017a*/ 	.short	(.L_65 - .L_64)
.L_64:
        /*017c*/ 	.word	0x00000000
        /*0180*/ 	.short	0x0002
        /*0182*/ 	.short	0x0010
        /*0184*/ 	.byte	0x00, 0xf4, 0x21, 0x00


	//----- nvinfo : EIATTR_KPARAM_INFO
	.align		4
.L_65:
        /*0188*/ 	.byte	0x04, 0x17
        /*018a*/ 	.short	(.L_67 - .L_66)
.L_66:
        /*018c*/ 	.word	0x00000000
        /*0190*/ 	.short	0x0001
        /*0192*/ 	.short	0x0008
        /*0194*/ 	.byte	0x00, 0xf4, 0x21, 0x00


	//----- nvinfo : EIATTR_KPARAM_INFO
	.align		4
.L_67:
        /*0198*/ 	.byte	0x04, 0x17
        /*019a*/ 	.short	(.L_69 - .L_68)
.L_68:
        /*019c*/ 	.word	0x00000000
        /*01a0*/ 	.short	0x0000
        /*01a2*/ 	.short	0x0000
        /*01a4*/ 	.byte	0x00, 0xf4, 0x21, 0x00


	//----- nvinfo : EIATTR_AT_ENTRY_FRAGMENTS
	.align		4
.L_69:
        /*01a8*/ 	.byte	0x04, 0x4f
        /*01aa*/ 	.short	(.L_71 - .L_70)


	//   ....[0]....
.L_70:
        /*01ac*/ 	.word	0x00000004


	//----- nvinfo : EIATTR_RESERVED_SMEM_USED
	.align		4
.L_71:
        /*01b0*/ 	.byte	0x01, 0x41
	.zero		2


	//----- nvinfo : EIATTR_SPARSE_MMA_MASK
	.align		4
        /*01b4*/ 	.byte	0x03, 0x50
        /*01b6*/ 	.short	0x0000


	//----- nvinfo : EIATTR_TCGEN05_1CTA_USED
	.align		4
        /*01b8*/ 	.byte	0x01, 0x51
	.zero		2


	//----- nvinfo : EIATTR_MAXREG_COUNT
	.align		4
        /*01bc*/ 	.byte	0x03, 0x1b
        /*01be*/ 	.short	0x00ff


	//----- nvinfo : EIATTR_NUM_BARRIERS
	.align		4
        /*01c0*/ 	.byte	0x02, 0x4c
        /*01c2*/ 	.byte	0x01
	.zero		1


	//----- nvinfo : EIATTR_ANNOTATIONS
	.align		4
        /*01c4*/ 	.byte	0x04, 0x55
        /*01c6*/ 	.short	(.L_73 - .L_72)


	//   ....[0]....
.L_72:
        /*01c8*/ 	.word	0x00000001
        /*01cc*/ 	.byte	0x80, 0x35, 0x00, 0x00, 0x01, 0x00, 0x00, 0x00, 0x00, 0x40, 0x00, 0x00, 0x01, 0x00, 0x00, 0x00
        /* <DEDUP_REMOVED lines=384> */
        /*19dc*/ 	.byte	0x00, 0x70, 0x01, 0x00, 0x01, 0x00, 0x00, 0x00, 0x10, 0x70, 0x01, 0x00


	//----- nvinfo : EIATTR_INT_WARP_WIDE_INSTR_OFFSETS
	.align		4
.L_73:
        /*19e8*/ 	.byte	0x04, 0x31
        /*19ea*/ 	.short	(.L_75 - .L_74)


	//   ....[0]....
.L_74:
        /*19ec*/ 	.word	0x000036a0


	//   ....[1]....
        /*19f0*/ 	.word	0x000036c0


	//   ....[2]....
        /*19f4*/ 	.word	0x00006f10


	//   ....[3]....
        /*19f8*/ 	.word	0x000079a0


	//   ....[4]....
        /*19fc*/ 	.word	0x00012950


	//   ....[5]....
        /*1a00*/ 	.word	0x0001c010


	//   ....[6]....
        /*1a04*/ 	.word	0x0001c050


	//----- nvinfo : EIATTR_COOP_GROUP_MASK_REGIDS
	.align		4
.L_75:
        /*1a08*/ 	.byte	0x04, 0x29
        /*1a0a*/ 	.short	(.L_77 - .L_76)


	//   ....[0]....
.L_76:
        /*1a0c*/ 	.word	0xffffffff


	//   ....[1]....
        /*1a10*/ 	.word	0xffffffff


	//   ....[2]....
        /*1a14*/ 	.word	0xffffffff


	//   ....[3]....
        /*1a18*/ 	.word	0xffffffff


	//   ....[4]....
        /*1a1c*/ 	.word	0xffffffff


	//   ....[5]....
        /*1a20*/ 	.word	0xffffffff


	//   ....[6]....
        /*1a24*/ 	.word	0xffffffff


	//   ....[7]....
        /*1a28*/ 	.word	0xffffffff


	//----- nvinfo : EIATTR_COOP_GROUP_INSTR_OFFSETS
	.align		4
.L_77:
        /*1a2c*/ 	.byte	0x04, 0x28
        /*1a2e*/ 	.short	(.L_79 - .L_78)


	//   ....[0]....
.L_78:
        /*1a30*/ 	.word	0x00000060


	//   ....[1]....
        /*1a34*/ 	.word	0x00000320


	//   ....[2]....
        /*1a38*/ 	.word	0x0000b660


	//   ....[3]....
        /*1a3c*/ 	.word	0x0000f1d0


	//   ....[4]....
        /*1a40*/ 	.word	0x000136a0


	//   ....[5]....
        /*1a44*/ 	.word	0x00014790


	//   ....[6]....
        /*1a48*/ 	.word	0x0001be90


	//   ....[7]....
        /*1a4c*/ 	.word	0x0001c100


	//----- nvinfo : EIATTR_VRC_CTA_INIT_COUNT
	.align		4
.L_79:
        /*1a50*/ 	.byte	0x02, 0x4a
        /*1a52*/ 	.byte	0x80
	.zero		1


	//----- nvinfo : EIATTR_MBARRIER_INSTR_OFFSETS
	.align		4
        /*1a54*/ 	.byte	0x04, 0x39
        /*1a56*/ 	.short	(.L_81 - .L_80)


	//   ....[0]....
.L_80:
        /*1a58*/ 	.word	0x00003fc0
        /*1a5c*/ 	.word	0x000000ff
        /*1a60*/ 	.word	0x00000000
        /*1a64*/ 	.short	0x0100
        /*1a66*/ 	.byte	0x06
	.zero		1


	//   ....[1]....
        /*1a68*/ 	.word	0x00006f20
        /*1a6c*/ 	.word	0x000000ff
        /*1a70*/ 	.word	0x00040008
        /*1a74*/ 	.short	0x0100
        /*1a76*/ 	.byte	0x04
	.zero		1


	//   ....[2]....
        /*1a78*/ 	.word	0x00008160
        /*1a7c*/ 	.word	0x000000ff
        /*1a80*/ 	.word	0x00020000
        /*1a84*/ 	.short	0x0100
        /*1a86*/ 	.byte	0x04
	.zero		1


	//   ....[3]....
        /*1a88*/ 	.word	0x00008850
        /*1a8c*/ 	.word	0x000000ff
        /*1a90*/ 	.word	0x00020000
        /*1a94*/ 	.short	0x010a
        /*1a96*/ 	.byte	0x04
	.zero		1


	//   ....[4]....
        /*1a98*/ 	.word	0x0000adf0
        /*1a9c*/ 	.word	0x000000ff
        /*1aa0*/ 	.word	0x00020000
        /*1aa4*/ 	.short	0x0108
        /*1aa6*/ 	.byte	0x04
	.zero		1


	//   ....[5]....
        /*1aa8*/ 	.word	0x00012cb0
        /*1aac*/ 	.word	0x000000ff
        /*1ab0*/ 	.word	0x00040010
        /*1ab4*/ 	.short	0x0100
        /*1ab6*/ 	.byte	0x04
	.zero		1


	//   ....[6]....
        /*1ab8*/ 	.word	0x00012fc0
        /*1abc*/ 	.word	0x000000ff
        /*1ac0*/ 	.word	0x00040010
        /*1ac4*/ 	.short	0x010a
        /*1ac6*/ 	.byte	0x04
	.zero		1


	//   ....[7]....
        /*1ac8*/ 	.word	0x00013020
        /*1acc*/ 	.word	0x000000ff
        /*1ad0*/ 	.word	0x00040010
        /*1ad4*/ 	.short	0x0108
        /*1ad6*/ 	.byte	0x04
	.zero		1


	//   ....[8]....
        /*1ad8*/ 	.word	0x00014740
        /*1adc*/ 	.word	0x000000ff
        /*1ae0*/ 	.word	0x00000000
        /*1ae4*/ 	.short	0x010a
        /*1ae6*/ 	.byte	0x06
	.zero		1


	//   ....[9]....
        /*1ae8*/ 	.word	0x00017610
        /*1aec*/ 	.word	0x000000ff
        /*1af0*/ 	.word	0x00000000
        /*1af4*/ 	.short	0x010a
        /*1af6*/ 	.byte	0x06
	.zero		1


	//   ....[10]....
        /*1af8*/ 	.word	0x000176a0
        /*1afc*/ 	.word	0x000000ff
        /*1b00*/ 	.word	0x00040000
        /*1b04*/ 	.short	0x0108
        /*1b06*/ 	.byte	0x04
	.zero		1


	//   ....[11]....
        /*1b08*/ 	.word	0x000176e0
        /*1b0c*/ 	.word	0x000000ff
        /*1b10*/ 	.word	0x00040008
        /*1b14*/ 	.short	0x0108
        /*1b16*/ 	.byte	0x04
	.zero		1


	//   ....[12]....
        /*1b18*/ 	.word	0x0001c120
        /*1b1c*/ 	.word	0x000000ff
        /*1b20*/ 	.word	0x00020000
        /*1b24*/ 	.short	0x010a
        /*1b26*/ 	.byte	0x04
	.zero		1


	//   ....[13]....
        /*1b28*/ 	.word	0x0001c150
        /*1b2c*/ 	.word	0x000000ff
        /*1b30*/ 	.word	0x00040010
        /*1b34*/ 	.short	0x010a
        /*1b36*/ 	.byte	0x04
	.zero		1


	//   ....[14]....
        /*1b38*/ 	.word	0x0001c180
        /*1b3c*/ 	.word	0x000000ff
        /*1b40*/ 	.word	0x00000000
        /*1b44*/ 	.short	0x010a
        /*1b46*/ 	.byte	0x06
	.zero		1


	//   ....[15]....
        /*1b48*/ 	.word	0x0001c1b0
        /*1b4c*/ 	.word	0x000000ff
        /*1b50*/ 	.word	0x00000000
        /*1b54*/ 	.short	0x010a
        /*1b56*/ 	.byte	0x06
	.zero		1


	//----- nvinfo : EIATTR_NUM_MBARRIERS
	.align		4
.L_81:
        /*1b58*/ 	.byte	0x03, 0x38
        /*1b5a*/ 	.short	0xffff


	//----- nvinfo : EIATTR_EXIT_INSTR_OFFSETS
	.align		4
        /*1b5c*/ 	.byte	0x04, 0x1c
        /*1b5e*/ 	.short	(.L_83 - .L_82)


	//   ....[0]....
.L_82:
        /*1b60*/ 	.word	0x0001c110


	//----- nvinfo : EIATTR_REQNTID
	.align		4
.L_83:
        /*1b64*/ 	.byte	0x04, 0x10
        /*1b66*/ 	.short	(.L_85 - .L_84)
.L_84:
        /*1b68*/ 	.word	0x00000100
        /*1b6c*/ 	.word	0x00000001
        /*1b70*/ 	.word	0x00000001


	//----- nvinfo : EIATTR_CRS_STACK_SIZE
	.align		4
.L_85:
        /*1b74*/ 	.byte	0x04, 0x1e
        /*1b76*/ 	.short	(.L_87 - .L_86)
.L_86:
        /*1b78*/ 	.word	0x00000000


	//----- nvinfo : EIATTR_CBANK_PARAM_SIZE
	.align		4
.L_87:
        /*1b7c*/ 	.byte	0x03, 0x19
        /*1b7e*/ 	.short	0x0088


	//----- nvinfo : EIATTR_PARAM_CBANK
	.align		4
        /*1b80*/ 	.byte	0x04, 0x0a
        /*1b82*/ 	.short	(.L_89 - .L_88)
	.align		4
.L_88:
        /*1b84*/ 	.word	index@(.nv.constant0.attn_fwd)
        /*1b88*/ 	.short	0x0380
        /*1b8a*/ 	.short	0x0088


	//----- nvinfo : EIATTR_SW_WAR
	.align		4
.L_89:
        /*1b8c*/ 	.byte	0x04, 0x36
        /*1b8e*/ 	.short	(.L_91 - .L_90)
.L_90:
        /*1b90*/ 	.word	0x00000008
.L_91:


//--------------------- .nv.compat                --------------------------
	.section	.nv.compat,"",@"SHT_CUDA_COMPAT_INFO"
	.align	4
        /*0000*/ 	.byte	0x02, 0x02, 0x02, 0x00, 0x02, 0x05, 0x05, 0x00, 0x02, 0x03, 0x00, 0x00, 0x02, 0x06, 0x01, 0x00


//--------------------- .nv.callgraph             --------------------------
	.section	.nv.callgraph,"",@"SHT_CUDA_CALLGRAPH"
	.align	4
	.sectionentsize	8
	.align		4
        /*0000*/ 	.word	0x00000000
	.align		4
        /*0004*/ 	.word	0xffffffff
	.align		4
        /*0008*/ 	.word	0x00000000
	.align		4
        /*000c*/ 	.word	0xfffffffe
	.align		4
        /*0010*/ 	.word	0x00000000
	.align		4
        /*0014*/ 	.word	0xfffffffd
	.align		4
        /*0018*/ 	.word	0x00000000
	.align		4
        /*001c*/ 	.word	0xfffffffc


//--------------------- .nv.constant4             --------------------------
	.section	.nv.constant4,"a",@progbits
	.align	8
	.align		8
.nv.constant4:
        /*0000*/ 	.dword	_$_str


//--------------------- .text.attn_fwd            --------------------------
	.section	.text.attn_fwd,"ax",@progbits
	.align	128
        .global         attn_fwd
        .type           attn_fwd,@function
        .size           attn_fwd,(.L_x_28 - attn_fwd)
        .other          attn_fwd,@"STO_CUDA_ENTRY STV_DEFAULT"
attn_fwd:
.text.attn_fwd:
[----:B------:R-:W0:Y:S01]  /*0000*/  LDC R1, c[0x0][0x37c] ;  /* 0x0000df00ff017b82 */ /* 0x000e220000000800 */
[----:B------:R-:W1:Y:S01]  /*0010*/  S2R R0, SR_TID.X ;  /* 0x0000000000007919 */ /* 0x000e620000002100 */
[----:B0-----:R-:W-:Y:S01]  /*0020*/  VIADD R1, R1, 0xfffff6f8 ;  /* 0xfffff6f801017836 */ /* 0x001fe20000000000 */
[----:B-1----:R-:W-:-:S13]  /*0030*/  ISETP.GE.U32.AND P0, PT, R0, 0x20, PT ;  /* 0x000000200000780c */ /* 0x002fda0003f06070 */
[----:B------:R-:W-:Y:S05]  /*0040*/  @P0 BRA `(.L_x_0) ;  /* 0x0000000000b80947 */ /* 0x000fea0003800000 */
[----:B------:R-:W0:Y:S01]  /*0050*/  S2R R7, SR_CgaCtaId ;  /* 0x0000000000077919 */ /* 0x000e220000008800 */
[----:B------:R-:W-:Y:S01]  /*0060*/  NOP ;  /* 0x0000000000007918 */ /* 0x000fe20000000000 */
[----:B------:R-:W-:-:S04]  /*0070*/  MOV R0, 0x40 ;  /* 0x0000004000007802 */ /* 0x000fc80000000f00 */
[----:B0-----:R-:W-:Y:S02]  /*0080*/  LEA R2, R7, R0, 0x18 ;  /* 0x0000000007027211 */ /* 0x001fe400078ec0ff */
[----:B------:R-:W-:-:S04]  /*0090*/  MOV R0, 0x400 ;  /* 0x0000040000007802 */ /* 0x000fc80000000f00 */
[----:B------:R-:W0:Y:S01]  /*00a0*/  LDS.U8 R2, [R2] ;  /* 0x0000000002027984 */ /* 0x000e220000000000 */
[----:B------:R-:W-:Y:S02]  /*00b0*/  LEA R0, R7, R0, 0x18 ;  /* 0x0000000007007211 */ /* 0x000fe400078ec0ff */
[----:B0-----:R-:W-:-:S13]  /*00c0*/  ISETP.NE.AND P1, PT, R2, RZ, PT ;  /* 0x000000ff0200720c */ /* 0x001fda0003f25270 */
[----:B------:R-:W-:Y:S05]  /*00d0*/  @P1 BRA `(.L_x_1) ;  /* 0x00000000007c1947 */ /* 0x000fea0003800000 */
[----:B------:R-:W-:-:S13]  /*00e0*/  ELECT P1, URZ, PT ;  /* 0x0000000000ff782f */ /* 0x000fda0003820000 */
[----:B------:R-:W-:Y:S05]  /*00f0*/  @!P1 BRA `(.L_x_2) ;  /* 0x0000000000849947 */ /* 0x000fea0003800000 */
[----:B------:R-:W-:Y:S01]  /*0100*/  UMOV UR4, 0x10 ;  /* 0x0000001000047882 */ /* 0x000fe20000000000 */
[----:B------:R-:W-:Y:S02]  /*0110*/  IMAD.MOV.U32 R9, RZ, RZ, 0x1 ;  /* 0x00000001ff097424 */ /* 0x000fe400078e00ff */
[----:B------:R-:W-:Y:S02]  /*0120*/  IMAD.MOV.U32 R3, RZ, RZ, 0xffff ;  /* 0x0000ffffff037424 */ /* 0x000fe400078e00ff */
[----:B------:R-:W-:Y:S04]  /*0130*/  DEPBAR.LE SB0, 0x36 ;  /* 0x00008d800000791a */ /* 0x000fe80000000000 */
[----:B------:R-:W0:Y:S02]  /*0140*/  UTCATOMSWS.FIND_AND_SET.ALIGN UP0, UR4, UR4 ;  /* 0x00000004000475e3 */ /* 0x000e240008000800 */
[----:B0-----:R-:W-:-:S04]  /*0150*/  PLOP3.LUT P1, PT, PT, PT, UP0, 0x80, 0x8 ;  /* 0x000000000008781c */ /* 0x001fc80003f2f008 */
[----:B------:R-:W-:-:S04]  /*0160*/  SEL R2, RZ, 0xffffffff, !P1 ;  /* 0xffffffffff027807 */ /* 0x000fc80004800000 */
[----:B------:R-:W-:Y:S02]  /*0170*/  ISETP.NE.AND P1, PT, R2, RZ, PT ;  /* 0x000000ff0200720c */ /* 0x000fe40003f25270 */
[----:B------:R-:W-:-:S11]  /*0180*/  MOV R2, UR4 ;  /* 0x0000000400027c02 */ /* 0x000fd60008000f00 */
[----:B------:R-:W-:Y:S05]  /*0190*/  @P1 BRA `(.L_x_3) ;  /* 0x0000000000241947 */ /* 0x000fea0003800000 */
.L_x_4:
[----:B------:R-:W-:Y:S05]  /*01a0*/  NANOSLEEP 0x64 ;  /* 0x000000640000795d */ /* 0x000fea0003800000 */
[----:B------:R-:W-:-:S05]  /*01b0*/  UMOV UR4, 0x10 ;  /* 0x0000001000047882 */ /* 0x000fca0000000000 */
[----:B------:R-:W-:Y:S04]  /*01c0*/  DEPBAR.LE SB0, 0x36 ;  /* 0x00008d800000791a */ /* 0x000fe80000000000 */
[----:B------:R-:W0:Y:S02]  /*01d0*/  UTCATOMSWS.FIND_AND_SET.ALIGN UP0, UR4, UR4 ;  /* 0x00000004000475e3 */ /* 0x000e240008000800 */
[----:B0-----:R-:W-:-:S04]  /*01e0*/  PLOP3.LUT P1, PT, PT, PT, UP0, 0x80, 0x8 ;  /* 0x000000000008781c */ /* 0x001fc80003f2f008 */
[----:B------:R-:W-:-:S04]  /*01f0*/  SEL R2, RZ, 0xffffffff, !P1 ;  /* 0xffffffffff027807 */ /* 0x000fc80004800000 */
[----:B------:R-:W-:Y:S01]  /*0200*/  ISETP.NE.AND P1, PT, R2, RZ, PT ;  /* 0x000000ff0200720c */ /* 0x000fe20003f25270 */
[----:B------:R-:W-:-:S12]  /*0210*/  IMAD.U32 R2, RZ, RZ, UR4 ;  /* 0x00000004ff027e24 */ /* 0x000fd8000f8e00ff */
[----:B------:R-:W-:Y:S05]  /*0220*/  @!P1 BRA `(.L_x_4) ;  /* 0xfffffffc00dc9947 */ /* 0x000fea000383ffff */
.L_x_3:
[C---:B------:R-:W-:Y:S01]  /*0230*/  VIADD R4, R2.reuse, 0x10 ;  /* 0x0000001002047836 */ /* 0x040fe20000000000 */
[----:B------:R-:W-:Y:S02]  /*0240*/  SHF.L.U32 R3, R3, R2, RZ ;  /* 0x0000000203037219 */ /* 0x000fe400000006ff */
[----:B------:R-:W-:Y:S02]  /*0250*/  MOV R5, 0x50 ;  /* 0x0000005000057802 */ /* 0x000fe40000000f00 */
[----:B------:R-:W-:Y:S02]  /*0260*/  SHF.L.U32 R4, R9, R4, RZ ;  /* 0x0000000409047219 */ /* 0x000fe400000006ff */
[----:B------:R-:W-:Y:S01]  /*0270*/  LEA R6, R7, R5, 0x18 ;  /* 0x0000000507067211 */ /* 0x000fe200078ec0ff */
[----:B------:R-:W-:Y:S01]  /*0280*/  IMAD.SHL.U32 R5, R2, 0x20, RZ ;  /* 0x0000002002057824 */ /* 0x000fe200078e00ff */
[----:B------:R-:W-:-:S05]  /*0290*/  LOP3.LUT R3, R4, R3, RZ, 0xfc, !PT ;  /* 0x0000000304037212 */ /* 0x000fca00078efcff */
[----:B------:R0:W-:Y:S04]  /*02a0*/  ATOMS.OR RZ, [R6], R3 ;  /* 0x0000000306ff738c */ /* 0x0001e80003000000 */
[----:B------:R0:W-:Y:S01]  /*02b0*/  STS [R0], R5 ;  /* 0x0000000500007388 */ /* 0x0001e20000000800 */
[----:B------:R-:W-:Y:S05]  /*02c0*/  BRA `(.L_x_2) ;  /* 0x0000000000107947 */ /* 0x000fea0003800000 */
.L_x_1:
[----:B------:R-:W-:Y:S02]  /*02d0*/  MOV R3, 0xffffffff ;  /* 0xffffffff00037802 */ /* 0x000fe40000000f00 */
[----:B------:R-:W-:-:S03]  /*02e0*/  MOV R2, 0x310 ;  /* 0x0000031000027802 */ /* 0x000fc60000000f00 */
[----:B------:R0:W-:Y:S04]  /*02f0*/  STS [R0], R3 ;  /* 0x0000000300007388 */ /* 0x0001e80000000800 */
[----:B0-----:R-:W-:Y:S05]  /*0300*/  CALL.REL.NOINC `($__internal_1_$__cuda_sm10x_tcgen05_guardrail_trap_phase_invalid_during_alloc) ;  /* 0x000001bc00c07944 */ /* 0x001fea0003c00000 */
.L_x_2:
[----:B------:R-:W-:Y:S05]  /*0310*/  WARPSYNC.ALL ;  /* 0x0000000000007948 */ /* 0x000fea0003800000 */
[----:B------:R-:W-:Y:S01]  /*0320*/  NOP ;  /* 0x0000000000007918 */ /* 0x000fe20000000000 */
.L_x_0:
[----:B------:R-:W1:Y:S01]  /*0330*/  S2R R154, SR_TID.X ;  /* 0x00000000009a7919 */ /* 0x000e620000002100 */
[----:B0-----:R-:W0:Y:S01]  /*0340*/  LDC.64 R4, c[0x0][0x3b0] ;  /* 0x0000ec00ff047b82 */ /* 0x001e220000000a00 */
[----:B------:R-:W-:Y:S01]  /*0350*/  MOV R6, 0x400 ;  /* 0x0000040000067802 */ /* 0x000fe20000000f00 */
[----:B------:R-:W2:Y:S01]  /*0360*/  LDCU.64 UR8, c[0x0][0x358] ;  /* 0x00006b00ff0877ac */ /* 0x000ea20008000a00 */
[----:B------:R-:W3:Y:S02]  /*0370*/  S2R R3, SR_CTAID.X ;  /* 0x0000000000037919 */ /* 0x000ee40000002500 */
[----:B------:R-:W-:Y:S01]  /*0380*/  R2UR UR4, R6 ;  /* 0x00000000060472ca */ /* 0x000fe200000e0000 */
[----:B------:R-:W0:Y:S02]  /*0390*/  S2R R158, SR_CTAID.Y ;  /* 0x00000000009e7919 */ /* 0x000e240000002600 */
[----:B------:R-:W4:Y:S08]  /*03a0*/  S2UR UR5, SR_CgaCtaId ;  /* 0x00000000000579c3 */ /* 0x000f300000008800 */
[----:B------:R-:W5:Y:S08]  /*03b0*/  LDC.64 R8, c[0x0][0x380] ;  /* 0x0000e000ff087b82 */ /* 0x000f700000000a00 */
[----:B------:R-:W2:Y:S01]  /*03c0*/  LDC R20, c[0x0][0x3b8] ;  /* 0x0000ee00ff147b82 */ /* 0x000ea20000000800 */
[----:B-1----:R-:W-:Y:S01]  /*03d0*/  LOP3.LUT R140, R154, 0x7f, RZ, 0xc0, !PT ;  /* 0x0000007f9a8c7812 */ /* 0x002fe200078ec0ff */
[----:B----4-:R-:W-:-:S06]  /*03e0*/  ULEA UR4, UR5, UR4, 0x18 ;  /* 0x0000000405047291 */ /* 0x010fcc000f8ec0ff */
[----:B------:R-:W-:Y:S01]  /*03f0*/  BAR.SYNC.DEFER_BLOCKING 0x0 ;  /* 0x0000000000007b1d */ /* 0x000fe20000010000 */
[----:B---3--:R-:W-:Y:S01]  /*0400*/  IMAD R2, R3, 0x80, R140 ;  /* 0x0000008003027824 */ /* 0x008fe200078e028c */
[----:B------:R-:W-:Y:S01]  /*0410*/  SHF.R.U32.HI R3, RZ, 0x7, R154 ;  /* 0x00000007ff037819 */ /* 0x000fe2000001169a */
[----:B0-----:R-:W-:Y:S02]  /*0420*/  IMAD R0, R158, R4, RZ ;  /* 0x000000049e007224 */ /* 0x001fe400078e02ff */
[----:B------:R-:W-:Y:S01]  /*0430*/  IMAD R2, R2, R5, RZ ;  /* 0x0000000502027224 */ /* 0x000fe200078e02ff */
[----:B------:R-:W0:Y:S01]  /*0440*/  S2R R4, SR_CgaCtaId ;  /* 0x0000000000047919 */ /* 0x000e220000008800 */
[----:B------:R-:W-:Y:S01]  /*0450*/  IMAD.SHL.U32 R5, R0, 0x2, RZ ;  /* 0x0000000200057824 */ /* 0x000fe200078e00ff */
[----:B------:R-:W-:Y:S01]  /*0460*/  SGXT.U32 R3, R3, 0x1 ;  /* 0x000000010303781a */ /* 0x000fe20000000000 */
[----:B------:R-:W-:Y:S02]  /*0470*/  IMAD.SHL.U32 R10, R2, 0x2, RZ ;  /* 0x00000002020a7824 */ /* 0x000fe400078e00ff */
[----:B------:R-:W-:-:S03]  /*0480*/  IMAD.HI R0, R0, 0x2, RZ ;  /* 0x0000000200007827 */ /* 0x000fc600078e02ff */
[----:B-----5:R-:W-:Y:S01]  /*0490*/  IADD3 R10, P1, P2, R10, R8, R5 ;  /* 0x000000080a0a7210 */ /* 0x020fe20007a3e005 */
[----:B--2---:R-:W-:Y:S02]  /*04a0*/  IMAD R5, R3, R20, RZ ;  /* 0x0000001403057224 */ /* 0x004fe400078e02ff */
[----:B------:R-:W-:-:S03]  /*04b0*/  IMAD.HI R2, R2, 0x2, RZ ;  /* 0x0000000202027827 */ /* 0x000fc600078e02ff */
[----:B------:R-:W-:Y:S01]  /*04c0*/  LEA R7, R20, R5, 0x1 ;  /* 0x0000000514077211 */ /* 0x000fe200078e08ff */
[----:B------:R-:W1:Y:S01]  /*04d0*/  LDS R119, [UR4] ;  /* 0x00000004ff777984 */ /* 0x000e620008000800 */
[----:B------:R-:W-:Y:S01]  /*04e0*/  IADD3.X R0, PT, PT, R2, R9, R0, P1, P2 ;  /* 0x0000000902007210 */ /* 0x000fe20000fe4400 */
[----:B------:R-:W-:Y:S01]  /*04f0*/  BAR.SYNC.DEFER_BLOCKING 0x0 ;  /* 0x0000000000007b1d */ /* 0x000fe20000010000 */
[-C--:B------:R-:W-:Y:S01]  /*0500*/  LEA R8, P1, R5, R10.reuse, 0x1 ;  /* 0x0000000a05087211 */ /* 0x080fe200078208ff */
[----:B------:R-:W-:Y:S01]  /*0510*/  IMAD R11, R20, 0x2, R7 ;  /* 0x00000002140b7824 */ /* 0x000fe200078e0207 */
[----:B------:R-:W-:Y:S02]  /*0520*/  LEA R12, P2, R7, R10, 0x1 ;  /* 0x0000000a070c7211 */ /* 0x000fe400078408ff */
[----:B------:R-:W-:Y:S01]  /*0530*/  LEA.HI.X.SX32 R9, R5, R0, 0x1, P1 ;  /* 0x0000000005097211 */ /* 0x000fe200008f0eff */
[----:B0-----:R-:W-:Y:S10]  /*0540*/  @P0 BRA `(.L_x_5) ;  /* 0x0000000000180947 */ /* 0x001ff40003800000 */
[----:B------:R-:W-:Y:S01]  /*0550*/  ELECT P1, URZ, PT ;  /* 0x0000000000ff782f */ /* 0x000fe20003820000 */
[----:B------:R-:W-:Y:S01]  /*0560*/  IMAD.MOV.U32 R2, RZ, RZ, 0x1 ;  /* 0x00000001ff027424 */ /* 0x000fe200078e00ff */
[----:B------:R-:W-:Y:S11]  /*0570*/  UVIRTCOUNT.DEALLOC.SMPOOL 0x80 ;  /* 0x000000800000784c */ /* 0x000ff60000000000 */
[----:B------:R-:W-:-:S04]  /*0580*/  @P1 MOV R5, 0x40 ;  /* 0x0000004000051802 */ /* 0x000fc80000000f00 */
[----:B------:R-:W-:-:S05]  /*0590*/  @P1 LEA R5, R4, R5, 0x18 ;  /* 0x0000000504051211 */ /* 0x000fca00078ec0ff */
[----:B------:R0:W-:Y:S02]  /*05a0*/  @P1 STS.U8 [R5], R2 ;  /* 0x0000000205001388 */ /* 0x0001e40000000000 */
.L_x_5:
[C---:B0-----:R-:W-:Y:S01]  /*05b0*/  IMAD R5, R20.reuse, 0x2, R11 ;  /* 0x0000000214057824 */ /* 0x041fe200078e020b */
[----:B------:R-:W-:Y:S01]  /*05c0*/  LEA R6, P1, R11, R10, 0x1 ;  /* 0x0000000a0b067211 */ /* 0x000fe200078208ff */
[----:B------:R0:W2:Y:S01]  /*05d0*/  LDG.E.U16 R2, desc[UR8][R8.64] ;  /* 0x0000000808027981 */ /* 0x0000a2000c1e1500 */
[-C--:B------:R-:W-:Y:S01]  /*05e0*/  LEA.HI.X.SX32 R13, R7, R0.reuse, 0x1, P2 ;  /* 0x00000000070d7211 */ /* 0x080fe200010f0eff */
[----:B------:R-:W3:Y:S01]  /*05f0*/  LDC.64 R202, c[0x0][0x3c0] ;  /* 0x0000f000ffca7b82 */ /* 0x000ee20000000a00 */
[----:B------:R-:W-:Y:S02]  /*0600*/  LEA.HI.X.SX32 R7, R11, R0, 0x1, P1 ;  /* 0x000000000b077211 */ /* 0x000fe400008f0eff */
[C---:B------:R-:W-:Y:S01]  /*0610*/  LEA R11, R20.reuse, R5, 0x1 ;  /* 0x00000005140b7211 */ /* 0x040fe200078e08ff */
[----:B------:R4:W2:Y:S04]  /*0620*/  LDG.E.U16 R4, desc[UR8][R12.64] ;  /* 0x000000080c047981 */ /* 0x0008a8000c1e1500 */
[----:B------:R-:W-:Y:S01]  /*0630*/  IMAD R19, R20, 0x2, R11 ;  /* 0x0000000214137824 */ /* 0x000fe200078e020b */
[-C--:B------:R-:W-:Y:S01]  /*0640*/  LEA R16, P2, R11, R10.reuse, 0x1 ;  /* 0x0000000a0b107211 */ /* 0x080fe200078408ff */
[----:B------:R-:W2:Y:S01]  /*0650*/  LDG.E.U16 R6, desc[UR8][R6.64] ;  /* 0x0000000806067981 */ /* 0x000ea2000c1e1500 */
[----:B------:R-:W-:Y:S01]  /*0660*/  SHF.L.U32 R172, R154, 0x1, RZ ;  /* 0x000000019aac7819 */ /* 0x000fe200000006ff */
[----:B0-----:R-:W-:Y:S01]  /*0670*/  IMAD R9, R20, 0x2, R19 ;  /* 0x0000000214097824 */ /* 0x001fe200078e0213 */
[----:B------:R-:W-:-:S02]  /*0680*/  LEA R14, P1, R5, R10, 0x1 ;  /* 0x0000000a050e7211 */ /* 0x000fc400078208ff */
[----:B------:R-:W-:Y:S02]  /*0690*/  SHF.R.U32.HI R156, RZ, 0x5, R154 ;  /* 0x00000005ff9c7819 */ /* 0x000fe4000001169a */
[----:B-1----:R-:W-:Y:S01]  /*06a0*/  R2UR UR5, R119 ;  /* 0x00000000770572ca */ /* 0x002fe200000e0000 */
[----:B------:R-:W-:Y:S01]  /*06b0*/  UMOV UR12, 0x1 ;  /* 0x00000001000c7882 */ /* 0x000fe20000000000 */
[-C--:B------:R-:W-:Y:S01]  /*06c0*/  LEA.HI.X.SX32 R17, R11, R0.reuse, 0x1, P2 ;  /* 0x000000000b117211 */ /* 0x080fe200010f0eff */
[C---:B------:R-:W-:Y:S01]  /*06d0*/  IMAD R11, R20.reuse, 0x2, R9 ;  /* 0x00000002140b7824 */ /* 0x040fe200078e0209 */
[----:B------:R-:W-:Y:S01]  /*06e0*/  LEA.HI.X.SX32 R15, R5, R0, 0x1, P1 ;  /* 0x00000000050f7211 */ /* 0x000fe200008f0eff */
[----:B------:R-:W0:Y:S01]  /*06f0*/  LDC R233, c[0x0][0x3c4] ;  /* 0x0000f100ffe97b82 */ /* 0x000e220000000800 */
[----:B------:R-:W-:Y:S01]  /*0700*/  LEA R18, P1, R19, R10, 0x1 ;  /* 0x0000000a13127211 */ /* 0x000fe200078208ff */
[----:B------:R-:W2:Y:S01]  /*0710*/  LDG.E.U16 R8, desc[UR8][R16.64] ;  /* 0x0000000810087981 */ /* 0x000ea2000c1e1500 */
[----:B----4-:R-:W-:-:S02]  /*0720*/  LEA R13, R20, R11, 0x1 ;  /* 0x0000000b140d7211 */ /* 0x010fc400078e08ff */
[----:B------:R-:W-:Y:S01]  /*0730*/  LEA.HI.X.SX32 R19, R19, R0, 0x1, P1 ;  /* 0x0000000013137211 */ /* 0x000fe200008f0eff */
[----:B------:R1:W4:Y:S01]  /*0740*/  LDG.E.U16 R5, desc[UR8][R14.64] ;  /* 0x000000080e057981 */ /* 0x000322000c1e1500 */
[-C--:B------:R-:W-:Y:S01]  /*0750*/  LEA R22, P1, R9, R10.reuse, 0x1 ;  /* 0x0000000a09167211 */ /* 0x080fe200078208ff */
[C---:B------:R-:W-:Y:S01]  /*0760*/  IMAD R21, R20.reuse, 0x2, R13 ;  /* 0x0000000214157824 */ /* 0x040fe200078e020d */
[----:B------:R-:W-:Y:S01]  /*0770*/  LEA R26, P2, R13, R10, 0x1 ;  /* 0x0000000a0d1a7211 */ /* 0x000fe200078408ff */
[----:B------:R1:W2:Y:S01]  /*0780*/  LDG.E.U16 R7, desc[UR8][R18.64] ;  /* 0x0000000812077981 */ /* 0x0002a2000c1e1500 */
[----:B------:R-:W-:Y:S01]  /*0790*/  LEA.HI.X.SX32 R23, R9, R0, 0x1, P1 ;  /* 0x0000000009177211 */ /* 0x000fe200008f0eff */
[----:B------:R-:W0:Y:S01]  /*07a0*/  LDC R237, c[0x0][0x3c4] ;  /* 0x0000f100ffed7b82 */ /* 0x000e220000000800 */
[----:B------:R-:W-:Y:S02]  /*07b0*/  LEA R24, P1, R11, R10, 0x1 ;  /* 0x0000000a0b187211 */ /* 0x000fe400078208ff */
[-C--:B------:R-:W-:Y:S01]  /*07c0*/  LEA.HI.X.SX32 R27, R13, R0.reuse, 0x1, P2 ;  /* 0x000000000d1b7211 */ /* 0x080fe200010f0eff */
[C---:B------:R-:W-:Y:S01]  /*07d0*/  IMAD R13, R20.reuse, 0x2, R21 ;  /* 0x00000002140d7824 */ /* 0x040fe200078e0215 */
[----:B------:R-:W-:Y:S01]  /*07e0*/  LEA.HI.X.SX32 R25, R11, R0, 0x1, P1 ;  /* 0x000000000b197211 */ /* 0x000fe200008f0eff */
[----:B------:R3:W2:Y:S01]  /*07f0*/  LDG.E.U16 R9, desc[UR8][R22.64] ;  /* 0x0000000816097981 */ /* 0x0006a2000c1e1500 */
[C---:B------:R-:W-:Y:S01]  /*0800*/  LEA R28, P1, R21.reuse, R10, 0x1 ;  /* 0x0000000a151c7211 */ /* 0x040fe200078208ff */
[----:B-1----:R-:W-:Y:S01]  /*0810*/  IMAD R15, R20, 0x2, R13 ;  /* 0x00000002140f7824 */ /* 0x002fe200078e020d */
[----:B------:R-:W1:Y:S01]  /*0820*/  LDC R227, c[0x0][0x3c4] ;  /* 0x0000f100ffe37b82 */ /* 0x000e620000000800 */
[----:B------:R3:W2:Y:S01]  /*0830*/  LDG.E.U16 R11, desc[UR8][R24.64] ;  /* 0x00000008180b7981 */ /* 0x0006a2000c1e1500 */
[----:B------:R-:W-:-:S02]  /*0840*/  LEA.HI.X.SX32 R29, R21, R0, 0x1, P1 ;  /* 0x00000000151d7211 */ /* 0x000fc400008f0eff */
[C---:B------:R-:W-:Y:S01]  /*0850*/  LEA R18, P1, R13.reuse, R10, 0x1 ;  /* 0x0000000a0d127211 */ /* 0x040fe200078208ff */
[----:B------:R3:W2:Y:S01]  /*0860*/  LDG.E.U16 R12, desc[UR8][R26.64] ;  /* 0x000000081a0c7981 */ /* 0x0006a2000c1e1500 */
[C---:B------:R-:W-:Y:S02]  /*0870*/  LEA R17, R20.reuse, R15, 0x1 ;  /* 0x0000000f14117211 */ /* 0x040fe400078e08ff */
[----:B------:R-:W-:Y:S01]  /*0880*/  LEA.HI.X.SX32 R19, R13, R0, 0x1, P1 ;  /* 0x000000000d137211 */ /* 0x000fe200008f0eff */
[----:B------:R-:W0:Y:S01]  /*0890*/  LDC R219, c[0x0][0x3c4] ;  /* 0x0000f100ffdb7b82 */ /* 0x000e220000000800 */
[-C--:B---3--:R-:W-:Y:S01]  /*08a0*/  LEA R22, P1, R15, R10.reuse, 0x1 ;  /* 0x0000000a0f167211 */ /* 0x088fe200078208ff */
[----:B------:R-:W-:Y:S01]  /*08b0*/  IMAD R21, R20, 0x2, R17 ;  /* 0x0000000214157824 */ /* 0x000fe200078e0211 */
[----:B------:R-:W-:Y:S01]  /*08c0*/  LEA R30, P2, R17, R10, 0x1 ;  /* 0x0000000a111e7211 */ /* 0x000fe200078408ff */
[----:B------:R3:W2:Y:S01]  /*08d0*/  LDG.E.U16 R13, desc[UR8][R28.64] ;  /* 0x000000081c0d7981 */ /* 0x0006a2000c1e1500 */
[----:B------:R-:W-:-:S02]  /*08e0*/  LEA.HI.X.SX32 R23, R15, R0, 0x1, P1 ;  /* 0x000000000f177211 */ /* 0x000fc400008f0eff */
[----:B------:R-:W-:Y:S01]  /*08f0*/  LEA.HI.X.SX32 R31, R17, R0, 0x1, P2 ;  /* 0x00000000111f7211 */ /* 0x000fe200010f0eff */
[C---:B------:R-:W-:Y:S01]  /*0900*/  IMAD R17, R20.reuse, 0x2, R21 ;  /* 0x0000000214117824 */ /* 0x040fe200078e0215 */
[C---:B------:R-:W-:Y:S01]  /*0910*/  LEA R24, P1, R21.reuse, R10, 0x1 ;  /* 0x0000000a15187211 */ /* 0x040fe200078208ff */
[----:B------:R3:W2:Y:S01]  /*0920*/  LDG.E.U16 R15, desc[UR8][R22.64] ;  /* 0x00000008160f7981 */ /* 0x0006a2000c1e1500 */
[----:B------:R-:W0:Y:S02]  /*0930*/  LDC R223, c[0x0][0x3c4] ;  /* 0x0000f100ffdf7b82 */ /* 0x000e240000000800 */
[----:B------:R-:W-:Y:S01]  /*0940*/  LEA.HI.X.SX32 R25, R21, R0, 0x1, P1 ;  /* 0x0000000015197211 */ /* 0x000fe200008f0eff */
[C---:B------:R-:W-:Y:S01]  /*0950*/  IMAD R21, R20.reuse, 0x2, R17 ;  /* 0x0000000214157824 */ /* 0x040fe200078e0211 */
[C---:B------:R-:W-:Y:S01]  /*0960*/  LEA R26, P1, R17.reuse, R10, 0x1 ;  /* 0x0000000a111a7211 */ /* 0x040fe200078208ff */
[----:B------:R3:W2:Y:S03]  /*0970*/  LDG.E.U16 R16, desc[UR8][R30.64] ;  /* 0x000000081e107981 */ /* 0x0006a6000c1e1500 */
[C---:B------:R-:W-:Y:S01]  /*0980*/  LEA R33, R20.reuse, R21, 0x1 ;  /* 0x0000001514217211 */ /* 0x040fe200078e08ff */
[----:B------:R-:W2:Y:S01]  /*0990*/  LDG.E.U16 R14, desc[UR8][R18.64] ;  /* 0x00000008120e7981 */ /* 0x000ea2000c1e1500 */
[----:B------:R-:W-:Y:S01]  /*09a0*/  LEA.HI.X.SX32 R27, R17, R0, 0x1, P1 ;  /* 0x00000000111b7211 */ /* 0x000fe200008f0eff */
[----:B------:R-:W0:Y:S01]  /*09b0*/  LDC R221, c[0x0][0x3c4] ;  /* 0x0000f100ffdd7b82 */ /* 0x000e220000000800 */
[C---:B---3--:R-:W-:Y:S01]  /*09c0*/  LEA R28, P1, R21.reuse, R10, 0x1 ;  /* 0x0000000a151c7211 */ /* 0x048fe200078208ff */
[C---:B------:R-:W-:Y:S01]  /*09d0*/  IMAD R35, R20.reuse, 0x2, R33 ;  /* 0x0000000214237824 */ /* 0x040fe200078e0221 */
[----:B------:R3:W2:Y:S02]  /*09e0*/  LDG.E.U16 R17, desc[UR8][R24.64] ;  /* 0x0000000818117981 */ /* 0x0006a4000c1e1500 */
[----:B------:R-:W-:Y:S01]  /*09f0*/  LEA.HI.X.SX32 R29, R21, R0, 0x1, P1 ;  /* 0x00000000151d7211 */ /* 0x000fe200008f0eff */
[C---:B------:R-:W-:Y:S01]  /*0a00*/  IMAD R21, R20.reuse, 0x2, R35 ;  /* 0x0000000214157824 */ /* 0x040fe200078e0223 */
[C---:B------:R-:W-:Y:S01]  /*0a10*/  LEA R34, P1, R35.reuse, R10, 0x1 ;  /* 0x0000000a23227211 */ /* 0x040fe200078208ff */
[----:B------:R1:W2:Y:S01]  /*0a20*/  LDG.E.U16 R18, desc[UR8][R26.64] ;  /* 0x000000081a127981 */ /* 0x0002a2000c1e1500 */
[----:B------:R-:W0:Y:S01]  /*0a30*/  LDC R211, c[0x0][0x3c4] ;  /* 0x0000f100ffd37b82 */ /* 0x000e220000000800 */
[----:B------:R-:W-:Y:S01]  /*0a40*/  IMAD R23, R20, 0x2, R21 ;  /* 0x0000000214177824 */ /* 0x000fe200078e0215 */
[----:B------:R-:W-:Y:S01]  /*0a50*/  LEA.HI.X.SX32 R35, R35, R0, 0x1, P1 ;  /* 0x0000000023237211 */ /* 0x000fe200008f0eff */
[----:B------:R1:W2:Y:S01]  /*0a60*/  LDG.E.U16 R19, desc[UR8][R28.64] ;  /* 0x000000081c137981 */ /* 0x0002a2000c1e1500 */
[----:B------:R-:W-:-:S02]  /*0a70*/  LEA R30, P1, R21, R10, 0x1 ;  /* 0x0000000a151e7211 */ /* 0x000fc400078208ff */
[C---:B---3--:R-:W-:Y:S02]  /*0a80*/  LEA R25, R20.reuse, R23, 0x1 ;  /* 0x0000001714197211 */ /* 0x048fe400078e08ff */
[----:B------:R-:W-:Y:S01]  /*0a90*/  LEA.HI.X.SX32 R31, R21, R0, 0x1, P1 ;  /* 0x00000000151f7211 */ /* 0x000fe200008f0eff */
[----:B------:R-:W3:Y:S01]  /*0aa0*/  LDC R235, c[0x0][0x3c4] ;  /* 0x0000f100ffeb7b82 */ /* 0x000ee20000000800 */
[-C--:B------:R-:W-:Y:S01]  /*0ab0*/  LEA R32, P2, R33, R10.reuse, 0x1 ;  /* 0x0000000a21207211 */ /* 0x080fe200078408ff */
[C---:B-1----:R-:W-:Y:S01]  /*0ac0*/  IMAD R27, R20.reuse, 0x2, R25 ;  /* 0x00000002141b7824 */ /* 0x042fe200078e0219 */
[----:B------:R-:W-:Y:S01]  /*0ad0*/  LEA R36, P1, R23, R10, 0x1 ;  /* 0x0000000a17247211 */ /* 0x000fe200078208ff */
[----:B------:R-:W2:Y:S01]  /*0ae0*/  LDG.E.U16 R21, desc[UR8][R34.64] ;  /* 0x0000000822157981 */ /* 0x000ea2000c1e1500 */
[-C--:B------:R-:W-:Y:S01]  /*0af0*/  LEA.HI.X.SX32 R33, R33, R0.reuse, 0x1, P2 ;  /* 0x0000000021217211 */ /* 0x080fe200010f0eff */
[C---:B------:R-:W-:Y:S01]  /*0b00*/  IMAD R29, R20.reuse, 0x2, R27 ;  /* 0x00000002141d7824 */ /* 0x040fe200078e021b */
[----:B------:R-:W-:Y:S01]  /*0b10*/  LEA.HI.X.SX32 R37, R23, R0, 0x1, P1 ;  /* 0x0000000017257211 */ /* 0x000fe200008f0eff */
[----:B------:R-:W1:Y:S01]  /*0b20*/  LDC R231, c[0x0][0x3c4] ;  /* 0x0000f100ffe77b82 */ /* 0x000e620000000800 */
[C---:B------:R-:W-:Y:S01]  /*0b30*/  LEA R40, P1, R27.reuse, R10, 0x1 ;  /* 0x0000000a1b287211 */ /* 0x040fe200078208ff */
[----:B------:R0:W2:Y:S03]  /*0b40*/  LDG.E.U16 R22, desc[UR8][R32.64] ;  /* 0x0000000820167981 */ /* 0x0000a6000c1e1500 */
[----:B------:R-:W-:Y:S01]  /*0b50*/  LEA.HI.X.SX32 R41, R27, R0, 0x1, P1 ;  /* 0x000000001b297211 */ /* 0x000fe200008f0eff */
[----:B------:R-:W-:Y:S01]  /*0b60*/  IMAD R27, R20, 0x2, R29 ;  /* 0x00000002141b7824 */ /* 0x000fe200078e021d */
[-C--:B------:R-:W-:Y:S01]  /*0b70*/  LEA R38, P2, R25, R10.reuse, 0x1 ;  /* 0x0000000a19267211 */ /* 0x080fe200078408ff */
[----:B------:R0:W2:Y:S01]  /*0b80*/  LDG.E.U16 R23, desc[UR8][R30.64] ;  /* 0x000000081e177981 */ /* 0x0000a2000c1e1500 */
[----:B------:R-:W1:Y:S01]  /*0b90*/  LDC R232, c[0x0][0x3c4] ;  /* 0x0000f100ffe87b82 */ /* 0x000e620000000800 */
[----:B0-----:R-:W-:-:S02]  /*0ba0*/  LEA R32, P1, R29, R10, 0x1 ;  /* 0x0000000a1d207211 */ /* 0x001fc400078208ff */
[----:B------:R-:W2:Y:S02]  /*0bb0*/  LDG.E.U16 R26, desc[UR8][R40.64] ;  /* 0x00000008281a7981 */ /* 0x000ea4000c1e1500 */
[----:B------:R-:W-:-:S03]  /*0bc0*/  LEA.HI.X.SX32 R33, R29, R0, 0x1, P1 ;  /* 0x000000001d217211 */ /* 0x000fc600008f0eff */
[----:B------:R-:W0:Y:S01]  /*0bd0*/  LDC R217, c[0x0][0x3c4] ;  /* 0x0000f100ffd97b82 */ /* 0x000e220000000800 */
[C---:B------:R-:W-:Y:S02]  /*0be0*/  LEA R29, R20.reuse, R27, 0x1 ;  /* 0x0000001b141d7211 */ /* 0x040fe400078e08ff */
[----:B------:R-:W-:Y:S02]  /*0bf0*/  LEA.HI.X.SX32 R39, R25, R0, 0x1, P2 ;  /* 0x0000000019277211 */ /* 0x000fe400010f0eff */
[C---:B------:R-:W-:Y:S01]  /*0c00*/  LEA R34, P1, R27.reuse, R10, 0x1 ;  /* 0x0000000a1b227211 */ /* 0x040fe200078208ff */
[----:B------:R-:W-:Y:S01]  /*0c10*/  IMAD R31, R20, 0x2, R29 ;  /* 0x00000002141f7824 */ /* 0x000fe200078e021d */
[----:B------:R3:W2:Y:S01]  /*0c20*/  LDG.E.U16 R25, desc[UR8][R36.64] ;  /* 0x0000000824197981 */ /* 0x0006a2000c1e1500 */
[----:B------:R-:W0:Y:S01]  /*0c30*/  LDC R207, c[0x0][0x3c4] ;  /* 0x0000f100ffcf7b82 */ /* 0x000e220000000800 */
[----:B------:R-:W-:Y:S02]  /*0c40*/  LEA.HI.X.SX32 R35, R27, R0, 0x1, P1 ;  /* 0x000000001b237211 */ /* 0x000fe400008f0eff */
[----:B------:R3:W2:Y:S01]  /*0c50*/  LDG.E.U16 R24, desc[UR8][R38.64] ;  /* 0x0000000826187981 */ /* 0x0006a2000c1e1500 */
[----:B------:R-:W-:-:S03]  /*0c60*/  LEA R42, P2, R29, R10, 0x1 ;  /* 0x0000000a1d2a7211 */ /* 0x000fc600078408ff */
[----:B------:R1:W2:Y:S01]  /*0c70*/  LDG.E.U16 R27, desc[UR8][R32.64] ;  /* 0x00000008201b7981 */ /* 0x0002a2000c1e1500 */
[----:B------:R-:W0:Y:S01]  /*0c80*/  LDC R229, c[0x0][0x3c4] ;  /* 0x0000f100ffe57b82 */ /* 0x000e220000000800 */
[----:B---3--:R-:W-:Y:S01]  /*0c90*/  LEA R36, P1, R31, R10, 0x1 ;  /* 0x0000000a1f247211 */ /* 0x008fe200078208ff */
[----:B------:R-:W-:-:S03]  /*0ca0*/  IMAD R39, R20, 0x2, R31 ;  /* 0x0000000214277824 */ /* 0x000fc600078e021f */
[----:B------:R-:W-:-:S03]  /*0cb0*/  LEA.HI.X.SX32 R37, R31, R0, 0x1, P1 ;  /* 0x000000001f257211 */ /* 0x000fc600008f0eff */
[----:B------:R-:W3:Y:S01]  /*0cc0*/  LDC R225, c[0x0][0x3c4] ;  /* 0x0000f100ffe17b82 */ /* 0x000ee20000000800 */
[C---:B------:R-:W-:Y:S01]  /*0cd0*/  IMAD R31, R20.reuse, 0x2, R39 ;  /* 0x00000002141f7824 */ /* 0x040fe200078e0227 */
[C---:B------:R-:W-:Y:S01]  /*0ce0*/  LEA R38, P1, R39.reuse, R10, 0x1 ;  /* 0x0000000a27267211 */ /* 0x040fe200078208ff */
[----:B------:R-:W2:Y:S03]  /*0cf0*/  LDG.E.U16 R30, desc[UR8][R36.64] ;  /* 0x00000008241e7981 */ /* 0x000ea6000c1e1500 */
[C---:B------:R-:W-:Y:S02]  /*0d00*/  LEA R45, R20.reuse, R31, 0x1 ;  /* 0x0000001f142d7211 */ /* 0x040fe400078e08ff */
[----:B------:R-:W-:Y:S01]  /*0d10*/  LEA.HI.X.SX32 R39, R39, R0, 0x1, P1 ;  /* 0x0000000027277211 */ /* 0x000fe200008f0eff */
[----:B------:R-:W0:Y:S01]  /*0d20*/  LDC R215, c[0x0][0x3c4] ;  /* 0x0000f100ffd77b82 */ /* 0x000e220000000800 */
[----:B------:R-:W-:Y:S01]  /*0d30*/  LEA R40, P1, R31, R10, 0x1 ;  /* 0x0000000a1f287211 */ /* 0x000fe200078208ff */
[----:B-1----:R-:W-:Y:S01]  /*0d40*/  IMAD R33, R20, 0x2, R45 ;  /* 0x0000000214217824 */ /* 0x002fe200078e022d */
[-C--:B------:R-:W-:Y:S01]  /*0d50*/  LEA.HI.X.SX32 R43, R29, R0.reuse, 0x1, P2 ;  /* 0x000000001d2b7211 */ /* 0x080fe200010f0eff */
[----:B------:R-:W2:Y:S01]  /*0d60*/  LDG.E.U16 R32, desc[UR8][R38.64] ;  /* 0x0000000826207981 */ /* 0x000ea2000c1e1500 */
[----:B------:R-:W-:-:S02]  /*0d70*/  LEA.HI.X.SX32 R41, R31, R0, 0x1, P1 ;  /* 0x000000001f297211 */ /* 0x000fc400008f0eff */
[C---:B------:R-:W-:Y:S01]  /*0d80*/  LEA R46, P1, R33.reuse, R10, 0x1 ;  /* 0x0000000a212e7211 */ /* 0x040fe200078208ff */
[----:B------:R1:W2:Y:S01]  /*0d90*/  LDG.E.U16 R29, desc[UR8][R34.64] ;  /* 0x00000008221d7981 */ /* 0x0002a2000c1e1500 */
[----:B------:R-:W0:Y:S02]  /*0da0*/  LDC R210, c[0x0][0x3c4] ;  /* 0x0000f100ffd27b82 */ /* 0x000e240000000800 */
[----:B------:R-:W-:Y:S01]  /*0db0*/  LEA.HI.X.SX32 R47, R33, R0, 0x1, P1 ;  /* 0x00000000212f7211 */ /* 0x000fe200008f0eff */
[----:B------:R1:W2:Y:S01]  /*0dc0*/  LDG.E.U16 R28, desc[UR8][R42.64] ;  /* 0x000000082a1c7981 */ /* 0x0002a2000c1e1500 */
[----:B------:R-:W-:-:S03]  /*0dd0*/  LEA R44, P2, R45, R10, 0x1 ;  /* 0x0000000a2d2c7211 */ /* 0x000fc600078408ff */
[----:B------:R3:W2:Y:S01]  /*0de0*/  LDG.E.U16 R31, desc[UR8][R40.64] ;  /* 0x00000008281f7981 */ /* 0x0006a2000c1e1500 */
[----:B------:R-:W0:Y:S01]  /*0df0*/  LDC R222, c[0x0][0x3c4] ;  /* 0x0000f100ffde7b82 */ /* 0x000e220000000800 */
[C---:B-1----:R-:W-:Y:S01]  /*0e00*/  IMAD R35, R20.reuse, 0x2, R33 ;  /* 0x0000000214237824 */ /* 0x042fe200078e0221 */
[----:B------:R-:W-:Y:S01]  /*0e10*/  LEA.HI.X.SX32 R45, R45, R0, 0x1, P2 ;  /* 0x000000002d2d7211 */ /* 0x000fe200010f0eff */
[----:B------:R-:W2:Y:S02]  /*0e20*/  LDG.E.U16 R33, desc[UR8][R46.64] ;  /* 0x000000082e217981 */ /* 0x000ea4000c1e1500 */
[----:B------:R-:W-:Y:S01]  /*0e30*/  IMAD R43, R20, 0x2, R35 ;  /* 0x00000002142b7824 */ /* 0x000fe200078e0223 */
[C---:B------:R-:W-:Y:S01]  /*0e40*/  LEA R36, P1, R35.reuse, R10, 0x1 ;  /* 0x0000000a23247211 */ /* 0x040fe200078208ff */
[----:B------:R1:W2:Y:S01]  /*0e50*/  LDG.E.U16 R34, desc[UR8][R44.64] ;  /* 0x000000082c227981 */ /* 0x0002a2000c1e1500 */
[----:B------:R-:W0:Y:S02]  /*0e60*/  LDC R209, c[0x0][0x3c4] ;  /* 0x0000f100ffd17b82 */ /* 0x000e240000000800 */
[----:B------:R-:W-:-:S02]  /*0e70*/  LEA.HI.X.SX32 R37, R35, R0, 0x1, P1 ;  /* 0x0000000023257211 */ /* 0x000fc400008f0eff */
[C---:B------:R-:W-:Y:S02]  /*0e80*/  LEA R35, R20.reuse, R43, 0x1 ;  /* 0x0000002b14237211 */ /* 0x040fe400078e08ff */
[C---:B------:R-:W-:Y:S01]  /*0e90*/  LEA R42, P1, R43.reuse, R10, 0x1 ;  /* 0x0000000a2b2a7211 */ /* 0x040fe200078208ff */
[----:B------:R-:W2:Y:S01]  /*0ea0*/  LDG.E.U16 R36, desc[UR8][R36.64] ;  /* 0x0000000824247981 */ /* 0x000ea2000c1e1500 */
[----:B------:R-:W0:Y:S01]  /*0eb0*/  LDC R226, c[0x0][0x3c4] ;  /* 0x0000f100ffe27b82 */ /* 0x000e220000000800 */
[----:B------:R-:W-:Y:S01]  /*0ec0*/  IMAD R49, R20, 0x2, R35 ;  /* 0x0000000214317824 */ /* 0x000fe200078e0223 */
[----:B------:R-:W-:-:S03]  /*0ed0*/  LEA.HI.X.SX32 R43, R43, R0, 0x1, P1 ;  /* 0x000000002b2b7211 */ /* 0x000fc600008f0eff */
[C---:B---3--:R-:W-:Y:S01]  /*0ee0*/  IMAD R41, R20.reuse, 0x2, R49 ;  /* 0x0000000214297824 */ /* 0x048fe200078e0231 */
[C---:B-1----:R-:W-:Y:S02]  /*0ef0*/  LEA R44, P1, R49.reuse, R10, 0x1 ;  /* 0x0000000a312c7211 */ /* 0x042fe400078208ff */
[----:B------:R-:W1:Y:S01]  /*0f00*/  LDC R205, c[0x0][0x3c4] ;  /* 0x0000f100ffcd7b82 */ /* 0x000e620000000800 */
[----:B------:R-:W-:Y:S01]  /*0f10*/  IMAD R51, R20, 0x2, R41 ;  /* 0x0000000214337824 */ /* 0x000fe200078e0229 */
[----:B------:R-:W-:-:S04]  /*0f20*/  LEA.HI.X.SX32 R45, R49, R0, 0x1, P1 ;  /* 0x00000000312d7211 */ /* 0x000fc800008f0eff */
[C---:B------:R-:W-:Y:S01]  /*0f30*/  LEA R49, R20.reuse, R51, 0x1 ;  /* 0x0000003314317211 */ /* 0x040fe200078e08ff */
[----:B------:R-:W3:Y:S01]  /*0f40*/  LDG.E.U16 R37, desc[UR8][R44.64] ;  /* 0x000000082c257981 */ /* 0x000ee2000c1e1500 */
[C---:B------:R-:W-:Y:S01]  /*0f50*/  LEA R40, P1, R41.reuse, R10, 0x1 ;  /* 0x0000000a29287211 */ /* 0x040fe200078208ff */
[----:B------:R-:W0:Y:S02]  /*0f60*/  LDC R197, c[0x0][0x3c4] ;  /* 0x0000f100ffc57b82 */ /* 0x000e240000000800 */
[C---:B------:R-:W-:Y:S01]  /*0f70*/  IMAD R53, R20.reuse, 0x2, R49 ;  /* 0x0000000214357824 */ /* 0x040fe200078e0231 */
[----:B------:R-:W-:Y:S02]  /*0f80*/  LEA.HI.X.SX32 R41, R41, R0, 0x1, P1 ;  /* 0x0000000029297211 */ /* 0x000fe400008f0eff */
[-C--:B------:R-:W-:Y:S01]  /*0f90*/  LEA R46, P1, R51, R10.reuse, 0x1 ;  /* 0x0000000a332e7211 */ /* 0x080fe200078208ff */
[C---:B------:R-:W-:Y:S01]  /*0fa0*/  IMAD R55, R20.reuse, 0x2, R53 ;  /* 0x0000000214377824 */ /* 0x040fe200078e0235 */
[----:B------:R-:W-:Y:S01]  /*0fb0*/  LEA R38, P2, R35, R10, 0x1 ;  /* 0x0000000a23267211 */ /* 0x000fe200078408ff */
[----:B------:R-:W2:Y:S01]  /*0fc0*/  LDG.E.U16 R40, desc[UR8][R40.64] ;  /* 0x0000000828287981 */ /* 0x000ea2000c1e1500 */
[----:B------:R-:W-:Y:S01]  /*0fd0*/  LEA.HI.X.SX32 R47, R51, R0, 0x1, P1 ;  /* 0x00000000332f7211 */ /* 0x000fe200008f0eff */
[C---:B------:R-:W-:Y:S01]  /*0fe0*/  IMAD R51, R20.reuse, 0x2, R55 ;  /* 0x0000000214337824 */ /* 0x040fe200078e0237 */
[----:B------:R-:W0:Y:S04]  /*0ff0*/  LDC R201, c[0x0][0x3c4] ;  /* 0x0000f100ffc97b82 */ /* 0x000e280000000800 */
[----:B------:R-:W-:-:S04]  /*1000*/  LEA R57, R20, R51, 0x1 ;  /* 0x0000003314397211 */ /* 0x000fc800078e08ff */
[----:B------:R-:W0:Y:S01]  /*1010*/  LDC R199, c[0x0][0x3c4] ;  /* 0x0000f100ffc77b82 */ /* 0x000e220000000800 */
[C---:B------:R-:W-:Y:S01]  /*1020*/  IMAD R59, R20.reuse, 0x2, R57 ;  /* 0x00000002143b7824 */ /* 0x040fe200078e0239 */
[----:B------:R-:W-:Y:S02]  /*1030*/  LEA.HI.X.SX32 R39, R35, R0, 0x1, P2 ;  /* 0x0000000023277211 */ /* 0x000fe400010f0eff */
[----:B------:R1:W2:Y:S01]  /*1040*/  LDG.E.U16 R35, desc[UR8][R42.64] ;  /* 0x000000082a237981 */ /* 0x0002a2000c1e1500 */
[----:B------:R-:W-:-:S03]  /*1050*/  IMAD R61, R20, 0x2, R59 ;  /* 0x00000002143d7824 */ /* 0x000fc600078e023b */
[----:B------:R-:W2:Y:S01]  /*1060*/  LDG.E.U16 R38, desc[UR8][R38.64] ;  /* 0x0000000826267981 */ /* 0x000ea2000c1e1500 */
[----:B------:R-:W-:Y:S01]  /*1070*/  IMAD R63, R20, 0x2, R61 ;  /* 0x00000002143f7824 */ /* 0x000fe200078e023d */
[-C--:B------:R-:W-:Y:S01]  /*1080*/  LEA R48, P1, R53, R10.reuse, 0x1 ;  /* 0x0000000a35307211 */ /* 0x080fe200078208ff */
[----:B------:R-:W0:Y:S01]  /*1090*/  LDC R196, c[0x0][0x3c4] ;  /* 0x0000f100ffc47b82 */ /* 0x000e220000000800 */
[C---:B-1----:R-:W-:Y:S01]  /*10a0*/  LEA R42, P2, R49.reuse, R10, 0x1 ;  /* 0x0000000a312a7211 */ /* 0x042fe200078408ff */
[----:B------:R1:W2:Y:S03]  /*10b0*/  LDG.E.U16 R39, desc[UR8][R46.64] ;  /* 0x000000082e277981 */ /* 0x0002a6000c1e1500 */
[----:B------:R-:W-:-:S03]  /*10c0*/  LEA.HI.X.SX32 R43, R49, R0, 0x1, P2 ;  /* 0x00000000312b7211 */ /* 0x000fc600010f0eff */
[----:B------:R-:W0:Y:S01]  /*10d0*/  LDC R174, c[0x0][0x3c4] ;  /* 0x0000f100ffae7b82 */ /* 0x000e220000000800 */
[----:B------:R-:W-:Y:S02]  /*10e0*/  LEA.HI.X.SX32 R49, R53, R0, 0x1, P1 ;  /* 0x0000000035317211 */ /* 0x000fe400008f0eff */
[----:B-1----:R-:W-:-:S03]  /*10f0*/  LEA R47, R20, R63, 0x1 ;  /* 0x0000003f142f7211 */ /* 0x002fc600078e08ff */
[----:B------:R1:W2:Y:S01]  /*1100*/  LDG.E.U16 R41, desc[UR8][R48.64] ;  /* 0x0000000830297981 */ /* 0x0002a2000c1e1500 */
[C---:B------:R-:W-:Y:S01]  /*1110*/  LEA R44, P1, R55.reuse, R10, 0x1 ;  /* 0x0000000a372c7211 */ /* 0x040fe200078208ff */
[----:B------:R-:W0:Y:S01]  /*1120*/  LDC R164, c[0x0][0x3c4] ;  /* 0x0000f100ffa47b82 */ /* 0x000e220000000800 */
[C---:B------:R-:W-:Y:S02]  /*1130*/  IMAD R65, R20.reuse, 0x2, R47 ;  /* 0x0000000214417824 */ /* 0x040fe400078e022f */
[----:B------:R-:W-:Y:S01]  /*1140*/  LEA.HI.X.SX32 R45, R55, R0, 0x1, P1 ;  /* 0x00000000372d7211 */ /* 0x000fe200008f0eff */
[----:B------:R-:W2:Y:S01]  /*1150*/  LDG.E.U16 R42, desc[UR8][R42.64] ;  /* 0x000000082a2a7981 */ /* 0x000ea2000c1e1500 */
[C---:B------:R-:W-:Y:S01]  /*1160*/  IMAD R67, R20.reuse, 0x2, R65 ;  /* 0x0000000214437824 */ /* 0x040fe200078e0241 */
[C---:B------:R-:W-:Y:S02]  /*1170*/  LEA R50, P1, R51.reuse, R10, 0x1 ;  /* 0x0000000a33327211 */ /* 0x040fe400078208ff */
[----:B------:R-:W2:Y:S01]  /*1180*/  LDG.E.U16 R44, desc[UR8][R44.64] ;  /* 0x000000082c2c7981 */ /* 0x000ea2000c1e1500 */
[----:B------:R-:W0:Y:S01]  /*1190*/  LDC R185, c[0x0][0x3c4] ;  /* 0x0000f100ffb97b82 */ /* 0x000e220000000800 */
[----:B------:R-:W-:Y:S01]  /*11a0*/  IMAD R69, R20, 0x2, R67 ;  /* 0x0000000214457824 */ /* 0x000fe200078e0243 */
[----:B------:R-:W-:-:S02]  /*11b0*/  LEA.HI.X.SX32 R51, R51, R0, 0x1, P1 ;  /* 0x0000000033337211 */ /* 0x000fc400008f0eff */
[C---:B------:R-:W-:Y:S02]  /*11c0*/  LEA R54, P1, R59.reuse, R10, 0x1 ;  /* 0x0000000a3b367211 */ /* 0x040fe400078208ff */
[C---:B------:R-:W-:Y:S01]  /*11d0*/  LEA R71, R20.reuse, R69, 0x1 ;  /* 0x0000004514477211 */ /* 0x040fe200078e08ff */
[----:B------:R-:W2:Y:S01]  /*11e0*/  LDG.E.U16 R43, desc[UR8][R50.64] ;  /* 0x00000008322b7981 */ /* 0x000ea2000c1e1500 */
[----:B------:R-:W-:Y:S01]  /*11f0*/  LEA.HI.X.SX32 R55, R59, R0, 0x1, P1 ;  /* 0x000000003b377211 */ /* 0x000fe200008f0eff */
[----:B------:R-:W0:Y:S01]  /*1200*/  LDC R183, c[0x0][0x3c4] ;  /* 0x0000f100ffb77b82 */ /* 0x000e220000000800 */
[-C--:B-1----:R-:W-:Y:S01]  /*1210*/  LEA R48, P1, R61, R10.reuse, 0x1 ;  /* 0x0000000a3d307211 */ /* 0x082fe200078208ff */
[C---:B------:R-:W-:Y:S01]  /*1220*/  IMAD R73, R20.reuse, 0x2, R71 ;  /* 0x0000000214497824 */ /* 0x040fe200078e0247 */
[----:B------:R-:W-:Y:S01]  /*1230*/  LEA R52, P2, R57, R10, 0x1 ;  /* 0x0000000a39347211 */ /* 0x000fe200078408ff */
[----:B------:R-:W2:Y:S01]  /*1240*/  LDG.E.U16 R45, desc[UR8][R54.64] ;  /* 0x00000008362d7981 */ /* 0x000ea2000c1e1500 */
[----:B------:R-:W-:Y:S01]  /*1250*/  LEA.HI.X.SX32 R49, R61, R0, 0x1, P1 ;  /* 0x000000003d317211 */ /* 0x000fe200008f0eff */
[C---:B------:R-:W-:Y:S01]  /*1260*/  IMAD R75, R20.reuse, 0x2, R73 ;  /* 0x00000002144b7824 */ /* 0x040fe200078e0249 */
[----:B------:R-:W-:Y:S01]  /*1270*/  LEA R56, P1, R63, R10, 0x1 ;  /* 0x0000000a3f387211 */ /* 0x000fe200078208ff */
[----:B------:R-:W1:Y:S01]  /*1280*/  LDC R179, c[0x0][0x3c4] ;  /* 0x0000f100ffb37b82 */ /* 0x000e620000000800 */
[-C--:B------:R-:W-:Y:S01]  /*1290*/  LEA.HI.X.SX32 R53, R57, R0.reuse, 0x1, P2 ;  /* 0x0000000039357211 */ /* 0x080fe200010f0eff */
[----:B------:R-:W-:Y:S01]  /*12a0*/  IMAD R77, R20, 0x2, R75 ;  /* 0x00000002144d7824 */ /* 0x000fe200078e024b */
[----:B------:R-:W-:Y:S01]  /*12b0*/  LEA.HI.X.SX32 R57, R63, R0, 0x1, P1 ;  /* 0x000000003f397211 */ /* 0x000fe200008f0eff */
[----:B------:R-:W2:Y:S01]  /*12c0*/  LDG.E.U16 R48, desc[UR8][R48.64] ;  /* 0x0000000830307981 */ /* 0x000ea2000c1e1500 */
[----:B------:R-:W-:-:S03]  /*12d0*/  LEA R60, P1, R65, R10, 0x1 ;  /* 0x0000000a413c7211 */ /* 0x000fc600078208ff */
[----:B------:R0:W2:Y:S01]  /*12e0*/  LDG.E.U16 R46, desc[UR8][R52.64] ;  /* 0x00000008342e7981 */ /* 0x0000a2000c1e1500 */
[----:B------:R-:W-:Y:S01]  /*12f0*/  LEA.HI.X.SX32 R61, R65, R0, 0x1, P1 ;  /* 0x00000000413d7211 */ /* 0x000fe200008f0eff */
[----:B------:R-:W1:Y:S01]  /*1300*/  LDC R177, c[0x0][0x3c4] ;  /* 0x0000f100ffb17b82 */ /* 0x000e620000000800 */
[----:B------:R-:W-:Y:S02]  /*1310*/  LEA R65, R20, R77, 0x1 ;  /* 0x0000004d14417211 */ /* 0x000fe400078e08ff */
[-C--:B------:R-:W-:Y:S01]  /*1320*/  LEA R58, P2, R47, R10.reuse, 0x1 ;  /* 0x0000000a2f3a7211 */ /* 0x080fe200078408ff */
[----:B------:R-:W2:Y:S01]  /*1330*/  LDG.E.U16 R49, desc[UR8][R60.64] ;  /* 0x000000083c317981 */ /* 0x000ea2000c1e1500 */
[----:B0-----:R-:W-:-:S03]  /*1340*/  LEA R52, P1, R67, R10, 0x1 ;  /* 0x0000000a43347211 */ /* 0x001fc600078208ff */
[----:B------:R-:W0:Y:S01]  /*1350*/  LDC R162, c[0x0][0x3c4] ;  /* 0x0000f100ffa27b82 */ /* 0x000e220000000800 */
[----:B------:R-:W-:Y:S01]  /*1360*/  LEA.HI.X.SX32 R53, R67, R0, 0x1, P1 ;  /* 0x0000000043357211 */ /* 0x000fe200008f0eff */
[----:B------:R-:W-:Y:S01]  /*1370*/  IMAD R67, R20, 0x2, R65 ;  /* 0x0000000214437824 */ /* 0x000fe200078e0241 */
[----:B------:R-:W-:-:S03]  /*1380*/  LEA R62, P1, R69, R10, 0x1 ;  /* 0x0000000a453e7211 */ /* 0x000fc600078208ff */
[C---:B------:R-:W-:Y:S01]  /*1390*/  IMAD R79, R20.reuse, 0x2, R67 ;  /* 0x00000002144f7824 */ /* 0x040fe200078e0243 */
[-C--:B------:R-:W-:Y:S01]  /*13a0*/  LEA.HI.X.SX32 R59, R47, R0.reuse, 0x1, P2 ;  /* 0x000000002f3b7211 */ /* 0x080fe200010f0eff */
[----:B------:R-:W2:Y:S01]  /*13b0*/  LDG.E.U16 R52, desc[UR8][R52.64] ;  /* 0x0000000834347981 */ /* 0x000ea2000c1e1500 */
[----:B------:R-:W-:Y:S01]  /*13c0*/  LEA.HI.X.SX32 R63, R69, R0, 0x1, P1 ;  /* 0x00000000453f7211 */ /* 0x000fe200008f0eff */
[C---:B------:R-:W-:Y:S01]  /*13d0*/  IMAD R69, R20.reuse, 0x2, R79 ;  /* 0x0000000214457824 */ /* 0x040fe200078e024f */
[C---:B------:R-:W-:Y:S01]  /*13e0*/  LEA R54, P2, R71.reuse, R10, 0x1 ;  /* 0x0000000a47367211 */ /* 0x040fe200078408ff */
[----:B------:R4:W2:Y:S01]  /*13f0*/  LDG.E.U16 R50, desc[UR8][R58.64] ;  /* 0x000000083a327981 */ /* 0x0008a2000c1e1500 */
[----:B------:R-:W0:Y:S02]  /*1400*/  LDC R173, c[0x0][0x3c4] ;  /* 0x0000f100ffad7b82 */ /* 0x000e240000000800 */
[----:B------:R-:W-:Y:S01]  /*1410*/  LEA.HI.X.SX32 R55, R71, R0, 0x1, P2 ;  /* 0x0000000047377211 */ /* 0x000fe200010f0eff */
[----:B------:R4:W2:Y:S01]  /*1420*/  LDG.E.U16 R47, desc[UR8][R56.64] ;  /* 0x00000008382f7981 */ /* 0x0008a2000c1e1500 */
[----:B------:R-:W-:-:S03]  /*1430*/  LEA R71, R20, R69, 0x1 ;  /* 0x0000004514477211 */ /* 0x000fc600078e08ff */
[----:B------:R1:W2:Y:S01]  /*1440*/  LDG.E.U16 R51, desc[UR8][R62.64] ;  /* 0x000000083e337981 */ /* 0x0002a2000c1e1500 */
[----:B------:R-:W0:Y:S01]  /*1450*/  LDC R175, c[0x0][0x3c4] ;  /* 0x0000f100ffaf7b82 */ /* 0x000e220000000800 */
[-C--:B----4-:R-:W-:Y:S02]  /*1460*/  LEA R58, P1, R73, R10.reuse, 0x1 ;  /* 0x0000000a493a7211 */ /* 0x090fe400078208ff */
[----:B------:R-:W-:Y:S01]  /*1470*/  LEA R64, P2, R65, R10, 0x1 ;  /* 0x0000000a41407211 */ /* 0x000fe200078408ff */
[----:B------:R-:W4:Y:S01]  /*1480*/  LDG.E.U16 R54, desc[UR8][R54.64] ;  /* 0x0000000836367981 */ /* 0x000f22000c1e1500 */
[----:B------:R-:W-:Y:S01]  /*1490*/  LEA.HI.X.SX32 R59, R73, R0, 0x1, P1 ;  /* 0x00000000493b7211 */ /* 0x000fe200008f0eff */
[C---:B------:R-:W-:Y:S01]  /*14a0*/  IMAD R73, R20.reuse, 0x2, R71 ;  /* 0x0000000214497824 */ /* 0x040fe200078e0247 */
[----:B------:R-:W-:Y:S01]  /*14b0*/  LEA R56, P1, R75, R10, 0x1 ;  /* 0x0000000a4b387211 */ /* 0x000fe200078208ff */
[----:B------:R-:W0:Y:S01]  /*14c0*/  LDC R163, c[0x0][0x3c4] ;  /* 0x0000f100ffa37b82 */ /* 0x000e220000000800 */
[-C--:B------:R-:W-:Y:S01]  /*14d0*/  LEA.HI.X.SX32 R65, R65, R0.reuse, 0x1, P2 ;  /* 0x0000000041417211 */ /* 0x080fe200010f0eff */
[----:B------:R-:W2:Y:S01]  /*14e0*/  LDG.E.U16 R53, desc[UR8][R58.64] ;  /* 0x000000083a357981 */ /* 0x000ea2000c1e1500 */
[----:B------:R-:W-:Y:S01]  /*14f0*/  LEA.HI.X.SX32 R57, R75, R0, 0x1, P1 ;  /* 0x000000004b397211 */ /* 0x000fe200008f0eff */
[----:B------:R-:W-:Y:S01]  /*1500*/  IMAD R75, R20, 0x2, R73 ;  /* 0x00000002144b7824 */ /* 0x000fe200078e0249 */
[----:B------:R-:W-:-:S03]  /*1510*/  LEA R60, P1, R77, R10, 0x1 ;  /* 0x0000000a4d3c7211 */ /* 0x000fc600078208ff */
[C---:B------:R-:W-:Y:S01]  /*1520*/  IMAD R81, R20.reuse, 0x2, R75 ;  /* 0x0000000214517824 */ /* 0x040fe200078e024b */
[----:B------:R-:W-:Y:S01]  /*1530*/  LEA.HI.X.SX32 R61, R77, R0, 0x1, P1 ;  /* 0x000000004d3d7211 */ /* 0x000fe200008f0eff */
[----:B------:R-:W2:Y:S01]  /*1540*/  LDG.E.U16 R56, desc[UR8][R56.64] ;  /* 0x0000000838387981 */ /* 0x000ea2000c1e1500 */
[----:B------:R-:W0:Y:S02]  /*1550*/  LDC R178, c[0x0][0x3c4] ;  /* 0x0000f100ffb27b82 */ /* 0x000e240000000800 */
[----:B------:R-:W-:Y:S01]  /*1560*/  LEA R77, R20, R81, 0x1 ;  /* 0x00000051144d7211 */ /* 0x000fe200078e08ff */
[----:B------:R0:W2:Y:S01]  /*1570*/  LDG.E.U16 R58, desc[UR8][R64.64] ;  /* 0x00000008403a7981 */ /* 0x0000a2000c1e1500 */
[----:B-1----:R-:W-:-:S03]  /*1580*/  LEA R62, P1, R67, R10, 0x1 ;  /* 0x0000000a433e7211 */ /* 0x002fc600078208ff */
[C---:B------:R-:W-:Y:S01]  /*1590*/  IMAD R83, R20.reuse, 0x2, R77 ;  /* 0x0000000214537824 */ /* 0x040fe200078e024d */
[----:B------:R-:W-:Y:S01]  /*15a0*/  LEA.HI.X.SX32 R63, R67, R0, 0x1, P1 ;  /* 0x00000000433f7211 */ /* 0x000fe200008f0eff */
[----:B------:R-:W2:Y:S01]  /*15b0*/  LDG.E.U16 R55, desc[UR8][R60.64] ;  /* 0x000000083c377981 */ /* 0x000ea2000c1e1500 */
[----:B------:R-:W1:Y:S01]  /*15c0*/  LDC R180, c[0x0][0x3c4] ;  /* 0x0000f100ffb47b82 */ /* 0x000e620000000800 */
[C---:B------:R-:W-:Y:S01]  /*15d0*/  IMAD R85, R20.reuse, 0x2, R83 ;  /* 0x0000000214557824 */ /* 0x040fe200078e0253 */
[C---:B------:R-:W-:Y:S01]  /*15e0*/  LEA R66, P1, R79.reuse, R10, 0x1 ;  /* 0x0000000a4f427211 */ /* 0x040fe200078208ff */
[----:B------:R-:W2:Y:S02]  /*15f0*/  LDG.E.U16 R57, desc[UR8][R62.64] ;  /* 0x000000083e397981 */ /* 0x000ea4000c1e1500 */
[C---:B------:R-:W-:Y:S01]  /*1600*/  IMAD R87, R20.reuse, 0x2, R85 ;  /* 0x0000000214577824 */ /* 0x040fe200078e0255 */
[----:B------:R-:W-:Y:S02]  /*1610*/  LEA.HI.X.SX32 R67, R79, R0, 0x1, P1 ;  /* 0x000000004f437211 */ /* 0x000fe400008f0eff */
[----:B------:R-:W0:Y:S02]  /*1620*/  LDC R160, c[0x0][0x3c4] ;  /* 0x0000f100ffa07b82 */ /* 0x000e240000000800 */
[C---:B------:R-:W-:Y:S01]  /*1630*/  LEA R79, R20.reuse, R87, 0x1 ;  /* 0x00000057144f7211 */ /* 0x040fe200078e08ff */
[----:B------:R-:W2:Y:S04]  /*1640*/  LDG.E.U16 R60, desc[UR8][R66.64] ;  /* 0x00000008423c7981 */ /* 0x000ea8000c1e1500 */
[C---:B------:R-:W-:Y:S01]  /*1650*/  IMAD R89, R20.reuse, 0x2, R79 ;  /* 0x0000000214597824 */ /* 0x040fe200078e024f */
[----:B------:R-:W1:Y:S03]  /*1660*/  LDC R166, c[0x0][0x3c4] ;  /* 0x0000f100ffa67b82 */ /* 0x000e660000000800 */
[----:B------:R-:W-:-:S04]  /*1670*/  IMAD R91, R20, 0x2, R89 ;  /* 0x00000002145b7824 */ /* 0x000fc800078e0259 */
[C---:B------:R-:W-:Y:S01]  /*1680*/  IMAD R93, R20.reuse, 0x2, R91 ;  /* 0x00000002145d7824 */ /* 0x040fe200078e025b */
[----:B------:R-:W1:Y:S04]  /*1690*/  LDC R186, c[0x0][0x3c4] ;  /* 0x0000f100ffba7b82 */ /* 0x000e680000000800 */
[----:B------:R-:W-:-:S04]  /*16a0*/  LEA R95, R20, R93, 0x1 ;  /* 0x0000005d145f7211 */ /* 0x000fc800078e08ff */
[----:B------:R-:W1:Y:S01]  /*16b0*/  LDC R189, c[0x0][0x3c4] ;  /* 0x0000f100ffbd7b82 */ /* 0x000e620000000800 */
[----:B------:R-:W-:-:S04]  /*16c0*/  IMAD R97, R20, 0x2, R95 ;  /* 0x0000000214617824 */ /* 0x000fc800078e025f */
[----:B------:R-:W-:-:S03]  /*16d0*/  IMAD R99, R20, 0x2, R97 ;  /* 0x0000000214637824 */ /* 0x000fc600078e0261 */
[----:B------:R-:W1:Y:S01]  /*16e0*/  LDC R188, c[0x0][0x3c4] ;  /* 0x0000f100ffbc7b82 */ /* 0x000e620000000800 */
[----:B------:R-:W-:Y:S01]  /*16f0*/  IMAD R101, R20, 0x2, R99 ;  /* 0x0000000214657824 */ /* 0x000fe200078e0263 */
[----:B------:R-:W-:-:S04]  /*1700*/  LEA R68, P1, R69, R10, 0x1 ;  /* 0x0000000a45447211 */ /* 0x000fc800078208ff */
[C---:B------:R-:W-:Y:S02]  /*1710*/  LEA R103, R20.reuse, R101, 0x1 ;  /* 0x0000006514677211 */ /* 0x040fe400078e08ff */
[----:B------:R-:W-:Y:S01]  /*1720*/  LEA.HI.X.SX32 R69, R69, R0, 0x1, P1 ;  /* 0x0000000045457211 */ /* 0x000fe200008f0eff */
[----:B------:R-:W1:Y:S01]  /*1730*/  LDC R192, c[0x0][0x3c4] ;  /* 0x0000f100ffc07b82 */ /* 0x000e620000000800 */
[-C--:B------:R-:W-:Y:S01]  /*1740*/  LEA R72, P1, R73, R10.reuse, 0x1 ;  /* 0x0000000a49487211 */ /* 0x080fe200078208ff */
[C---:B------:R-:W-:Y:S01]  /*1750*/  IMAD R105, R20.reuse, 0x2, R103 ;  /* 0x0000000214697824 */ /* 0x040fe200078e0267 */
[----:B------:R-:W-:Y:S01]  /*1760*/  LEA R70, P2, R71, R10, 0x1 ;  /* 0x0000000a47467211 */ /* 0x000fe200078408ff */
[----:B------:R0:W2:Y:S01]  /*1770*/  LDG.E.U16 R59, desc[UR8][R68.64] ;  /* 0x00000008443b7981 */ /* 0x0000a2000c1e1500 */
[----:B------:R-:W-:Y:S01]  /*1780*/  LEA.HI.X.SX32 R73, R73, R0, 0x1, P1 ;  /* 0x0000000049497211 */ /* 0x000fe200008f0eff */
[C---:B------:R-:W-:Y:S01]  /*1790*/  IMAD R107, R20.reuse, 0x2, R105 ;  /* 0x00000002146b7824 */ /* 0x040fe200078e0269 */
[----:B0-----:R-:W-:Y:S01]  /*17a0*/  LEA R64, P1, R75, R10, 0x1 ;  /* 0x0000000a4b407211 */ /* 0x001fe200078208ff */
[----:B------:R-:W0:Y:S01]  /*17b0*/  LDC R191, c[0x0][0x3c4] ;  /* 0x0000f100ffbf7b82 */ /* 0x000e220000000800 */
[-C--:B------:R-:W-:Y:S01]  /*17c0*/  LEA.HI.X.SX32 R71, R71, R0.reuse, 0x1, P2 ;  /* 0x0000000047477211 */ /* 0x080fe200010f0eff */
[----:B------:R-:W-:Y:S01]  /*17d0*/  IMAD R109, R20, 0x2, R107 ;  /* 0x00000002146d7824 */ /* 0x000fe200078e026b */
[----:B------:R-:W-:Y:S01]  /*17e0*/  LEA.HI.X.SX32 R65, R75, R0, 0x1, P1 ;  /* 0x000000004b417211 */ /* 0x000fe200008f0eff */
[----:B------:R-:W2:Y:S01]  /*17f0*/  LDG.E.U16 R61, desc[UR8][R72.64] ;  /* 0x00000008483d7981 */ /* 0x000ea2000c1e1500 */
[----:B------:R-:W-:-:S02]  /*1800*/  LEA R74, P1, R81, R10, 0x1 ;  /* 0x0000000a514a7211 */ /* 0x000fc400078208ff */
[C---:B------:R-:W-:Y:S01]  /*1810*/  LEA R111, R20.reuse, R109, 0x1 ;  /* 0x0000006d146f7211 */ /* 0x040fe200078e08ff */
[----:B------:R1:W2:Y:S01]  /*1820*/  LDG.E.U16 R62, desc[UR8][R70.64] ;  /* 0x00000008463e7981 */ /* 0x0002a2000c1e1500 */
[----:B------:R-:W-:Y:S01]  /*1830*/  LEA.HI.X.SX32 R75, R81, R0, 0x1, P1 ;  /* 0x00000000514b7211 */ /* 0x000fe200008f0eff */
[----:B------:R-:W0:Y:S02]  /*1840*/  LDC R194, c[0x0][0x3c4] ;  /* 0x0000f100ffc27b82 */ /* 0x000e240000000800 */
[----:B------:R-:W-:Y:S01]  /*1850*/  IMAD R113, R20, 0x2, R111 ;  /* 0x0000000214717824 */ /* 0x000fe200078e026f */
[-C--:B------:R-:W-:Y:S01]  /*1860*/  LEA R68, P2, R77, R10.reuse, 0x1 ;  /* 0x0000000a4d447211 */ /* 0x080fe200078408ff */
[----:B------:R1:W2:Y:S02]  /*1870*/  LDG.E.U16 R63, desc[UR8][R74.64] ;  /* 0x000000084a3f7981 */ /* 0x0002a4000c1e1500 */
[C---:B-1----:R-:W-:Y:S02]  /*1880*/  LEA R70, P1, R83.reuse, R10, 0x1 ;  /* 0x0000000a53467211 */ /* 0x042fe400078208ff */
[----:B------:R-:W2:Y:S01]  /*1890*/  LDG.E.U16 R64, desc[UR8][R64.64] ;  /* 0x0000000840407981 */ /* 0x000ea2000c1e1500 */
[----:B------:R-:W1:Y:S01]  /*18a0*/  LDC R204, c[0x0][0x3c4] ;  /* 0x0000f100ffcc7b82 */ /* 0x000e620000000800 */
[----:B------:R-:W-:-:S02]  /*18b0*/  LEA.HI.X.SX32 R71, R83, R0, 0x1, P1 ;  /* 0x0000000053477211 */ /* 0x000fc400008f0eff */
[----:B------:R-:W-:Y:S01]  /*18c0*/  LEA R72, P1, R85, R10, 0x1 ;  /* 0x0000000a55487211 */ /* 0x000fe200078208ff */
[----:B------:R-:W-:-:S03]  /*18d0*/  IMAD R115, R20, 0x2, R113 ;  /* 0x0000000214737824 */ /* 0x000fc600078e0271 */
[----:B------:R-:W-:Y:S01]  /*18e0*/  LEA.HI.X.SX32 R73, R85, R0, 0x1, P1 ;  /* 0x0000000055497211 */ /* 0x000fe200008f0eff */
[----:B------:R-:W2:Y:S01]  /*18f0*/  LDG.E.U16 R65, desc[UR8][R70.64] ;  /* 0x0000000846417981 */ /* 0x000ea2000c1e1500 */
[----:B------:R-:W-:Y:S01]  /*1900*/  LEA R76, P1, R87, R10, 0x1 ;  /* 0x0000000a574c7211 */ /* 0x000fe200078208ff */
[C---:B------:R-:W-:Y:S01]  /*1910*/  IMAD R117, R20.reuse, 0x2, R115 ;  /* 0x0000000214757824 */ /* 0x040fe200078e0273 */
[-C--:B------:R-:W-:Y:S01]  /*1920*/  LEA.HI.X.SX32 R69, R77, R0.reuse, 0x1, P2 ;  /* 0x000000004d457211 */ /* 0x080fe200010f0eff */
[----:B------:R-:W2:Y:S01]  /*1930*/  LDG.E.U16 R67, desc[UR8][R72.64] ;  /* 0x0000000848437981 */ /* 0x000ea2000c1e1500 */
[----:B------:R-:W-:Y:S01]  /*1940*/  LEA.HI.X.SX32 R77, R87, R0, 0x1, P1 ;  /* 0x00000000574d7211 */ /* 0x000fe200008f0eff */
[----:B------:R-:W0:Y:S01]  /*1950*/  LDC R200, c[0x0][0x3c4] ;  /* 0x0000f100ffc87b82 */ /* 0x000e220000000800 */
[----:B------:R-:W-:Y:S01]  /*1960*/  LEA R74, P1, R89, R10, 0x1 ;  /* 0x0000000a594a7211 */ /* 0x000fe200078208ff */
[----:B------:R-:W2:Y:S01]  /*1970*/  LDG.E.U16 R66, desc[UR8][R68.64] ;  /* 0x0000000844427981 */ /* 0x000ea2000c1e1500 */
[----:B------:R-:W-:-:S02]  /*1980*/  LEA R121, R20, R117, 0x1 ;  /* 0x0000007514797211 */ /* 0x000fc400078e08ff */
[----:B------:R-:W-:Y:S02]  /*1990*/  LEA.HI.X.SX32 R75, R89, R0, 0x1, P1 ;  /* 0x00000000594b7211 */ /* 0x000fe400008f0eff */
[-C--:B------:R-:W-:Y:S01]  /*19a0*/  LEA R78, P2, R79, R10.reuse, 0x1 ;  /* 0x0000000a4f4e7211 */ /* 0x080fe200078408ff */
[----:B------:R-:W0:Y:S01]  /*19b0*/  LDC R212, c[0x0][0x3c4] ;  /* 0x0000f100ffd47b82 */ /* 0x000e220000000800 */
[----:B------:R-:W-:Y:S01]  /*19c0*/  LEA R80, P1, R91, R10, 0x1 ;  /* 0x0000000a5b507211 */ /* 0x000fe200078208ff */
[C---:B------:R-:W-:Y:S01]  /*19d0*/  IMAD R123, R20.reuse, 0x2, R121 ;  /* 0x00000002147b7824 */ /* 0x040fe200078e0279 */
[-C--:B------:R-:W-:Y:S01]  /*19e0*/  LEA.HI.X.SX32 R79, R79, R0.reuse, 0x1, P2 ;  /* 0x000000004f4f7211 */ /* 0x080fe200010f0eff */
[----:B------:R-:W2:Y:S01]  /*19f0*/  LDG.E.U16 R70, desc[UR8][R74.64] ;  /* 0x000000084a467981 */ /* 0x000ea2000c1e1500 */
        /* <DEDUP_REMOVED lines=8> */
[----:B------:R-:W-:-:S03]  /*1a80*/  LEA R84, P2, R95, R10, 0x1 ;  /* 0x0000000a5f547211 */ /* 0x000fc600078408ff */
[----:B------:R-:W2:Y:S01]  /*1a90*/  LDG.E.U16 R73, desc[UR8][R82.64] ;  /* 0x0000000852497981 */ /* 0x000ea2000c1e1500 */
[----:B------:R-:W0:Y:S01]  /*1aa0*/  LDC R218, c[0x0][0x3c4] ;  /* 0x0000f100ffda7b82 */ /* 0x000e220000000800 */
[C---:B-1----:R-:W-:Y:S02]  /*1ab0*/  LEA R78, P1, R97.reuse, R10, 0x1 ;  /* 0x0000000a614e7211 */ /* 0x042fe400078208ff */
[----:B------:R-:W2:Y:S02]  /*1ac0*/  LDG.E.U16 R69, desc[UR8][R76.64] ;  /* 0x000000084c457981 */ /* 0x000ea4000c1e1500 */
[----:B------:R-:W-:Y:S02]  /*1ad0*/  LEA.HI.X.SX32 R79, R97, R0, 0x1, P1 ;  /* 0x00000000614f7211 */ /* 0x000fe400008f0eff */
[C---:B------:R-:W-:Y:S01]  /*1ae0*/  LEA R97, R20.reuse, R127, 0x1 ;  /* 0x0000007f14617211 */ /* 0x040fe200078e08ff */
[----:B------:R-:W1:Y:S01]  /*1af0*/  LDC R216, c[0x0][0x3c4] ;  /* 0x0000f100ffd87b82 */ /* 0x000e620000000800 */
[----:B------:R-:W-:Y:S01]  /*1b00*/  LEA R86, P1, R99, R10, 0x1 ;  /* 0x0000000a63567211 */ /* 0x000fe200078208ff */
[----:B------:R-:W2:Y:S02]  /*1b10*/  LDG.E.U16 R74, desc[UR8][R78.64] ;  /* 0x000000084e4a7981 */ /* 0x000ea4000c1e1500 */
[----:B------:R-:W-:-:S04]  /*1b20*/  IMAD R129, R20, 0x2, R97 ;  /* 0x0000000214817824 */ /* 0x000fc800078e0261 */
[C---:B------:R-:W-:Y:S01]  /*1b30*/  IMAD R131, R20.reuse, 0x2, R129 ;  /* 0x0000000214837824 */ /* 0x040fe200078e0281 */
[-C--:B------:R-:W-:Y:S01]  /*1b40*/  LEA.HI.X.SX32 R85, R95, R0.reuse, 0x1, P2 ;  /* 0x000000005f557211 */ /* 0x080fe200010f0eff */
[----:B------:R-:W0:Y:S02]  /*1b50*/  LDC R195, c[0x0][0x3c4] ;  /* 0x0000f100ffc37b82 */ /* 0x000e240000000800 */
[C---:B------:R-:W-:Y:S01]  /*1b60*/  IMAD R133, R20.reuse, 0x2, R131 ;  /* 0x0000000214857824 */ /* 0x040fe200078e0283 */
[----:B------:R-:W-:Y:S01]  /*1b70*/  LEA.HI.X.SX32 R87, R99, R0, 0x1, P1 ;  /* 0x0000000063577211 */ /* 0x000fe200008f0eff */
[----:B------:R3:W2:Y:S01]  /*1b80*/  LDG.E.U16 R72, desc[UR8][R84.64] ;  /* 0x0000000854487981 */ /* 0x0006a2000c1e1500 */
[C---:B------:R-:W-:Y:S02]  /*1b90*/  LEA R80, P1, R101.reuse, R10, 0x1 ;  /* 0x0000000a65507211 */ /* 0x040fe400078208ff */
[C---:B------:R-:W-:Y:S01]  /*1ba0*/  LEA R135, R20.reuse, R133, 0x1 ;  /* 0x0000008514877211 */ /* 0x040fe200078e08ff */
[----:B------:R3:W2:Y:S01]  /*1bb0*/  LDG.E.U16 R75, desc[UR8][R86.64] ;  /* 0x00000008564b7981 */ /* 0x0006a2000c1e1500 */
[----:B------:R-:W-:Y:S01]  /*1bc0*/  LEA.HI.X.SX32 R81, R101, R0, 0x1, P1 ;  /* 0x0000000065517211 */ /* 0x000fe200008f0eff */
[----:B------:R-:W0:Y:S02]  /*1bd0*/  LDC R220, c[0x0][0x3c4] ;  /* 0x0000f100ffdc7b82 */ /* 0x000e240000000800 */
[C---:B------:R-:W-:Y:S01]  /*1be0*/  IMAD R137, R20.reuse, 0x2, R135 ;  /* 0x0000000214897824 */ /* 0x040fe200078e0287 */
[C---:B---3--:R-:W-:Y:S01]  /*1bf0*/  LEA R84, P1, R105.reuse, R10, 0x1 ;  /* 0x0000000a69547211 */ /* 0x048fe200078208ff */
[----:B------:R-:W3:Y:S02]  /*1c00*/  LDG.E.U16 R77, desc[UR8][R80.64] ;  /* 0x00000008504d7981 */ /* 0x000ee4000c1e1500 */
[----:B------:R-:W-:Y:S01]  /*1c10*/  IMAD R139, R20, 0x2, R137 ;  /* 0x00000002148b7824 */ /* 0x000fe200078e0289 */
[----:B------:R-:W-:Y:S01]  /*1c20*/  LEA.HI.X.SX32 R85, R105, R0, 0x1, P1 ;  /* 0x0000000069557211 */ /* 0x000fe200008f0eff */
[----:B------:R-:W0:Y:S01]  /*1c30*/  LDC R193, c[0x0][0x3c4] ;  /* 0x0000f100ffc17b82 */ /* 0x000e220000000800 */
[----:B------:R-:W-:-:S02]  /*1c40*/  LEA R88, P1, R107, R10, 0x1 ;  /* 0x0000000a6b587211 */ /* 0x000fc400078208ff */
[----:B------:R-:W-:Y:S01]  /*1c50*/  LEA R82, P2, R103, R10, 0x1 ;  /* 0x0000000a67527211 */ /* 0x000fe200078408ff */
[----:B------:R-:W2:Y:S01]  /*1c60*/  LDG.E.U16 R78, desc[UR8][R84.64] ;  /* 0x00000008544e7981 */ /* 0x000ea2000c1e1500 */
[-C--:B------:R-:W-:Y:S01]  /*1c70*/  LEA.HI.X.SX32 R89, R107, R0.reuse, 0x1, P1 ;  /* 0x000000006b597211 */ /* 0x080fe200008f0eff */
[C---:B------:R-:W-:Y:S01]  /*1c80*/  IMAD R107, R20.reuse, 0x2, R139 ;  /* 0x00000002146b7824 */ /* 0x040fe200078e028b */
[----:B------:R-:W-:Y:S01]  /*1c90*/  LEA.HI.X.SX32 R83, R103, R0, 0x1, P2 ;  /* 0x0000000067537211 */ /* 0x000fe200010f0eff */
[----:B------:R-:W0:Y:S01]  /*1ca0*/  LDC R230, c[0x0][0x3c4] ;  /* 0x0000f100ffe67b82 */ /* 0x000e220000000800 */
[-C--:B------:R-:W-:Y:S01]  /*1cb0*/  LEA R86, P1, R109, R10.reuse, 0x1 ;  /* 0x0000000a6d567211 */ /* 0x080fe200078208ff */
[----:B------:R-:W2:Y:S01]  /*1cc0*/  LDG.E.U16 R79, desc[UR8][R88.64] ;  /* 0x00000008584f7981 */ /* 0x000ea2000c1e1500 */
[C---:B------:R-:W-:Y:S02]  /*1cd0*/  LEA R141, R20.reuse, R107, 0x1 ;  /* 0x0000006b148d7211 */ /* 0x040fe400078e08ff */
[C---:B------:R-:W-:Y:S01]  /*1ce0*/  LEA R92, P2, R111.reuse, R10, 0x1 ;  /* 0x0000000a6f5c7211 */ /* 0x040fe200078408ff */
[----:B------:R1:W2:Y:S02]  /*1cf0*/  LDG.E.U16 R76, desc[UR8][R82.64] ;  /* 0x00000008524c7981 */ /* 0x0002a4000c1e1500 */
[C---:B------:R-:W-:Y:S01]  /*1d00*/  IMAD R143, R20.reuse, 0x2, R141 ;  /* 0x00000002148f7824 */ /* 0x040fe200078e028d */
[-C--:B------:R-:W-:Y:S01]  /*1d10*/  LEA.HI.X.SX32 R93, R111, R0.reuse, 0x1, P2 ;  /* 0x000000006f5d7211 */ /* 0x080fe200010f0eff */
[----:B------:R-:W0:Y:S02]  /*1d20*/  LDC R236, c[0x0][0x3c4] ;  /* 0x0000f100ffec7b82 */ /* 0x000e240000000800 */
[C---:B------:R-:W-:Y:S01]  /*1d30*/  IMAD R145, R20.reuse, 0x2, R143 ;  /* 0x0000000214917824 */ /* 0x040fe200078e028f */
[----:B------:R-:W-:Y:S01]  /*1d40*/  LEA.HI.X.SX32 R87, R109, R0, 0x1, P1 ;  /* 0x000000006d577211 */ /* 0x000fe200008f0eff */
[----:B------:R-:W3:Y:S02]  /*1d50*/  LDG.E.U16 R80, desc[UR8][R92.64] ;  /* 0x000000085c507981 */ /* 0x000ee4000c1e1500 */
[C---:B------:R-:W-:Y:S01]  /*1d60*/  IMAD R111, R20.reuse, 0x2, R145 ;  /* 0x00000002146f7824 */ /* 0x040fe200078e0291 */
[----:B-1----:R-:W-:Y:S01]  /*1d70*/  LEA R82, P1, R113, R10, 0x1 ;  /* 0x0000000a71527211 */ /* 0x002fe200078208ff */
[----:B------:R1:W3:Y:S01]  /*1d80*/  LDG.E.U16 R81, desc[UR8][R86.64] ;  /* 0x0000000856517981 */ /* 0x0002e2000c1e1500 */
[----:B------:R-:W0:Y:S02]  /*1d90*/  LDC R234, c[0x0][0x3c4] ;  /* 0x0000f100ffea7b82 */ /* 0x000e240000000800 */
[----:B------:R-:W-:-:S02]  /*1da0*/  LEA R147, R20, R111, 0x1 ;  /* 0x0000006f14937211 */ /* 0x000fc400078e08ff */
[----:B------:R-:W-:Y:S02]  /*1db0*/  LEA.HI.X.SX32 R83, R113, R0, 0x1, P1 ;  /* 0x0000000071537211 */ /* 0x000fe400008f0eff */
[-C--:B------:R-:W-:Y:S01]  /*1dc0*/  LEA R84, P1, R115, R10.reuse, 0x1 ;  /* 0x0000000a73547211 */ /* 0x080fe200078208ff */
[C---:B------:R-:W-:Y:S01]  /*1dd0*/  IMAD R149, R20.reuse, 0x2, R147 ;  /* 0x0000000214957824 */ /* 0x040fe200078e0293 */
[----:B------:R-:W-:Y:S01]  /*1de0*/  LEA R94, P2, R121, R10, 0x1 ;  /* 0x0000000a795e7211 */ /* 0x000fe200078408ff */
[----:B------:R1:W3:Y:S01]  /*1df0*/  LDG.E.U16 R90, desc[UR8][R82.64] ;  /* 0x00000008525a7981 */ /* 0x0002e2000c1e1500 */
[----:B------:R-:W-:Y:S01]  /*1e00*/  LEA.HI.X.SX32 R85, R115, R0, 0x1, P1 ;  /* 0x0000000073557211 */ /* 0x000fe200008f0eff */
[----:B------:R-:W0:Y:S01]  /*1e10*/  LDC R240, c[0x0][0x3c4] ;  /* 0x0000f100fff07b82 */ /* 0x000e220000000800 */
[----:B------:R-:W-:Y:S02]  /*1e20*/  LEA R88, P1, R117, R10, 0x1 ;  /* 0x0000000a75587211 */ /* 0x000fe400078208ff */
[-C--:B------:R-:W-:Y:S01]  /*1e30*/  LEA.HI.X.SX32 R95, R121, R0.reuse, 0x1, P2 ;  /* 0x00000000795f7211 */ /* 0x080fe200010f0eff */
[C---:B------:R-:W-:Y:S01]  /*1e40*/  IMAD R121, R20.reuse, 0x2, R149 ;  /* 0x0000000214797824 */ /* 0x040fe200078e0295 */
[----:B------:R-:W-:Y:S01]  /*1e50*/  LEA.HI.X.SX32 R89, R117, R0, 0x1, P1 ;  /* 0x0000000075597211 */ /* 0x000fe200008f0eff */
[----:B------:R1:W3:Y:S02]  /*1e60*/  LDG.E.U16 R91, desc[UR8][R84.64] ;  /* 0x00000008545b7981 */ /* 0x0002e4000c1e1500 */
[C---:B-1----:R-:W-:Y:S01]  /*1e70*/  LEA R86, P1, R123.reuse, R10, 0x1 ;  /* 0x0000000a7b567211 */ /* 0x042fe200078208ff */
[----:B------:R-:W-:Y:S01]  /*1e80*/  IMAD R113, R20, 0x2, R121 ;  /* 0x0000000214717824 */ /* 0x000fe200078e0279 */
[----:B------:R-:W1:Y:S01]  /*1e90*/  LDC R187, c[0x0][0x3c4] ;  /* 0x0000f100ffbb7b82 */ /* 0x000e620000000800 */
[----:B------:R0:W3:Y:S01]  /*1ea0*/  LDG.E.U16 R99, desc[UR8][R88.64] ;  /* 0x0000000858637981 */ /* 0x0000e2000c1e1500 */
[----:B------:R-:W-:-:S02]  /*1eb0*/  LEA.HI.X.SX32 R87, R123, R0, 0x1, P1 ;  /* 0x000000007b577211 */ /* 0x000fc400008f0eff */
[C---:B------:R-:W-:Y:S01]  /*1ec0*/  LEA R82, P1, R125.reuse, R10, 0x1 ;  /* 0x0000000a7d527211 */ /* 0x040fe200078208ff */
[----:B------:R-:W3:Y:S01]  /*1ed0*/  LDG.E.U16 R98, desc[UR8][R94.64] ;  /* 0x000000085e627981 */ /* 0x000ee2000c1e1500 */
[C---:B------:R-:W-:Y:S02]  /*1ee0*/  LEA R123, R20.reuse, R113, 0x1 ;  /* 0x00000071147b7211 */ /* 0x040fe400078e08ff */
[----:B------:R-:W-:Y:S01]  /*1ef0*/  LEA.HI.X.SX32 R83, R125, R0, 0x1, P1 ;  /* 0x000000007d537211 */ /* 0x000fe200008f0eff */
[----:B------:R0:W3:Y:S01]  /*1f00*/  LDG.E.U16 R100, desc[UR8][R86.64] ;  /* 0x0000000856647981 */ /* 0x0000e2000c1e1500 */
[----:B------:R-:W1:Y:S01]  /*1f10*/  LDC R239, c[0x0][0x3c4] ;  /* 0x0000f100ffef7b82 */ /* 0x000e620000000800 */
[C---:B------:R-:W-:Y:S01]  /*1f20*/  IMAD R125, R20.reuse, 0x2, R123 ;  /* 0x00000002147d7824 */ /* 0x040fe200078e027b */
[----:B------:R-:W-:Y:S01]  /*1f30*/  LEA R84, P1, R127, R10, 0x1 ;  /* 0x0000000a7f547211 */ /* 0x000fe200078208ff */
[----:B------:R-:W3:Y:S02]  /*1f40*/  LDG.E.U16 R101, desc[UR8][R82.64] ;  /* 0x0000000852657981 */ /* 0x000ee4000c1e1500 */
[----:B------:R-:W-:-:S03]  /*1f50*/  IMAD R151, R20, 0x2, R125 ;  /* 0x0000000214977824 */ /* 0x000fc600078e027d */
[----:B------:R-:W1:Y:S01]  /*1f60*/  LDC R241, c[0x0][0x3c4] ;  /* 0x0000f100fff17b82 */ /* 0x000e620000000800 */
[C---:B------:R-:W-:Y:S01]  /*1f70*/  IMAD R117, R20.reuse, 0x2, R151 ;  /* 0x0000000214757824 */ /* 0x040fe200078e0297 */
[----:B------:R-:W-:Y:S02]  /*1f80*/  LEA.HI.X.SX32 R85, R127, R0, 0x1, P1 ;  /* 0x000000007f557211 */ /* 0x000fe400008f0eff */
[C---:B------:R-:W-:Y:S02]  /*1f90*/  LEA R92, P1, R129.reuse, R10, 0x1 ;  /* 0x0000000a815c7211 */ /* 0x040fe400078208ff */
[C---:B------:R-:W-:Y:S01]  /*1fa0*/  LEA R127, R20.reuse, R117, 0x1 ;  /* 0x00000075147f7211 */ /* 0x040fe200078e08ff */
[----:B------:R-:W3:Y:S01]  /*1fb0*/  LDG.E.U16 R103, desc[UR8][R84.64] ;  /* 0x0000000854677981 */ /* 0x000ee2000c1e1500 */
[----:B------:R-:W-:Y:S01]  /*1fc0*/  LEA.HI.X.SX32 R93, R129, R0, 0x1, P1 ;  /* 0x00000000815d7211 */ /* 0x000fe200008f0eff */
[----:B------:R-:W1:Y:S02]  /*1fd0*/  LDC R181, c[0x0][0x3c4] ;  /* 0x0000f100ffb57b82 */ /* 0x000e640000000800 */
[C---:B------:R-:W-:Y:S01]  /*1fe0*/  IMAD R129, R20.reuse, 0x2, R127 ;  /* 0x0000000214817824 */ /* 0x040fe200078e027f */
[-C--:B0-----:R-:W-:Y:S01]  /*1ff0*/  LEA R88, P2, R97, R10.reuse, 0x1 ;  /* 0x0000000a61587211 */ /* 0x081fe200078408ff */
[----:B------:R-:W3:Y:S01]  /*2000*/  LDG.E.U16 R104, desc[UR8][R92.64] ;  /* 0x000000085c687981 */ /* 0x000ee2000c1e1500 */
[----:B------:R-:W-:Y:S01]  /*2010*/  LEA R86, P1, R131, R10, 0x1 ;  /* 0x0000000a83567211 */ /* 0x000fe200078208ff */
[C---:B------:R-:W-:Y:S01]  /*2020*/  IMAD R153, R20.reuse, 0x2, R129 ;  /* 0x0000000214997824 */ /* 0x040fe200078e0281 */
[-C--:B------:R-:W-:Y:S01]  /*2030*/  LEA.HI.X.SX32 R89, R97, R0.reuse, 0x1, P2 ;  /* 0x0000000061597211 */ /* 0x080fe200010f0eff */
[----:B------:R-:W0:Y:S01]  /*2040*/  LDC R244, c[0x0][0x3c4] ;  /* 0x0000f100fff47b82 */ /* 0x000e220000000800 */
[----:B------:R-:W-:Y:S01]  /*2050*/  LEA.HI.X.SX32 R87, R131, R0, 0x1, P1 ;  /* 0x0000000083577211 */ /* 0x000fe200008f0eff */
[----:B------:R-:W-:Y:S01]  /*2060*/  IMAD R131, R20, 0x2, R153 ;  /* 0x0000000214837824 */ /* 0x000fe200078e0299 */
[-C--:B------:R-:W-:Y:S01]  /*2070*/  LEA R94, P2, R133, R10.reuse, 0x1 ;  /* 0x0000000a855e7211 */ /* 0x080fe200078408ff */
[----:B------:R4:W3:Y:S01]  /*2080*/  LDG.E.U16 R102, desc[UR8][R88.64] ;  /* 0x0000000858667981 */ /* 0x0008e2000c1e1500 */
[----:B------:R-:W-:-:S02]  /*2090*/  LEA R96, P1, R135, R10, 0x1 ;  /* 0x0000000a87607211 */ /* 0x000fc400078208ff */
[-C--:B------:R-:W-:Y:S01]  /*20a0*/  LEA.HI.X.SX32 R95, R133, R0.reuse, 0x1, P2 ;  /* 0x00000000855f7211 */ /* 0x080fe200010f0eff */
[----:B------:R1:W3:Y:S01]  /*20b0*/  LDG.E.U16 R105, desc[UR8][R86.64] ;  /* 0x0000000856697981 */ /* 0x0002e2000c1e1500 */
[C---:B------:R-:W-:Y:S01]  /*20c0*/  LEA R133, R20.reuse, R131, 0x1 ;  /* 0x0000008314857211 */ /* 0x040fe200078e08ff */
[----:B------:R-:W0:Y:S01]  /*20d0*/  LDC R246, c[0x0][0x3c4] ;  /* 0x0000f100fff67b82 */ /* 0x000e220000000800 */
[----:B------:R-:W-:Y:S01]  /*20e0*/  LEA.HI.X.SX32 R97, R135, R0, 0x1, P1 ;  /* 0x0000000087617211 */ /* 0x000fe200008f0eff */
[----:B------:R-:W3:Y:S02]  /*20f0*/  LDG.E.U16 R109, desc[UR8][R94.64] ;  /* 0x000000085e6d7981 */ /* 0x000ee4000c1e1500 */
[C---:B------:R-:W-:Y:S01]  /*2100*/  IMAD R135, R20.reuse, 0x2, R133 ;  /* 0x0000000214877824 */ /* 0x040fe200078e0285 */
[C---:B----4-:R-:W-:Y:S01]  /*2110*/  LEA R88, P1, R137.reuse, R10, 0x1 ;  /* 0x0000000a89587211 */ /* 0x050fe200078208ff */
[----:B------:R4:W3:Y:S02]  /*2120*/  LDG.E.U16 R108, desc[UR8][R96.64] ;  /* 0x00000008606c7981 */ /* 0x0008e4000c1e1500 */
[C---:B------:R-:W-:Y:S01]  /*2130*/  IMAD R155, R20.reuse, 0x2, R135 ;  /* 0x00000002149b7824 */ /* 0x040fe200078e0287 */
[----:B------:R-:W-:Y:S01]  /*2140*/  LEA.HI.X.SX32 R89, R137, R0, 0x1, P1 ;  /* 0x0000000089597211 */ /* 0x000fe200008f0eff */
[----:B------:R-:W0:Y:S01]  /*2150*/  LDC R245, c[0x0][0x3c4] ;  /* 0x0000f100fff57b82 */ /* 0x000e220000000800 */
[-C--:B------:R-:W-:Y:S01]  /*2160*/  LEA R82, P2, R139, R10.reuse, 0x1 ;  /* 0x0000000a8b527211 */ /* 0x080fe200078408ff */
[----:B------:R-:W-:Y:S01]  /*2170*/  IMAD R137, R20, 0x2, R155 ;  /* 0x0000000214897824 */ /* 0x000fe200078e029b */
[----:B------:R-:W-:Y:S01]  /*2180*/  LEA R84, P1, R141, R10, 0x1 ;  /* 0x0000000a8d547211 */ /* 0x000fe200078208ff */
[----:B------:R1:W3:Y:S01]  /*2190*/  LDG.E.U16 R110, desc[UR8][R88.64] ;  /* 0x00000008586e7981 */ /* 0x0002e2000c1e1500 */
[----:B------:R-:W-:-:S02]  /*21a0*/  LEA.HI.X.SX32 R83, R139, R0, 0x1, P2 ;  /* 0x000000008b537211 */ /* 0x000fc400010f0eff */
[C---:B------:R-:W-:Y:S01]  /*21b0*/  LEA R139, R20.reuse, R137, 0x1 ;  /* 0x00000089148b7211 */ /* 0x040fe200078e08ff */
[----:B------:R-:W0:Y:S01]  /*21c0*/  LDC R249, c[0x0][0x3c4] ;  /* 0x0000f100fff97b82 */ /* 0x000e220000000800 */
[----:B------:R-:W-:Y:S01]  /*21d0*/  LEA.HI.X.SX32 R85, R141, R0, 0x1, P1 ;  /* 0x000000008d557211 */ /* 0x000fe200008f0eff */
[----:B------:R1:W3:Y:S02]  /*21e0*/  LDG.E.U16 R112, desc[UR8][R82.64] ;  /* 0x0000000852707981 */ /* 0x0002e4000c1e1500 */
[C---:B------:R-:W-:Y:S01]  /*21f0*/  IMAD R141, R20.reuse, 0x2, R139 ;  /* 0x00000002148d7824 */ /* 0x040fe200078e028b */
[C---:B------:R-:W-:Y:S01]  /*2200*/  LEA R92, P1, R143.reuse, R10, 0x1 ;  /* 0x0000000a8f5c7211 */ /* 0x040fe200078208ff */
[----:B------:R4:W3:Y:S02]  /*2210*/  LDG.E.U16 R114, desc[UR8][R84.64] ;  /* 0x0000000854727981 */ /* 0x0008e4000c1e1500 */
[C---:B------:R-:W-:Y:S01]  /*2220*/  IMAD R157, R20.reuse, 0x2, R141 ;  /* 0x00000002149d7824 */ /* 0x040fe200078e028d */
[----:B------:R-:W-:Y:S01]  /*2230*/  LEA.HI.X.SX32 R93, R143, R0, 0x1, P1 ;  /* 0x000000008f5d7211 */ /* 0x000fe200008f0eff */
[----:B------:R-:W0:Y:S02]  /*2240*/  LDC R176, c[0x0][0x3c4] ;  /* 0x0000f100ffb07b82 */ /* 0x000e240000000800 */
[C---:B------:R-:W-:Y:S01]  /*2250*/  IMAD R143, R20.reuse, 0x2, R157 ;  /* 0x00000002148f7824 */ /* 0x040fe200078e029d */
[-C--:B-1----:R-:W-:Y:S01]  /*2260*/  LEA R86, P2, R145, R10.reuse, 0x1 ;  /* 0x0000000a91567211 */ /* 0x082fe200078408ff */
[----:B------:R1:W3:Y:S03]  /*2270*/  LDG.E.U16 R115, desc[UR8][R92.64] ;  /* 0x000000085c737981 */ /* 0x0002e6000c1e1500 */
[----:B----4-:R-:W-:Y:S01]  /*2280*/  LEA R97, R20, R143, 0x1 ;  /* 0x0000008f14617211 */ /* 0x010fe200078e08ff */
[----:B------:R-:W4:Y:S01]  /*2290*/  LDC R248, c[0x0][0x3c4] ;  /* 0x0000f100fff87b82 */ /* 0x000f220000000800 */
[----:B------:R-:W-:-:S02]  /*22a0*/  LEA R88, P1, R147, R10, 0x1 ;  /* 0x0000000a93587211 */ /* 0x000fc400078208ff */
[-C--:B------:R-:W-:Y:S01]  /*22b0*/  LEA.HI.X.SX32 R87, R145, R0.reuse, 0x1, P2 ;  /* 0x0000000091577211 */ /* 0x080fe200010f0eff */
[C---:B------:R-:W-:Y:S01]  /*22c0*/  IMAD R145, R20.reuse, 0x2, R97 ;  /* 0x0000000214917824 */ /* 0x040fe200078e0261 */
[----:B------:R-:W-:Y:S02]  /*22d0*/  LEA.HI.X.SX32 R89, R147, R0, 0x1, P1 ;  /* 0x0000000093597211 */ /* 0x000fe400008f0eff */
[-C--:B------:R-:W-:Y:S01]  /*22e0*/  LEA R94, P1, R123, R10.reuse, 0x1 ;  /* 0x0000000a7b5e7211 */ /* 0x080fe200078208ff */
[C---:B------:R-:W-:Y:S01]  /*22f0*/  IMAD R147, R20.reuse, 0x2, R145 ;  /* 0x0000000214937824 */ /* 0x040fe200078e0291 */
[----:B------:R-:W-:Y:S01]  /*2300*/  LEA R82, P2, R127, R10, 0x1 ;  /* 0x0000000a7f527211 */ /* 0x000fe200078408ff */
[----:B------:R-:W4:Y:S01]  /*2310*/  LDG.E.U16 R116, desc[UR8][R86.64] ;  /* 0x0000000856747981 */ /* 0x000f22000c1e1500 */
[----:B------:R-:W-:Y:S01]  /*2320*/  LEA.HI.X.SX32 R95, R123, R0, 0x1, P1 ;  /* 0x000000007b5f7211 */ /* 0x000fe200008f0eff */
[C---:B------:R-:W-:Y:S01]  /*2330*/  IMAD R123, R20.reuse, 0x2, R147 ;  /* 0x00000002147b7824 */ /* 0x040fe200078e0293 */
[----:B------:R-:W-:Y:S01]  /*2340*/  LEA R84, P1, R133, R10, 0x1 ;  /* 0x0000000a85547211 */ /* 0x000fe200078208ff */
[----:B------:R1:W4:Y:S01]  /*2350*/  LDG.E.U16 R118, desc[UR8][R88.64] ;  /* 0x0000000858767981 */ /* 0x000322000c1e1500 */
[-C--:B------:R-:W-:Y:S01]  /*2360*/  LEA.HI.X.SX32 R83, R127, R0.reuse, 0x1, P2 ;  /* 0x000000007f537211 */ /* 0x080fe200010f0eff */
[----:B------:R-:W0:Y:S01]  /*2370*/  LDC R250, c[0x0][0x3c4] ;  /* 0x0000f100fffa7b82 */ /* 0x000e220000000800 */
[----:B------:R-:W-:Y:S01]  /*2380*/  LEA R127, R20, R123, 0x1 ;  /* 0x0000007b147f7211 */ /* 0x000fe200078e08ff */
[----:B------:R1:W4:Y:S01]  /*2390*/  LDG.E.U16 R120, desc[UR8][R94.64] ;  /* 0x000000085e787981 */ /* 0x000322000c1e1500 */
[----:B------:R-:W-:-:S02]  /*23a0*/  LEA.HI.X.SX32 R85, R133, R0, 0x1, P1 ;  /* 0x0000000085557211 */ /* 0x000fc400008f0eff */
[C---:B-1----:R-:W-:Y:S01]  /*23b0*/  LEA R92, P1, R139.reuse, R10, 0x1 ;  /* 0x0000000a8b5c7211 */ /* 0x042fe200078208ff */
[C---:B------:R-:W-:Y:S01]  /*23c0*/  IMAD R133, R20.reuse, 0x2, R127 ;  /* 0x0000000214857824 */ /* 0x040fe200078e027f */
[----:B------:R1:W4:Y:S01]  /*23d0*/  LDG.E.U16 R122, desc[UR8][R82.64] ;  /* 0x00000008527a7981 */ /* 0x000322000c1e1500 */
[----:B------:R-:W0:Y:S01]  /*23e0*/  LDC R184, c[0x0][0x3c4] ;  /* 0x0000f100ffb87b82 */ /* 0x000e220000000800 */
[----:B------:R-:W-:Y:S01]  /*23f0*/  LEA.HI.X.SX32 R93, R139, R0, 0x1, P1 ;  /* 0x000000008b5d7211 */ /* 0x000fe200008f0eff */
[C---:B------:R-:W-:Y:S01]  /*2400*/  IMAD R159, R20.reuse, 0x2, R133 ;  /* 0x00000002149f7824 */ /* 0x040fe200078e0285 */
[-C--:B------:R-:W-:Y:S01]  /*2410*/  LEA R88, P2, R97, R10.reuse, 0x1 ;  /* 0x0000000a61587211 */ /* 0x080fe200078408ff */
[----:B------:R-:W4:Y:S01]  /*2420*/  LDG.E.U16 R130, desc[UR8][R84.64] ;  /* 0x0000000854827981 */ /* 0x000f22000c1e1500 */
[C---:B------:R-:W-:Y:S01]  /*2430*/  LEA R94, P1, R127.reuse, R10, 0x1 ;  /* 0x0000000a7f5e7211 */ /* 0x040fe200078208ff */
[----:B------:R-:W-:Y:S02]  /*2440*/  IMAD R139, R20, 0x2, R159 ;  /* 0x00000002148b7824 */ /* 0x000fe400078e029f */
[----:B------:R1:W4:Y:S01]  /*2450*/  LDG.E.U16 R138, desc[UR8][R92.64] ;  /* 0x000000085c8a7981 */ /* 0x000322000c1e1500 */
[----:B------:R-:W-:Y:S01]  /*2460*/  LEA.HI.X.SX32 R95, R127, R0, 0x1, P1 ;  /* 0x000000007f5f7211 */ /* 0x000fe200008f0eff */
[----:B------:R-:W0:Y:S01]  /*2470*/  LDC R182, c[0x0][0x3c4] ;  /* 0x0000f100ffb67b82 */ /* 0x000e220000000800 */
[----:B------:R-:W-:-:S02]  /*2480*/  LEA R86, P1, R149, R10, 0x1 ;  /* 0x0000000a95567211 */ /* 0x000fc400078208ff */
[----:B------:R-:W-:Y:S01]  /*2490*/  LEA R161, R20, R139, 0x1 ;  /* 0x0000008b14a17211 */ /* 0x000fe200078e08ff */
[----:B------:R-:W4:Y:S01]  /*24a0*/  LDG.E.U16 R148, desc[UR8][R94.64] ;  /* 0x000000085e947981 */ /* 0x000f22000c1e1500 */
[----:B------:R-:W-:Y:S02]  /*24b0*/  LEA.HI.X.SX32 R87, R149, R0, 0x1, P1 ;  /* 0x0000000095577211 */ /* 0x000fe400008f0eff */
[----:B------:R-:W-:Y:S01]  /*24c0*/  LEA R96, P1, R125, R10, 0x1 ;  /* 0x0000000a7d607211 */ /* 0x000fe200078208ff */
[----:B------:R-:W0:Y:S01]  /*24d0*/  LDC R190, c[0x0][0x3c4] ;  /* 0x0000f100ffbe7b82 */ /* 0x000e220000000800 */
[-C--:B------:R-:W-:Y:S01]  /*24e0*/  LEA.HI.X.SX32 R89, R97, R0.reuse, 0x1, P2 ;  /* 0x0000000061597211 */ /* 0x080fe200010f0eff */
[----:B------:R-:W4:Y:S01]  /*24f0*/  LDG.E.U16 R124, desc[UR8][R86.64] ;  /* 0x00000008567c7981 */ /* 0x000f22000c1e1500 */
[----:B------:R-:W-:Y:S02]  /*2500*/  LEA.HI.X.SX32 R97, R125, R0, 0x1, P1 ;  /* 0x000000007d617211 */ /* 0x000fe400008f0eff */
[-C--:B-1----:R-:W-:Y:S01]  /*2510*/  LEA R82, P2, R161, R10.reuse, 0x1 ;  /* 0x0000000aa1527211 */ /* 0x082fe200078408ff */
[----:B------:R1:W4:Y:S01]  /*2520*/  LDG.E.U16 R144, desc[UR8][R88.64] ;  /* 0x0000000858907981 */ /* 0x000322000c1e1500 */
[----:B------:R-:W-:Y:S01]  /*2530*/  LEA R92, P1, R135, R10, 0x1 ;  /* 0x0000000a875c7211 */ /* 0x000fe200078208ff */
[----:B------:R-:W0:Y:S01]  /*2540*/  LDC R198, c[0x0][0x3c4] ;  /* 0x0000f100ffc67b82 */ /* 0x000e220000000800 */
[-C--:B------:R-:W-:Y:S01]  /*2550*/  LEA.HI.X.SX32 R83, R161, R0.reuse, 0x1, P2 ;  /* 0x00000000a1537211 */ /* 0x080fe200010f0eff */
[----:B------:R-:W4:Y:S01]  /*2560*/  LDG.E.U16 R126, desc[UR8][R96.64] ;  /* 0x00000008607e7981 */ /* 0x000f22000c1e1500 */
[----:B------:R-:W-:-:S02]  /*2570*/  LEA.HI.X.SX32 R93, R135, R0, 0x1, P1 ;  /* 0x00000000875d7211 */ /* 0x000fc400008f0eff */
[-C--:B------:R-:W-:Y:S01]  /*2580*/  LEA R84, P2, R129, R10.reuse, 0x1 ;  /* 0x0000000a81547211 */ /* 0x080fe200078408ff */
[----:B------:R1:W4:Y:S02]  /*2590*/  LDG.E.U16 R150, desc[UR8][R82.64] ;  /* 0x0000000852967981 */ /* 0x000324000c1e1500 */
[----:B-1----:R-:W-:Y:S01]  /*25a0*/  LEA R88, P1, R141, R10, 0x1 ;  /* 0x0000000a8d587211 */ /* 0x002fe200078208ff */
[----:B------:R-:W-:Y:S01]  /*25b0*/  IMAD R161, R20, 0x2, R161 ;  /* 0x0000000214a17824 */ /* 0x000fe200078e02a1 */
[-C--:B------:R-:W-:Y:S01]  /*25c0*/  LEA.HI.X.SX32 R85, R129, R0.reuse, 0x1, P2 ;  /* 0x0000000081557211 */ /* 0x080fe200010f0eff */
[----:B------:R-:W4:Y:S01]  /*25d0*/  LDG.E.U16 R132, desc[UR8][R92.64] ;  /* 0x000000085c847981 */ /* 0x000f22000c1e1500 */
[----:B------:R-:W-:Y:S01]  /*25e0*/  LEA.HI.X.SX32 R89, R141, R0, 0x1, P1 ;  /* 0x000000008d597211 */ /* 0x000fe200008f0eff */
[----:B------:R-:W1:Y:S01]  /*25f0*/  LDC.64 R134, c[0x0][0x388] ;  /* 0x0000e200ff867b82 */ /* 0x000e620000000a00 */
[-C--:B------:R-:W-:Y:S01]  /*2600*/  LEA R94, P2, R145, R10.reuse, 0x1 ;  /* 0x0000000a915e7211 */ /* 0x080fe200078408ff */
[----:B------:R0:W4:Y:S01]  /*2610*/  LDG.E.U16 R128, desc[UR8][R84.64] ;  /* 0x0000000854807981 */ /* 0x000122000c1e1500 */
[----:B------:R-:W-:-:S03]  /*2620*/  LEA R82, P1, R133, R10, 0x1 ;  /* 0x0000000a85527211 */ /* 0x000fc600078208ff */
[----:B------:R-:W4:Y:S01]  /*2630*/  LDG.E.U16 R141, desc[UR8][R88.64] ;  /* 0x00000008588d7981 */ /* 0x000f22000c1e1500 */
[----:B------:R-:W-:Y:S01]  /*2640*/  LEA.HI.X.SX32 R83, R133, R0, 0x1, P1 ;  /* 0x0000000085537211 */ /* 0x000fe200008f0eff */
[----:B------:R-:W1:Y:S01]  /*2650*/  LDC R214, c[0x0][0x3c4] ;  /* 0x0000f100ffd67b82 */ /* 0x000e620000000800 */
[----:B0-----:R-:W-:-:S03]  /*2660*/  LEA R84, P1, R121, R10, 0x1 ;  /* 0x0000000a79547211 */ /* 0x001fc600078208ff */
[----:B------:R-:W4:Y:S01]  /*2670*/  LDG.E.U16 R149, desc[UR8][R82.64] ;  /* 0x0000000852957981 */ /* 0x000f22000c1e1500 */
[-C--:B------:R-:W-:Y:S02]  /*2680*/  LEA.HI.X.SX32 R95, R145, R0.reuse, 0x1, P2 ;  /* 0x00000000915f7211 */ /* 0x080fe400010f0eff */
[----:B------:R-:W-:Y:S01]  /*2690*/  LEA.HI.X.SX32 R85, R121, R0, 0x1, P1 ;  /* 0x0000000079557211 */ /* 0x000fe200008f0eff */
[----:B------:R-:W0:Y:S01]  /*26a0*/  LDC R228, c[0x0][0x3c4] ;  /* 0x0000f100ffe47b82 */ /* 0x000e220000000800 */
[-C--:B------:R-:W-:Y:S01]  /*26b0*/  LEA R92, P1, R151, R10.reuse, 0x1 ;  /* 0x0000000a975c7211 */ /* 0x080fe200078208ff */
[----:B------:R1:W4:Y:S01]  /*26c0*/  LDG.E.U16 R145, desc[UR8][R94.64] ;  /* 0x000000085e917981 */ /* 0x000322000c1e1500 */
[----:B------:R-:W-:Y:S02]  /*26d0*/  LEA R86, P2, R161, R10, 0x1 ;  /* 0x0000000aa1567211 */ /* 0x000fe400078408ff */
[-C--:B------:R-:W-:Y:S01]  /*26e0*/  LEA.HI.X.SX32 R93, R151, R0.reuse, 0x1, P1 ;  /* 0x00000000975d7211 */ /* 0x080fe200008f0eff */
[----:B------:R1:W4:Y:S01]  /*26f0*/  LDG.E.U16 R125, desc[UR8][R84.64] ;  /* 0x00000008547d7981 */ /* 0x000322000c1e1500 */
[----:B------:R-:W-:Y:S01]  /*2700*/  LEA.HI.X.SX32 R87, R161, R0, 0x1, P2 ;  /* 0x00000000a1577211 */ /* 0x000fe200010f0eff */
[----:B------:R-:W0:Y:S01]  /*2710*/  LDC R224, c[0x0][0x3c4] ;  /* 0x0000f100ffe07b82 */ /* 0x000e220000000800 */
[-C--:B-1----:R-:W-:Y:S01]  /*2720*/  LEA R94, P1, R155, R10.reuse, 0x1 ;  /* 0x0000000a9b5e7211 */ /* 0x082fe200078208ff */
[----:B------:R1:W4:Y:S01]  /*2730*/  LDG.E.U16 R127, desc[UR8][R92.64] ;  /* 0x000000085c7f7981 */ /* 0x000322000c1e1500 */
[----:B------:R-:W-:-:S02]  /*2740*/  LEA R96, P2, R153, R10, 0x1 ;  /* 0x0000000a99607211 */ /* 0x000fc400078408ff */
[----:B------:R-:W-:Y:S01]  /*2750*/  LEA.HI.X.SX32 R95, R155, R0, 0x1, P1 ;  /* 0x000000009b5f7211 */ /* 0x000fe200008f0eff */
[----:B------:R-:W-:Y:S01]  /*2760*/  IMAD R161, R20, 0x2, R161 ;  /* 0x0000000214a17824 */ /* 0x000fe200078e02a1 */
[----:B------:R-:W-:Y:S01]  /*2770*/  LEA R82, P1, R147, R10, 0x1 ;  /* 0x0000000a93527211 */ /* 0x000fe200078208ff */
[----:B------:R1:W4:Y:S01]  /*2780*/  LDG.E.U16 R152, desc[UR8][R86.64] ;  /* 0x0000000856987981 */ /* 0x000322000c1e1500 */
[-C--:B------:R-:W-:Y:S01]  /*2790*/  LEA.HI.X.SX32 R97, R153, R0.reuse, 0x1, P2 ;  /* 0x0000000099617211 */ /* 0x080fe200010f0eff */
[----:B------:R-:W-:Y:S01]  /*27a0*/  IMAD.SHL.U32 R133, R154, 0x200, RZ ;  /* 0x000002009a857824 */ /* 0x000fe200078e00ff */
[----:B------:R-:W-:Y:S01]  /*27b0*/  LEA.HI.X.SX32 R83, R147, R0, 0x1, P1 ;  /* 0x0000000093537211 */ /* 0x000fe200008f0eff */
[----:B------:R-:W4:Y:S01]  /*27c0*/  LDG.E.U16 R136, desc[UR8][R94.64] ;  /* 0x000000085e887981 */ /* 0x000f22000c1e1500 */
[----:B------:R-:W-:Y:S01]  /*27d0*/  LEA R88, P2, R157, R10, 0x1 ;  /* 0x0000000a9d587211 */ /* 0x000fe200078408ff */
[----:B------:R-:W-:Y:S01]  /*27e0*/  IMAD R202, R158, R202, RZ ;  /* 0x000000ca9eca7224 */ /* 0x000fe200078e02ff */
[----:B------:R-:W-:Y:S01]  /*27f0*/  LEA R84, P1, R159, R10, 0x1 ;  /* 0x0000000a9f547211 */ /* 0x000fe200078208ff */
[----:B------:R-:W-:Y:S01]  /*2800*/  IMAD R121, R20, 0x2, R161 ;  /* 0x0000000214797824 */ /* 0x000fe200078e02a1 */
[-C--:B------:R-:W-:Y:S01]  /*2810*/  LEA.HI.X.SX32 R89, R157, R0.reuse, 0x1, P2 ;  /* 0x000000009d597211 */ /* 0x080fe200010f0eff */
[----:B------:R-:W4:Y:S01]  /*2820*/  LDG.E.U16 R129, desc[UR8][R96.64] ;  /* 0x0000000860817981 */ /* 0x000f22000c1e1500 */
[----:B------:R-:W-:Y:S01]  /*2830*/  LEA.HI.X.SX32 R85, R159, R0, 0x1, P1 ;  /* 0x000000009f557211 */ /* 0x000fe200008f0eff */
[----:B------:R-:W-:Y:S01]  /*2840*/  IMAD R233, R233, 0x30, RZ ;  /* 0x00000030e9e97824 */ /* 0x000fe200078e02ff */
[-C--:B-1----:R-:W-:Y:S01]  /*2850*/  LEA R92, P1, R107, R10.reuse, 0x1 ;  /* 0x0000000a6b5c7211 */ /* 0x082fe200078208ff */
[----:B------:R1:W4:Y:S01]  /*2860*/  LDG.E.U16 R142, desc[UR8][R88.64] ;  /* 0x00000008588e7981 */ /* 0x000322000c1e1500 */
[----:B------:R-:W-:Y:S01]  /*2870*/  LEA R86, P2, R161, R10, 0x1 ;  /* 0x0000000aa1567211 */ /* 0x000fe200078408ff */
[----:B------:R-:W-:Y:S01]  /*2880*/  IMAD R237, R237, 0x18, RZ ;  /* 0x00000018eded7824 */ /* 0x000fe200078e02ff */
[-C--:B------:R-:W-:Y:S01]  /*2890*/  LEA.HI.X.SX32 R93, R107, R0.reuse, 0x1, P1 ;  /* 0x000000006b5d7211 */ /* 0x080fe200008f0eff */
[----:B------:R0:W4:Y:S01]  /*28a0*/  LDG.E.U16 R146, desc[UR8][R82.64] ;  /* 0x0000000852927981 */ /* 0x000122000c1e1500 */
[----:B------:R-:W-:Y:S01]  /*28b0*/  LEA.HI.X.SX32 R87, R161, R0, 0x1, P2 ;  /* 0x00000000a1577211 */ /* 0x000fe200010f0eff */
[----:B------:R-:W-:Y:S01]  /*28c0*/  IMAD R227, R227, 0x50, RZ ;  /* 0x00000050e3e37824 */ /* 0x000fe200078e02ff */
[----:B------:R-:W-:Y:S01]  /*28d0*/  PRMT R119, RZ, 0x7610, R119 ;  /* 0x00007610ff777816 */ /* 0x000fe20000000077 */
[----:B------:R0:W4:Y:S01]  /*28e0*/  LDG.E.U16 R147, desc[UR8][R84.64] ;  /* 0x0000000854937981 */ /* 0x000122000c1e1500 */
[----:B------:R-:W-:Y:S01]  /*28f0*/  IMAD R219, R219, 0x70, RZ ;  /* 0x00000070dbdb7824 */ /* 0x000fe200078e02ff */
[-C--:B-1----:R-:W-:Y:S01]  /*2900*/  LEA R88, P1, R111, R10.reuse, 0x1 ;  /* 0x0000000a6f587211 */ /* 0x082fe200078208ff */
[----:B------:R-:W-:Y:S01]  /*2910*/  IMAD R223, R223, 0x60, RZ ;  /* 0x00000060dfdf7824 */ /* 0x000fe200078e02ff */
[----:B------:R-:W-:Y:S01]  /*2920*/  LEA R94, P2, R121, R10, 0x1 ;  /* 0x0000000a795e7211 */ /* 0x000fe200078408ff */
[----:B------:R1:W4:Y:S01]  /*2930*/  LDG.E.U16 R151, desc[UR8][R86.64] ;  /* 0x0000000856977981 */ /* 0x000322000c1e1500 */
[----:B------:R-:W-:Y:S01]  /*2940*/  LEA.HI.X.SX32 R89, R111, R0, 0x1, P1 ;  /* 0x000000006f597211 */ /* 0x000fe200008f0eff */
[----:B------:R-:W-:Y:S01]  /*2950*/  IMAD R221, R221, 0x28, RZ ;  /* 0x00000028dddd7824 */ /* 0x000fe200078e02ff */
[----:B------:R-:W-:Y:S01]  /*2960*/  LEA R106, P1, R113, R10, 0x1 ;  /* 0x0000000a716a7211 */ /* 0x000fe200078208ff */
[----:B------:R-:W-:Y:S01]  /*2970*/  IMAD R211, R211, 0x38, RZ ;  /* 0x00000038d3d37824 */ /* 0x000fe200078e02ff */
[-C--:B------:R-:W-:Y:S01]  /*2980*/  LEA.HI.X.SX32 R95, R121, R0.reuse, 0x1, P2 ;  /* 0x00000000795f7211 */ /* 0x080fe200010f0eff */
[----:B------:R-:W-:Y:S01]  /*2990*/  IMAD R235, R235, 0x90, RZ ;  /* 0x00000090ebeb7824 */ /* 0x000fe200078e02ff */
[----:B------:R-:W-:Y:S01]  /*29a0*/  LEA.HI.X.SX32 R107, R113, R0, 0x1, P1 ;  /* 0x00000000716b7211 */ /* 0x000fe200008f0eff */
[----:B------:R1:W4:Y:S01]  /*29b0*/  LDG.E.U16 R121, desc[UR8][R92.64] ;  /* 0x000000085c797981 */ /* 0x000322000c1e1500 */
[-C--:B------:R-:W-:Y:S01]  /*29c0*/  LEA R96, P2, R117, R10.reuse, 0x1 ;  /* 0x0000000a75607211 */ /* 0x080fe200078408ff */
[----:B------:R-:W2:Y:S01]  /*29d0*/  LDC R113, c[0x0][0x3c8] ;  /* 0x0000f200ff717b82 */ /* 0x000ea20000000800 */
[----:B0-----:R-:W-:Y:S01]  /*29e0*/  LEA R82, P1, R131, R10, 0x1 ;  /* 0x0000000a83527211 */ /* 0x001fe200078208ff */
[----:B------:R0:W4:Y:S01]  /*29f0*/  LDG.E.U16 R153, desc[UR8][R94.64] ;  /* 0x000000085e997981 */ /* 0x000122000c1e1500 */
[----:B------:R-:W-:-:S02]  /*2a00*/  LEA.HI.X.SX32 R97, R117, R0, 0x1, P2 ;  /* 0x0000000075617211 */ /* 0x000fc400010f0eff */
[----:B------:R-:W-:Y:S01]  /*2a10*/  LEA.HI.X.SX32 R83, R131, R0, 0x1, P1 ;  /* 0x0000000083537211 */ /* 0x000fe200008f0eff */
[----:B------:R0:W4:Y:S01]  /*2a20*/  LDG.E.U16 R89, desc[UR8][R88.64] ;  /* 0x0000000858597981 */ /* 0x000122000c1e1500 */
[-C--:B------:R-:W-:Y:S01]  /*2a30*/  LEA R84, P1, R137, R10.reuse, 0x1 ;  /* 0x0000000a89547211 */ /* 0x080fe200078208ff */
[----:B------:R-:W-:Y:S01]  /*2a40*/  IMAD R231, R231, 0xb0, RZ ;  /* 0x000000b0e7e77824 */ /* 0x000fe200078e02ff */
[----:B-1----:R-:W-:Y:S01]  /*2a50*/  LEA R86, P2, R143, R10, 0x1 ;  /* 0x0000000a8f567211 */ /* 0x002fe200078408ff */
[----:B------:R1:W4:Y:S01]  /*2a60*/  LDG.E.U16 R107, desc[UR8][R106.64] ;  /* 0x000000086a6b7981 */ /* 0x000322000c1e1500 */
[-C--:B------:R-:W-:Y:S01]  /*2a70*/  LEA.HI.X.SX32 R85, R137, R0.reuse, 0x1, P1 ;  /* 0x0000000089557211 */ /* 0x080fe200008f0eff */
[----:B------:R-:W3:Y:S01]  /*2a80*/  LDC R155, c[0x0][0x3c4] ;  /* 0x0000f100ff9b7b82 */ /* 0x000ee20000000800 */
[----:B------:R-:W-:Y:S01]  /*2a90*/  LEA.HI.X.SX32 R87, R143, R0, 0x1, P2 ;  /* 0x000000008f577211 */ /* 0x000fe200010f0eff */
[----:B------:R-:W4:Y:S01]  /*2aa0*/  LDG.E.U16 R97, desc[UR8][R96.64] ;  /* 0x0000000860617981 */ /* 0x000f22000c1e1500 */
[----:B------:R-:W-:-:S02]  /*2ab0*/  LEA R92, P1, R123, R10, 0x1 ;  /* 0x0000000a7b5c7211 */ /* 0x000fc400078208ff */
[----:B0-----:R-:W-:Y:S01]  /*2ac0*/  LEA R94, P2, R139, R10, 0x1 ;  /* 0x0000000a8b5e7211 */ /* 0x001fe200078408ff */
[----:B------:R0:W4:Y:S01]  /*2ad0*/  LDG.E.U16 R111, desc[UR8][R82.64] ;  /* 0x00000008526f7981 */ /* 0x000122000c1e1500 */
[-C--:B------:R-:W-:Y:S01]  /*2ae0*/  LEA.HI.X.SX32 R93, R123, R0.reuse, 0x1, P1 ;  /* 0x000000007b5d7211 */ /* 0x080fe200008f0eff */
[----:B------:R-:W-:Y:S01]  /*2af0*/  IMAD R232, R232, 0xa0, RZ ;  /* 0x000000a0e8e87824 */ /* 0x000fe200078e02ff */
[----:B------:R-:W-:Y:S01]  /*2b00*/  LEA.HI.X.SX32 R95, R139, R0, 0x1, P2 ;  /* 0x000000008b5f7211 */ /* 0x000fe200010f0eff */
[----:B------:R0:W4:Y:S01]  /*2b10*/  LDG.E.U16 R85, desc[UR8][R84.64] ;  /* 0x0000000854557981 */ /* 0x000122000c1e1500 */
[----:B------:R-:W-:Y:S01]  /*2b20*/  PRMT R88, RZ, 0x7610, R88 ;  /* 0x00007610ff587816 */ /* 0x000fe20000000058 */
[----:B------:R-:W-:Y:S01]  /*2b30*/  IMAD R217, R217, 0x48, RZ ;  /* 0x00000048d9d97824 */ /* 0x000fe200078e02ff */
[----:B------:R-:W-:Y:S01]  /*2b40*/  PRMT R117, RZ, 0x7610, R117 ;  /* 0x00007610ff757816 */ /* 0x000fe20000000075 */
[----:B------:R-:W4:Y:S01]  /*2b50*/  LDG.E.U16 R87, desc[UR8][R86.64] ;  /* 0x0000000856577981 */ /* 0x000f22000c1e1500 */
[----:B-1----:R-:W-:Y:S01]  /*2b60*/  PRMT R106, RZ, 0x7610, R106 ;  /* 0x00007610ff6a7816 */ /* 0x002fe2000000006a */
[----:B------:R-:W-:Y:S01]  /*2b70*/  IMAD R207, R207, 0x58, RZ ;  /* 0x00000058cfcf7824 */ /* 0x000fe200078e02ff */
[----:B------:R-:W-:Y:S01]  /*2b80*/  PRMT R131, RZ, 0x7610, R131 ;  /* 0x00007610ff837816 */ /* 0x000fe20000000083 */
[----:B------:R-:W4:Y:S01]  /*2b90*/  LDG.E.U16 R93, desc[UR8][R92.64] ;  /* 0x000000085c5d7981 */ /* 0x000f22000c1e1500 */
[----:B------:R-:W-:Y:S01]  /*2ba0*/  IMAD R229, R229, 0xc0, RZ ;  /* 0x000000c0e5e57824 */ /* 0x000fe200078e02ff */
[----:B------:R-:W1:Y:S02]  /*2bb0*/  LDC R159, c[0x0][0x3c4] ;  /* 0x0000f100ff9f7b82 */ /* 0x000e640000000800 */
[----:B------:R1:W4:Y:S01]  /*2bc0*/  LDG.E.U16 R95, desc[UR8][R94.64] ;  /* 0x000000085e5f7981 */ /* 0x000322000c1e1500 */
[----:B0-----:R-:W-:-:S04]  /*2bd0*/  SHF.R.S32.HI R83, RZ, 0x7, R154 ;  /* 0x00000007ff537819 */ /* 0x001fc8000001149a */
[----:B------:R-:W-:Y:S01]  /*2be0*/  SGXT R83, R83, 0x1 ;  /* 0x000000015353781a */ /* 0x000fe20000000200 */
[----:B------:R-:W-:Y:S01]  /*2bf0*/  IMAD R225, R225, 0xe0, RZ ;  /* 0x000000e0e1e17824 */ /* 0x000fe200078e02ff */
[----:B------:R-:W0:Y:S02]  /*2c00*/  LDC R161, c[0x0][0x3c4] ;  /* 0x0000f100ffa17b82 */ /* 0x000e240000000800 */
[----:B------:R-:W-:-:S04]  /*2c10*/  LOP3.LUT R83, R83, 0x90, RZ, 0xc0, !PT ;  /* 0x0000009053537812 */ /* 0x000fc800078ec0ff */
[----:B------:R-:W-:Y:S01]  /*2c20*/  LOP3.LUT R20, R83, 0x7e, R172, 0x78, !PT ;  /* 0x0000007e53147812 */ /* 0x000fe200078e78ac */
[----:B------:R-:W-:Y:S01]  /*2c30*/  IMAD R215, R215, 0xc, RZ ;  /* 0x0000000cd7d77824 */ /* 0x000fe200078e02ff */
[----:B------:R-:W0:Y:S02]  /*2c40*/  LDC R143, c[0x0][0x3c4] ;  /* 0x0000f100ff8f7b82 */ /* 0x000e240000000800 */
[----:B------:R-:W-:-:S04]  /*2c50*/  LOP3.LUT R133, R20, 0x8000, R133, 0xf8, !PT ;  /* 0x0000800014857812 */ /* 0x000fc800078ef885 */
[C---:B------:R-:W-:Y:S01]  /*2c60*/  LOP3.LUT R139, R133.reuse, 0x20, RZ, 0x3c, !PT ;  /* 0x00000020858b7812 */ /* 0x040fe200078e3cff */
[----:B--2---:R2:W-:Y:S01]  /*2c70*/  STS.U16 [R133+UR4], R2 ;  /* 0x0000000285007988 */ /* 0x0045e20008000404 */
[----:B------:R-:W0:Y:S03]  /*2c80*/  LDC R238, c[0x0][0x3c4] ;  /* 0x0000f100ffee7b82 */ /* 0x000e260000000800 */
[----:B------:R-:W-:Y:S04]  /*2c90*/  STS.U16 [R133+UR4+0x400], R8 ;  /* 0x0004000885007988 */ /* 0x000fe80008000404 */
[----:B------:R0:W-:Y:S01]  /*2ca0*/  STS.U16 [R133+UR4+0x800], R12 ;  /* 0x0008000c85007988 */ /* 0x0001e20008000404 */
[----:B------:R-:W-:Y:S01]  /*2cb0*/  LOP3.LUT R0, R154, 0xff, RZ, 0xc0, !PT ;  /* 0x000000ff9a007812 */ /* 0x000fe200078ec0ff */
[----:B--2---:R-:W2:Y:S02]  /*2cc0*/  LDC R2, c[0x0][0x3f0] ;  /* 0x0000fc00ff027b82 */ /* 0x004ea40000000800 */
[----:B------:R-:W-:Y:S04]  /*2cd0*/  STS.U16 [R133+UR4+0xc00], R16 ;  /* 0x000c001085007988 */ /* 0x000fe80008000404 */
[----:B------:R-:W-:Y:S02]  /*2ce0*/  STS.U16 [R133+UR4+0x1000], R22 ;  /* 0x0010001685007988 */ /* 0x000fe40008000404 */
[----:B------:R-:W0:Y:S02]  /*2cf0*/  LDC R243, c[0x0][0x3c4] ;  /* 0x0000f100fff37b82 */ /* 0x000e240000000800 */
        /* <DEDUP_REMOVED lines=19> */
[----:B------:R-:W-:Y:S04]  /*2e30*/  STS.U16 [R133+UR4+0x4800], R76 ;  /* 0x0048004c85007988 */ /* 0x000fe80008000404 */
[----:B---3--:R-:W-:Y:S04]  /*2e40*/  STS.U16 [R133+UR4+0x4c00], R80 ;  /* 0x004c005085007988 */ /* 0x008fe80008000404 */
[----:B------:R-:W-:Y:S04]  /*2e50*/  STS.U16 [R133+UR4+0x5000], R98 ;  /* 0x0050006285007988 */ /* 0x000fe80008000404 */
[----:B------:R-:W-:Y:S04]  /*2e60*/  STS.U16 [R133+UR4+0x5400], R102 ;  /* 0x0054006685007988 */ /* 0x000fe80008000404 */
[----:B------:R-:W-:Y:S04]  /*2e70*/  STS.U16 [R133+UR4+0x5800], R108 ;  /* 0x0058006c85007988 */ /* 0x000fe80008000404 */
[----:B------:R-:W-:Y:S04]  /*2e80*/  STS.U16 [R133+UR4+0x5c00], R114 ;  /* 0x005c007285007988 */ /* 0x000fe80008000404 */
[----:B----4-:R-:W-:Y:S04]  /*2e90*/  STS.U16 [R133+UR4+0x6000], R118 ;  /* 0x0060007685007988 */ /* 0x010fe80008000404 */
[----:B------:R-:W-:Y:S04]  /*2ea0*/  STS.U16 [R133+UR4+0x6400], R120 ;  /* 0x0064007885007988 */ /* 0x000fe80008000404 */
[----:B------:R-:W-:Y:S04]  /*2eb0*/  STS.U16 [R133+UR4+0x6800], R122 ;  /* 0x0068007a85007988 */ /* 0x000fe80008000404 */
[----:B------:R-:W-:Y:S04]  /*2ec0*/  STS.U16 [R133+UR4+0x6c00], R130 ;  /* 0x006c008285007988 */ /* 0x000fe80008000404 */
[----:B------:R-:W-:Y:S04]  /*2ed0*/  STS.U16 [R133+UR4+0x7000], R138 ;  /* 0x0070008a85007988 */ /* 0x000fe80008000404 */
[----:B------:R-:W-:Y:S04]  /*2ee0*/  STS.U16 [R133+UR4+0x7800], R148 ;  /* 0x0078009485007988 */ /* 0x000fe80008000404 */
[----:B------:R3:W-:Y:S04]  /*2ef0*/  STS.U16 [R133+UR4+0x7400], R144 ;  /* 0x0074009085007988 */ /* 0x0007e80008000404 */
[----:B------:R-:W-:Y:S01]  /*2f00*/  STS.U16 [R133+UR4+0x7c00], R150 ;  /* 0x007c009685007988 */ /* 0x000fe20008000404 */
[----:B------:R-:W-:Y:S01]  /*2f10*/  IMAD R10, R0, R113, RZ ;  /* 0x00000071000a7224 */ /* 0x000fe200078e02ff */
[----:B------:R-:W-:Y:S01]  /*2f20*/  LOP3.LUT R137, R133, 0x40, RZ, 0x3c, !PT ;  /* 0x0000004085897812 */ /* 0x000fe200078e3cff */
[----:B0-----:R-:W0:Y:S01]  /*2f30*/  LDC R12, c[0x0][0x3c4] ;  /* 0x0000f100ff0c7b82 */ /* 0x001e220000000800 */
[----:B------:R-:W-:Y:S04]  /*2f40*/  STS.U16 [R139+UR4+0x100], R4 ;  /* 0x000100048b007988 */ /* 0x000fe80008000404 */
[----:B------:R-:W-:Y:S01]  /*2f50*/  STS.U16 [R139+UR4+0x500], R7 ;  /* 0x000500078b007988 */ /* 0x000fe20008000404 */
[----:B------:R-:W-:-:S02]  /*2f60*/  LOP3.LUT R84, R156, 0x4, RZ, 0xc0, !PT ;  /* 0x000000049c547812 */ /* 0x000fc400078ec0ff */
[----:B------:R-:W-:Y:S01]  /*2f70*/  SHF.L.U32 R83, R202, 0x1, RZ ;  /* 0x00000001ca537819 */ /* 0x000fe200000006ff */
[----:B------:R-:W-:Y:S01]  /*2f80*/  STS.U16 [R139+UR4+0x900], R13 ;  /* 0x0009000d8b007988 */ /* 0x000fe20008000404 */
[----:B---3--:R-:W-:Y:S01]  /*2f90*/  LOP3.LUT R144, R133, 0x60, RZ, 0x3c, !PT ;  /* 0x0000006085907812 */ /* 0x008fe200078e3cff */
[----:B------:R-:W3:Y:S02]  /*2fa0*/  LDC R16, c[0x0][0x3c4] ;  /* 0x0000f100ff107b82 */ /* 0x000ee40000000800 */
[----:B------:R4:W-:Y:S04]  /*2fb0*/  STS.U16 [R139+UR4+0xd00], R17 ;  /* 0x000d00118b007988 */ /* 0x0009e80008000404 */
[----:B------:R1:W-:Y:S01]  /*2fc0*/  STS.U16 [R139+UR4+0x1100], R21 ;  /* 0x001100158b007988 */ /* 0x0003e20008000404 */
[----:B------:R-:W-:Y:S01]  /*2fd0*/  PRMT R102, RZ, 0x7610, R102 ;  /* 0x00007610ff667816 */ /* 0x000fe20000000066 */
[----:B------:R-:W-:Y:S01]  /*2fe0*/  IMAD R210, R210, 0x24, RZ ;  /* 0x00000024d2d27824 */ /* 0x000fe200078e02ff */
[----:B------:R-:W-:Y:S01]  /*2ff0*/  PRMT R98, RZ, 0x7610, R98 ;  /* 0x00007610ff627816 */ /* 0x000fe20000000062 */
[----:B------:R-:W-:Y:S01]  /*3000*/  STS.U16 [R139+UR4+0x1500], R26 ;  /* 0x0015001a8b007988 */ /* 0x000fe20008000404 */
[----:B------:R-:W-:Y:S01]  /*3010*/  IMAD.SHL.U32 R0, R156, 0x200000, RZ ;  /* 0x002000009c007824 */ /* 0x000fe200078e00ff */
[----:B------:R-:W-:Y:S01]  /*3020*/  R2UR UR10, R84 ;  /* 0x00000000540a72ca */ /* 0x000fe200000e0000 */
[----:B------:R-:W-:Y:S01]  /*3030*/  IMAD.SHL.U32 R20, R10, 0x2, RZ ;  /* 0x000000020a147824 */ /* 0x000fe200078e00ff */
[----:B------:R-:W-:Y:S01]  /*3040*/  STS.U16 [R139+UR4+0x1900], R30 ;  /* 0x0019001e8b007988 */ /* 0x000fe20008000404 */
[----:B------:R-:W-:Y:S01]  /*3050*/  IMAD.HI R202, R202, 0x2, RZ ;  /* 0x00000002caca7827 */ /* 0x000fe200078e02ff */
[----:B----4-:R-:W4:Y:S02]  /*3060*/  LDC R17, c[0x0][0x3c4] ;  /* 0x0000f100ff117b82 */ /* 0x010f240000000800 */
[----:B------:R-:W-:Y:S04]  /*3070*/  STS.U16 [R139+UR4+0x1d00], R33 ;  /* 0x001d00218b007988 */ /* 0x000fe80008000404 */
[----:B------:R-:W-:Y:S01]  /*3080*/  STS.U16 [R139+UR4+0x2100], R37 ;  /* 0x002100258b007988 */ /* 0x000fe20008000404 */
[----:B------:R-:W-:Y:S01]  /*3090*/  IMAD.U32 R4, RZ, RZ, UR4 ;  /* 0x00000004ff047e24 */ /* 0x000fe2000f8e00ff */
[----:B-1----:R-:W1:Y:S02]  /*30a0*/  LDC R21, c[0x0][0x3c4] ;  /* 0x0000f100ff157b82 */ /* 0x002e640000000800 */
[----:B------:R-:W-:Y:S04]  /*30b0*/  STS.U16 [R139+UR4+0x2500], R41 ;  /* 0x002500298b007988 */ /* 0x000fe80008000404 */
[----:B------:R-:W-:Y:S01]  /*30c0*/  STS.U16 [R139+UR4+0x2900], R45 ;  /* 0x0029002d8b007988 */ /* 0x000fe20008000404 */
[C---:B0-----:R-:W-:Y:S01]  /*30d0*/  IMAD R7, R12.reuse, 0x6, RZ ;  /* 0x000000060c077824 */ /* 0x041fe200078e02ff */
[----:B------:R-:W-:Y:S01]  /*30e0*/  PRMT R54, RZ, 0x7610, R54 ;  /* 0x00007610ff367816 */ /* 0x000fe20000000036 */
[----:B------:R-:W-:Y:S01]  /*30f0*/  IMAD.SHL.U32 R13, R12, 0x2, RZ ;  /* 0x000000020c0d7824 */ /* 0x000fe200078e00ff */
[----:B------:R-:W-:Y:S01]  /*3100*/  STS.U16 [R139+UR4+0x2d00], R49 ;  /* 0x002d00318b007988 */ /* 0x000fe20008000404 */
[----:B------:R-:W-:Y:S01]  /*3110*/  PRMT R96, RZ, 0x7610, R96 ;  /* 0x00007610ff607816 */ /* 0x000fe20000000060 */
[----:B------:R-:W0:Y:S02]  /*3120*/  LDC R148, c[0x0][0x3c4] ;  /* 0x0000f100ff947b82 */ /* 0x000e240000000800 */
[----:B------:R-:W-:Y:S04]  /*3130*/  STS.U16 [R139+UR4+0x3100], R53 ;  /* 0x003100358b007988 */ /* 0x000fe80008000404 */
[----:B------:R-:W-:Y:S01]  /*3140*/  STS.U16 [R139+UR4+0x3500], R57 ;  /* 0x003500398b007988 */ /* 0x000fe20008000404 */
[----:B------:R-:W-:Y:S01]  /*3150*/  PRMT R72, RZ, 0x7610, R72 ;  /* 0x00007610ff487816 */ /* 0x000fe20000000048 */
[----:B------:R-:W-:Y:S01]  /*3160*/  IMAD R222, R222, 0xf0, RZ ;  /* 0x000000f0dede7824 */ /* 0x000fe200078e02ff */
[----:B------:R-:W-:Y:S01]  /*3170*/  PRMT R66, RZ, 0x7610, R66 ;  /* 0x00007610ff427816 */ /* 0x000fe20000000042 */
        /* <DEDUP_REMOVED lines=22> */
[C---:B------:R-:W-:Y:S01]  /*32e0*/  IMAD R213, R203.reuse, 0x6, RZ ;  /* 0x00000006cbd57824 */ /* 0x040fe200078e02ff */
        /* <DEDUP_REMOVED lines=28> */
[----:B------:R-:W0:Y:S01]  /*34b0*/  LDC R150, c[0x0][0x3c4] ;  /* 0x0000f100ff967b82 */ /* 0x000e220000000800 */
[----:B------:R-:W-:Y:S01]  /*34c0*/  STS.U16 [R139+UR4+0x7100], R141 ;  /* 0x0071008d8b007988 */ /* 0x000fe20008000404 */
[----:B------:R-:W-:-:S03]  /*34d0*/  LOP3.LUT R0, R0, 0x600000, RZ, 0xc0, !PT ;  /* 0x0060000000007812 */ /* 0x000fc600078ec0ff */
[----:B------:R-:W-:Y:S01]  /*34e0*/  STS.U16 [R139+UR4+0x7500], R145 ;  /* 0x007500918b007988 */ /* 0x000fe20008000404 */
[----:B------:R-:W-:Y:S02]  /*34f0*/  IMAD R185, R185, 0x13, RZ ;  /* 0x00000013b9b97824 */ /* 0x000fe400078e02ff */
[----:B------:R-:W-:Y:S01]  /*3500*/  IMAD R183, R183, 0x19, RZ ;  /* 0x00000019b7b77824 */ /* 0x000fe200078e02ff */
[----:B------:R-:W-:Y:S01]  /*3510*/  STS.U16 [R139+UR4+0x7900], R149 ;  /* 0x007900958b007988 */ /* 0x000fe20008000404 */
[----:B------:R-:W-:Y:S01]  /*3520*/  IMAD.HI R10, R10, 0x2, RZ ;  /* 0x000000020a0a7827 */ /* 0x000fe200078e02ff */
[----:B------:R-:W-:Y:S01]  /*3530*/  IADD3 R134, P1, P2, R20, R134, R83 ;  /* 0x0000008614867210 */ /* 0x000fe20007a3e053 */
[----:B------:R-:W0:Y:S01]  /*3540*/  LDC R156, c[0x0][0x3c4] ;  /* 0x0000f100ff9c7b82 */ /* 0x000e220000000800 */
[----:B------:R1:W-:Y:S04]  /*3550*/  STS.U16 [R139+UR4+0x7d00], R152 ;  /* 0x007d00988b007988 */ /* 0x0003e80008000404 */
[----:B------:R-:W-:Y:S01]  /*3560*/  STS.U16 [R137+UR4+0x200], R6 ;  /* 0x0002000689007988 */ /* 0x000fe20008000404 */
[----:B------:R-:W-:-:S03]  /*3570*/  VIADD R82, R0, UR5 ;  /* 0x0000000500527c36 */ /* 0x000fc60008000000 */
[----:B------:R-:W-:Y:S01]  /*3580*/  STL [R1+0x70c], R4 ;  /* 0x00070c0401007387 */ /* 0x000fe20000100800 */
[----:B------:R-:W-:Y:S01]  /*3590*/  IADD3.X R135, PT, PT, R10, R135, R202, P1, P2 ;  /* 0x000000870a877210 */ /* 0x000fe20000fe44ca */
[----:B-1----:R-:W1:Y:S02]  /*35a0*/  LDC R152, c[0x0][0x3c4] ;  /* 0x0000f100ff987b82 */ /* 0x002e640000000800 */
[----:B------:R2:W-:Y:S04]  /*35b0*/  STS.U16 [R137+UR4+0x600], R9 ;  /* 0x0006000989007988 */ /* 0x0005e80008000404 */
[----:B------:R3:W-:Y:S01]  /*35c0*/  STS.U16 [R137+UR4+0xa00], R14 ;  /* 0x000a000e89007988 */ /* 0x0007e20008000404 */
[----:B------:R-:W-:Y:S02]  /*35d0*/  R2UR UR7, R82 ;  /* 0x00000000520772ca */ /* 0x000fe400000e0000 */
[----:B------:R-:W-:Y:S01]  /*35e0*/  PRMT R100, RZ, 0x7610, R100 ;  /* 0x00007610ff647816 */ /* 0x000fe20000000064 */
[----:B------:R-:W-:Y:S01]  /*35f0*/  STS.U16 [R137+UR4+0xe00], R18 ;  /* 0x000e001289007988 */ /* 0x000fe20008000404 */
[----:B------:R-:W-:Y:S01]  /*3600*/  LOP3.LUT P1, RZ, R154, 0xff, RZ, 0xc0, !PT ;  /* 0x000000ff9aff7812 */ /* 0x000fe2000782c0ff */
[----:B--2---:R-:W2:Y:S02]  /*3610*/  LDC R9, c[0x0][0x3c4] ;  /* 0x0000f100ff097b82 */ /* 0x004ea40000000800 */
[----:B------:R4:W-:Y:S04]  /*3620*/  STS.U16 [R137+UR4+0x1200], R23 ;  /* 0x0012001789007988 */ /* 0x0009e80008000404 */
[----:B------:R-:W-:Y:S01]  /*3630*/  STS.U16 [R137+UR4+0x1600], R27 ;  /* 0x0016001b89007988 */ /* 0x000fe20008000404 */
[----:B------:R-:W-:Y:S01]  /*3640*/  ISETP.GT.AND P2, PT, R2, RZ, PT ;  /* 0x000000ff0200720c */ /* 0x000fe20003f44270 */
[----:B---3--:R-:W3:Y:S02]  /*3650*/  LDC R14, c[0x0][0x3c4] ;  /* 0x0000f100ff0e7b82 */ /* 0x008ee40000000800 */
[----:B------:R-:W-:Y:S04]  /*3660*/  STS.U16 [R137+UR4+0x1a00], R32 ;  /* 0x001a002089007988 */ /* 0x000fe80008000404 */
[----:B------:R-:W-:Y:S01]  /*3670*/  STS.U16 [R137+UR4+0x1e00], R36 ;  /* 0x001e002489007988 */ /* 0x000fe20008000404 */
[----:B------:R-:W-:Y:S01]  /*3680*/  ULEA UR7, UR10, UR7, 0x5 ;  /* 0x000000070a077291 */ /* 0x000fe2000f8e28ff */
[----:B------:R-:W-:Y:S01]  /*3690*/  IADD3 R8, P4, PT, R13, R134, RZ ;  /* 0x000000860d087210 */ /* 0x000fe20007f9e0ff */
[----:B------:R-:W-:Y:S01]  /*36a0*/  VOTEU.ALL UP0, P1 ;  /* 0x0000000000ff7886 */ /* 0x000fe20000800000 */
[----:B------:R-:W-:Y:S01]  /*36b0*/  STS.U16 [R137+UR4+0x2200], R40 ;  /* 0x0022002889007988 */ /* 0x000fe20008000404 */
[----:B------:R-:W-:Y:S01]  /*36c0*/  VOTEU.ALL UP1, P1 ;  /* 0x0000000000ff7886 */ /* 0x000fe20000820000 */
[----:B----4-:R-:W4:Y:S02]  /*36d0*/  LDC R23, c[0x0][0x3c4] ;  /* 0x0000f100ff177b82 */ /* 0x010f240000000800 */
[----:B------:R-:W-:Y:S04]  /*36e0*/  STS.U16 [R137+UR4+0x2600], R44 ;  /* 0x0026002c89007988 */ /* 0x000fe80008000404 */
[----:B------:R-:W-:Y:S01]  /*36f0*/  STS.U16 [R137+UR4+0x2a00], R48 ;  /* 0x002a003089007988 */ /* 0x000fe20008000404 */
[----:B------:R-:W-:-:S02]  /*3700*/  PRMT R90, RZ, 0x7610, R90 ;  /* 0x00007610ff5a7816 */ /* 0x000fc4000000005a */
[----:B------:R-:W-:Y:S01]  /*3710*/  PRMT R78, RZ, 0x7610, R78 ;  /* 0x00007610ff4e7816 */ /* 0x000fe2000000004e */
[----:B------:R-:W-:Y:S01]  /*3720*/  STS.U16 [R137+UR4+0x2e00], R52 ;  /* 0x002e003489007988 */ /* 0x000fe20008000404 */
[----:B------:R-:W-:Y:S02]  /*3730*/  PRMT R61, RZ, 0x7610, R61 ;  /* 0x00007610ff3d7816 */ /* 0x000fe4000000003d */
[----:B------:R-:W-:Y:S01]  /*3740*/  PRMT R49, RZ, 0x7610, R49 ;  /* 0x00007610ff317816 */ /* 0x000fe20000000031 */
[----:B------:R-:W-:Y:S01]  /*3750*/  STS.U16 [R137+UR4+0x3200], R56 ;  /* 0x0032003889007988 */ /* 0x000fe20008000404 */
[----:B------:R-:W-:Y:S02]  /*3760*/  PRMT R37, RZ, 0x7610, R37 ;  /* 0x00007610ff257816 */ /* 0x000fe40000000025 */
[----:B------:R-:W-:Y:S01]  /*3770*/  PRMT R70, RZ, 0x7610, R70 ;  /* 0x00007610ff467816 */ /* 0x000fe20000000046 */
        /* <DEDUP_REMOVED lines=22> */
[----:B------:R-:W-:Y:S01]  /*38e0*/  PRMT R20, RZ, 0x7610, R20 ;  /* 0x00007610ff147816 */ /* 0x000fe20000000014 */
[----:B------:R-:W-:Y:S01]  /*38f0*/  IMAD R132, R203, 0x7, RZ ;  /* 0x00000007cb847824 */ /* 0x000fe200078e02ff */
[----:B------:R-:W1:Y:S01]  /*3900*/  LDC R139, c[0x0][0x3c4] ;  /* 0x0000f100ff8b7b82 */ /* 0x000e620000000800 */
[----:B------:R-:W-:Y:S04]  /*3910*/  STS.U16 [R137+UR4+0x5600], R105 ;  /* 0x0056006989007988 */ /* 0x000fe80008000404 */
[----:B------:R-:W-:Y:S03]  /*3920*/  STS.U16 [R137+UR4+0x5a00], R112 ;  /* 0x005a007089007988 */ /* 0x000fe60008000404 */
[----:B------:R-:W1:Y:S01]  /*3930*/  LDC R145, c[0x0][0x3c4] ;  /* 0x0000f100ff917b82 */ /* 0x000e620000000800 */
[----:B------:R-:W-:Y:S04]  /*3940*/  STS.U16 [R137+UR4+0x5e00], R116 ;  /* 0x005e007489007988 */ /* 0x000fe80008000404 */
[----:B------:R-:W-:Y:S01]  /*3950*/  STS.U16 [R137+UR4+0x6200], R125 ;  /* 0x0062007d89007988 */ /* 0x000fe20008000404 */
[----:B0-----:R-:W-:-:S02]  /*3960*/  IMAD R148, R148, 0x44, RZ ;  /* 0x0000004494947824 */ /* 0x001fc400078e02ff */
[----:B------:R-:W0:Y:S01]  /*3970*/  LDC R149, c[0x0][0x3c4] ;  /* 0x0000f100ff957b82 */ /* 0x000e220000000800 */
[----:B------:R-:W-:Y:S04]  /*3980*/  STS.U16 [R137+UR4+0x6600], R127 ;  /* 0x0066007f89007988 */ /* 0x000fe80008000404 */
[----:B------:R-:W-:Y:S01]  /*3990*/  STS.U16 [R137+UR4+0x6a00], R129 ;  /* 0x006a008189007988 */ /* 0x000fe20008000404 */
[----:B------:R-:W-:Y:S02]  /*39a0*/  IMAD R179, R179, 0x21, RZ ;  /* 0x00000021b3b37824 */ /* 0x000fe400078e02ff */
[----:B------:R-:W-:Y:S01]  /*39b0*/  IMAD R138, R138, 0x4c, RZ ;  /* 0x0000004c8a8a7824 */ /* 0x000fe200078e02ff */
[----:B------:R-:W-:Y:S01]  /*39c0*/  STS.U16 [R137+UR4+0x6e00], R136 ;  /* 0x006e008889007988 */ /* 0x000fe20008000404 */
[----:B------:R-:W-:Y:S01]  /*39d0*/  IMAD R177, R177, 0x22, RZ ;  /* 0x00000022b1b17824 */ /* 0x000fe200078e02ff */
[----:B------:R-:W0:Y:S02]  /*39e0*/  LDC R141, c[0x0][0x3c4] ;  /* 0x0000f100ff8d7b82 */ /* 0x000e240000000800 */
[----:B------:R-:W-:Y:S04]  /*39f0*/  STS.U16 [R137+UR4+0x7200], R142 ;  /* 0x0072008e89007988 */ /* 0x000fe80008000404 */
[----:B------:R2:W-:Y:S01]  /*3a00*/  STS.U16 [R137+UR4+0x7600], R146 ;  /* 0x0076009289007988 */ /* 0x0005e20008000404 */
[----:B------:R-:W-:Y:S01]  /*3a10*/  IMAD R162, R162, 0x56, RZ ;  /* 0x00000056a2a27824 */ /* 0x000fe200078e02ff */
[----:B------:R-:W0:Y:S02]  /*3a20*/  LDC R202, c[0x0][0x3c4] ;  /* 0x0000f100ffca7b82 */ /* 0x000e240000000800 */
[----:B------:R-:W-:Y:S04]  /*3a30*/  STS.U16 [R137+UR4+0x7a00], R147 ;  /* 0x007a009389007988 */ /* 0x000fe80008000404 */
[----:B------:R-:W-:Y:S01]  /*3a40*/  STS.U16 [R137+UR4+0x7e00], R151 ;  /* 0x007e009789007988 */ /* 0x000fe20008000404 */
[----:B------:R-:W-:Y:S03]  /*3a50*/  STTM.x128 tmem[UR7], RZ ;  /* 0x000000ff000079ed */ /* 0x000fe600083c0007 */
[----:B------:R-:W-:Y:S01]  /*3a60*/  STS.U16 [R144+UR4+0x300], R5 ;  /* 0x0003000590007988 */ /* 0x000fe20008000404 */
[----:B------:R-:W-:Y:S01]  /*3a70*/  IADD3 R2, PT, PT, R4, 0x40000, RZ ;  /* 0x0004000004027810 */ /* 0x000fe20007ffe0ff */
[----:B--2---:R-:W2:Y:S02]  /*3a80*/  LDC R146, c[0x0][0x3c4] ;  /* 0x0000f100ff927b82 */ /* 0x004ea40000000800 */
[----:B------:R-:W-:Y:S04]  /*3a90*/  STS.U16 [R144+UR4+0x700], R11 ;  /* 0x0007000b90007988 */ /* 0x000fe80008000404 */
[----:B------:R1:W-:Y:S01]  /*3aa0*/  STS.U16 [R144+UR4+0xb00], R15 ;  /* 0x000b000f90007988 */ /* 0x0003e20008000404 */
[----:B------:R-:W-:-:S04]  /*3ab0*/  @!UP0 UIADD3 UR14, UPT, UPT, -UR12, 0x100000, URZ ;  /* 0x001000000c0e8890 */ /* 0x000fc8000fffe1ff */
[----:B------:R-:W-:Y:S02]  /*3ac0*/  @!UP0 USHF.L.U32 UR15, UR14, 0xb, URZ ;  /* 0x0000000b0e0f8899 */ /* 0x000fe400080006ff */
[----:B------:R-:W-:Y:S01]  /*3ad0*/  @!UP0 USHF.L.U32 UR14, UR14, 0x1, URZ ;  /* 0x000000010e0e8899 */ /* 0x000fe200080006ff */
[----:B------:R-:W0:Y:S01]  /*3ae0*/  LDC R136, c[0x0][0x3c4] ;  /* 0x0000f100ff887b82 */ /* 0x000e220000000800 */
[----:B------:R0:W-:Y:S04]  /*3af0*/  STS.U16 [R144+UR4+0xf00], R19 ;  /* 0x000f001390007988 */ /* 0x0001e80008000404 */
[----:B------:R0:W-:Y:S01]  /*3b00*/  STS.U16 [R144+UR4+0x1300], R25 ;  /* 0x0013001990007988 */ /* 0x0001e20008000404 */
[----:B------:R-:W-:Y:S02]  /*3b10*/  LEA.HI.X.SX32 R9, R9, R135, 0x1, P4 ;  /* 0x0000008709097211 */ /* 0x000fe400020f0eff */
[----:B-1----:R-:W1:Y:S01]  /*3b20*/  LDC R15, c[0x0][0x3c4] ;  /* 0x0000f100ff0f7b82 */ /* 0x002e620000000800 */
[----:B------:R0:W-:Y:S04]  /*3b30*/  STS.U16 [R144+UR4+0x1700], R29 ;  /* 0x0017001d90007988 */ /* 0x0001e80008000404 */
[----:B------:R0:W-:Y:S01]  /*3b40*/  STS.U16 [R144+UR4+0x7f00], R153 ;  /* 0x007f009990007988 */ /* 0x0001e20008000404 */
        /* <DEDUP_REMOVED lines=39> */
[----:B------:R-:W-:Y:S04]  /*3dc0*/  STS.U16 [R144+UR4+0x4b00], R81 ;  /* 0x004b005190007988 */ /* 0x000fe80008000404 */
[----:B------:R-:W-:Y:S01]  /*3dd0*/  STS.U16 [R144+UR4+0x4f00], R99 ;  /* 0x004f006390007988 */ /* 0x000fe20008000404 */
[----:B------:R-:W-:-:S02]  /*3de0*/  IMAD R139, R139, 0x62, RZ ;  /* 0x000000628b8b7824 */ /* 0x000fc400078e02ff */
[----:B------:R-:W-:Y:S01]  /*3df0*/  IMAD R175, R175, 0x2b, RZ ;  /* 0x0000002bafaf7824 */ /* 0x000fe200078e02ff */
[----:B------:R-:W-:Y:S01]  /*3e00*/  STS.U16 [R144+UR4+0x5300], R103 ;  /* 0x0053006790007988 */ /* 0x000fe20008000404 */
[----:B------:R-:W-:Y:S01]  /*3e10*/  IMAD R163, R163, 0x66, RZ ;  /* 0x00000066a3a37824 */ /* 0x000fe200078e02ff */
[----:B------:R-:W0:Y:S02]  /*3e20*/  LDC R147, c[0x0][0x3c4] ;  /* 0x0000f100ff937b82 */ /* 0x000e240000000800 */
[----:B------:R-:W-:Y:S04]  /*3e30*/  STS.U16 [R144+UR4+0x5700], R109 ;  /* 0x0057006d90007988 */ /* 0x000fe80008000404 */
[----:B------:R-:W-:Y:S01]  /*3e40*/  STS.U16 [R144+UR4+0x5b00], R121 ;  /* 0x005b007990007988 */ /* 0x000fe20008000404 */
[----:B------:R-:W-:Y:S01]  /*3e50*/  IMAD R178, R178, 0x31, RZ ;  /* 0x00000031b2b27824 */ /* 0x000fe200078e02ff */
[----:B------:R-:W2:Y:S02]  /*3e60*/  LDC R151, c[0x0][0x3c4] ;  /* 0x0000f100ff977b82 */ /* 0x000ea40000000800 */
[----:B------:R-:W-:Y:S04]  /*3e70*/  STS.U16 [R144+UR4+0x5f00], R89 ;  /* 0x005f005990007988 */ /* 0x000fe80008000404 */
[----:B------:R-:W-:Y:S04]  /*3e80*/  STS.U16 [R144+UR4+0x6300], R107 ;  /* 0x0063006b90007988 */ /* 0x000fe80008000404 */
[----:B------:R-:W-:Y:S04]  /*3e90*/  STS.U16 [R144+UR4+0x6700], R97 ;  /* 0x0067006190007988 */ /* 0x000fe80008000404 */
[----:B------:R-:W-:Y:S04]  /*3ea0*/  STS.U16 [R144+UR4+0x6b00], R111 ;  /* 0x006b006f90007988 */ /* 0x000fe80008000404 */
[----:B------:R-:W-:Y:S04]  /*3eb0*/  STS.U16 [R144+UR4+0x6f00], R85 ;  /* 0x006f005590007988 */ /* 0x000fe80008000404 */
[----:B------:R-:W-:Y:S04]  /*3ec0*/  STS.U16 [R144+UR4+0x7300], R87 ;  /* 0x0073005790007988 */ /* 0x000fe80008000404 */
[----:B------:R-:W-:Y:S04]  /*3ed0*/  STS.U16 [R144+UR4+0x7700], R93 ;  /* 0x0077005d90007988 */ /* 0x000fe80008000404 */
[----:B------:R-:W-:Y:S01]  /*3ee0*/  STS.U16 [R144+UR4+0x7b00], R95 ;  /* 0x007b005f90007988 */ /* 0x000fe20008000404 */
[----:B------:R-:W-:Y:S01]  /*3ef0*/  R2UR UR6, R2 ;  /* 0x00000000020672ca */ /* 0x000fe200000e0000 */
[----:B------:R-:W-:Y:S01]  /*3f00*/  IMAD R5, R12, 0x3, RZ ;  /* 0x000000030c057824 */ /* 0x000fe200078e02ff */
[----:B------:R-:W-:Y:S01]  /*3f10*/  IADD3 R4, P3, PT, R7, R134, RZ ;  /* 0x0000008607047210 */ /* 0x000fe20007f7e0ff */
[----:B------:R-:W0:Y:S02]  /*3f20*/  FENCE.VIEW.ASYNC.T ;  /* 0x00000000000073c6 */ /* 0x000e240000000200 */
[----:B0-----:R-:W-:Y:S01]  /*3f30*/  BAR.SYNC.DEFER_BLOCKING 0x0 ;  /* 0x0000000000007b1d */ /* 0x001fe20000010000 */
[----:B------:R-:W-:-:S07]  /*3f40*/  LEA.HI.X.SX32 R5, R5, R135, 0x1, P3 ;  /* 0x0000008705057211 */ /* 0x000fce00018f0eff */
[----:B------:R-:W0:Y:S01]  /*3f50*/  LDC R19, c[0x0][0x3c4] ;  /* 0x0000f100ff137b82 */ /* 0x000e220000000800 */
[C---:B------:R-:W-:Y:S01]  /*3f60*/  IMAD R11, R12.reuse, 0xa, RZ ;  /* 0x0000000a0c0b7824 */ /* 0x040fe200078e02ff */
[----:B-1----:R-:W-:Y:S01]  /*3f70*/  LEA R10, P4, R15, R134, 0x2 ;  /* 0x000000860f0a7211 */ /* 0x002fe200078810ff */
[----:B------:R-:W-:-:S05]  /*3f80*/  IMAD R7, R12, 0x5, RZ ;  /* 0x000000050c077824 */ /* 0x000fca00078e02ff */
[----:B------:R-:W1:Y:S08]  /*3f90*/  LDC R15, c[0x0][0x3c4] ;  /* 0x0000f100ff0f7b82 */ /* 0x000e700000000800 */
[----:B------:R-:W0:Y:S01]  /*3fa0*/  LDC R25, c[0x0][0x3c4] ;  /* 0x0000f100ff197b82 */ /* 0x000e220000000800 */
[----:B------:R-:W2:Y:S02]  /*3fb0*/  FENCE.VIEW.ASYNC.S ;  /* 0x00000000000073c6 */ /* 0x000ea40000000000 */
[----:B--2---:R2:W2:Y:S05]  /*3fc0*/  @!UP1 SYNCS.EXCH.64 URZ, [UR6], UR14 ;  /* 0x0000000e06ff95b2 */ /* 0x0044aa0008000100 */
[----:B--2---:R-:W-:Y:S01]  /*3fd0*/  BAR.SYNC.DEFER_BLOCKING 0x0 ;  /* 0x0000000000007b1d */ /* 0x004fe20000010000 */
[----:B------:R-:W-:-:S04]  /*3fe0*/  IADD3 R6, P3, PT, R11, R134, RZ ;  /* 0x000000860b067210 */ /* 0x000fc80007f7e0ff */
[-C--:B------:R-:W-:Y:S01]  /*3ff0*/  LEA.HI.X.SX32 R7, R7, R135.reuse, 0x1, P3 ;  /* 0x0000008707077211 */ /* 0x080fe200018f0eff */
[----:B------:R2:W-:Y:S01]  /*4000*/  STL.64 [R1+0x710], R2 ;  /* 0x0007100201007387 */ /* 0x0005e20000100a00 */
[----:B------:R-:W-:Y:S01]  /*4010*/  PRMT R29, RZ, 0x7610, R29 ;  /* 0x00007610ff1d7816 */ /* 0x000fe2000000001d */
[----:B------:R-:W-:Y:S02]  /*4020*/  IMAD R146, R146, 0x1c, RZ ;  /* 0x0000001c92927824 */ /* 0x000fe400078e02ff */
[----:B------:R-:W-:Y:S02]  /*4030*/  IMAD R136, R136, 0x52, RZ ;  /* 0x0000005288887824 */ /* 0x000fe400078e02ff */
[----:B------:R-:W-:Y:S01]  /*4040*/  IMAD R180, R180, 0x33, RZ ;  /* 0x00000033b4b47824 */ /* 0x000fe200078e02ff */
[----:B------:R-:W4:Y:S01]  /*4050*/  LDC R153, c[0x0][0x3c4] ;  /* 0x0000f100ff997b82 */ /* 0x000f220000000800 */
[----:B------:R3:W4:Y:S01]  /*4060*/  @P2 LDG.E.U16 R100, desc[UR8][R4.64] ;  /* 0x0000000804642981 */ /* 0x000722000c1e1500 */
[----:B------:R-:W-:-:S06]  /*4070*/  LEA.HI.X.SX32 R11, R13, R135, 0x1, P4 ;  /* 0x000000870d0b7211 */ /* 0x000fcc00020f0eff */
[----:B--2---:R-:W2:Y:S01]  /*4080*/  LDC R2, c[0x0][0x3c4] ;  /* 0x0000f100ff027b82 */ /* 0x004ea20000000800 */
[----:B------:R1:W4:Y:S04]  /*4090*/  @P2 LDG.E.U16 R102, desc[UR8][R8.64] ;  /* 0x0000000808662981 */ /* 0x000328000c1e1500 */
[----:B------:R1:W4:Y:S03]  /*40a0*/  @P2 LDG.E.U16 R98, desc[UR8][R6.64] ;  /* 0x0000000806622981 */ /* 0x000326000c1e1500 */
[----:B---3--:R-:W3:Y:S08]  /*40b0*/  LDC R5, c[0x0][0x3c4] ;  /* 0x0000f100ff057b82 */ /* 0x008ef00000000800 */
[----:B------:R-:W2:Y:S01]  /*40c0*/  LDC R4, c[0x0][0x3c4] ;  /* 0x0000f100ff047b82 */ /* 0x000ea20000000800 */
[C---:B-1----:R-:W-:Y:S01]  /*40d0*/  IMAD.SHL.U32 R9, R12.reuse, 0x4, RZ ;  /* 0x000000040c097824 */ /* 0x042fe200078e00ff */
[-C--:B------:R-:W-:Y:S01]  /*40e0*/  LEA R6, P3, R17, R134.reuse, 0x3 ;  /* 0x0000008611067211 */ /* 0x080fe200078618ff */
[----:B------:R-:W-:Y:S01]  /*40f0*/  IMAD.SHL.U32 R13, R12, 0x8, RZ ;  /* 0x000000080c0d7824 */ /* 0x000fe200078e00ff */
[----:B0-----:R-:W-:Y:S01]  /*4100*/  LEA R8, P4, R19, R134, 0x4 ;  /* 0x0000008613087211 */ /* 0x001fe200078820ff */
[----:B------:R0:W4:Y:S01]  /*4110*/  @P2 LDG.E.U16 R101, desc[UR8][R10.64] ;  /* 0x000000080a652981 */ /* 0x000122000c1e1500 */
[----:B------:R-:W-:-:S02]  /*4120*/  LEA.HI.X.SX32 R7, R9, R135, 0x1, P3 ;  /* 0x0000008709077211 */ /* 0x000fc400018f0eff */
[-C--:B------:R-:W-:Y:S01]  /*4130*/  LEA.HI.X.SX32 R9, R13, R135.reuse, 0x1, P4 ;  /* 0x000000870d097211 */ /* 0x080fe200020f0eff */
[----:B------:R-:W-:Y:S01]  /*4140*/  IMAD.SHL.U32 R17, R16, 0x40, RZ ;  /* 0x0000004010117824 */ /* 0x000fe200078e00ff */
[----:B------:R-:W-:Y:S01]  /*4150*/  SHF.L.U32 R15, R15, 0x5, RZ ;  /* 0x000000050f0f7819 */ /* 0x000fe200000006ff */
[----:B------:R-:W1:Y:S01]  /*4160*/  LDC R3, c[0x0][0x3c4] ;  /* 0x0000f100ff037b82 */ /* 0x000e620000000800 */
[----:B0-----:R-:W-:Y:S01]  /*4170*/  IMAD.SHL.U32 R11, R14, 0x10, RZ ;  /* 0x000000100e0b7824 */ /* 0x001fe200078e00ff */
[-C--:B------:R-:W-:Y:S01]  /*4180*/  LEA R10, P5, R21, R134.reuse, 0x5 ;  /* 0x00000086150a7211 */ /* 0x080fe200078a28ff */
[----:B---3--:R-:W-:Y:S01]  /*4190*/  IMAD R13, R5, 0x82, RZ ;  /* 0x00000082050d7824 */ /* 0x008fe200078e02ff */
[-C--:B----4-:R-:W-:Y:S02]  /*41a0*/  LEA R12, P4, R23, R134.reuse, 0x6 ;  /* 0x00000086170c7211 */ /* 0x090fe400078830ff */
[----:B------:R-:W-:Y:S02]  /*41b0*/  LEA.HI.X.SX32 R11, R11, R135, 0x1, P5 ;  /* 0x000000870b0b7211 */ /* 0x000fe400028f0eff */
[----:B------:R-:W-:Y:S01]  /*41c0*/  PRMT R103, RZ, 0x7610, R103 ;  /* 0x00007610ff677816 */ /* 0x000fe20000000067 */
[----:B--2---:R-:W-:Y:S01]  /*41d0*/  IMAD R5, R4, 0x41, RZ ;  /* 0x0000004104057824 */ /* 0x004fe200078e02ff */
[-C--:B------:R-:W-:Y:S01]  /*41e0*/  LEA R14, P5, R25, R134.reuse, 0x7 ;  /* 0x00000086190e7211 */ /* 0x080fe200078a38ff */
[----:B------:R-:W2:Y:S01]  /*41f0*/  @P2 LDG.E.U16 R91, desc[UR8][R10.64] ;  /* 0x000000080a5b2981 */ /* 0x000ea2000c1e1500 */
[----:B------:R-:W-:-:S02]  /*4200*/  IADD3 R4, P3, PT, R13, R134, RZ ;  /* 0x000000860d047210 */ /* 0x000fc40007f7e0ff */
[----:B------:R-:W-:Y:S01]  /*4210*/  PRMT R99, RZ, 0x7610, R99 ;  /* 0x00007610ff637816 */ /* 0x000fe20000000063 */
[----:B------:R-:W3:Y:S01]  /*4220*/  @P2 LDG.E.U16 R103, desc[UR8][R134.64] ;  /* 0x0000000886672981 */ /* 0x000ee2000c1e1500 */
[-C--:B------:R-:W-:Y:S02]  /*4230*/  LEA.HI.X.SX32 R13, R15, R135.reuse, 0x1, P4 ;  /* 0x000000870f0d7211 */ /* 0x080fe400020f0eff */
[----:B------:R-:W-:Y:S02]  /*4240*/  PRMT R55, RZ, 0x7610, R55 ;  /* 0x00007610ff377816 */ /* 0x000fe40000000037 */
[----:B------:R-:W-:Y:S01]  /*4250*/  PRMT R97, RZ, 0x7610, R97 ;  /* 0x00007610ff617816 */ /* 0x000fe20000000061 */
[----:B------:R0:W4:Y:S01]  /*4260*/  @P2 LDG.E.U16 R99, desc[UR8][R6.64] ;  /* 0x0000000806632981 */ /* 0x000122000c1e1500 */
[-C--:B------:R-:W-:Y:S02]  /*4270*/  LEA.HI.X.SX32 R15, R17, R135.reuse, 0x1, P5 ;  /* 0x00000087110f7211 */ /* 0x080fe400028f0eff */
[----:B------:R-:W-:Y:S01]  /*4280*/  LEA.HI.X.SX32 R5, R5, R135, 0x1, P3 ;  /* 0x0000008705057211 */ /* 0x000fe200018f0eff */
[----:B------:R-:W2:Y:S04]  /*4290*/  @P2 LDG.E.U16 R79, desc[UR8][R12.64] ;  /* 0x000000080c4f2981 */ /* 0x000ea8000c1e1500 */
[----:B------:R-:W2:Y:S04]  /*42a0*/  @P2 LDG.E.U16 R55, desc[UR8][R14.64] ;  /* 0x000000080e372981 */ /* 0x000ea8000c1e1500 */
[----:B------:R0:W2:Y:S04]  /*42b0*/  @P2 LDG.E.U16 R54, desc[UR8][R4.64] ;  /* 0x0000000804362981 */ /* 0x0000a8000c1e1500 */
[----:B------:R-:W2:Y:S01]  /*42c0*/  @P2 LDG.E.U16 R97, desc[UR8][R8.64] ;  /* 0x0000000808612981 */ /* 0x000ea2000c1e1500 */
[----:B------:R-:W-:-:S02]  /*42d0*/  PRMT R73, RZ, 0x7610, R73 ;  /* 0x00007610ff497816 */ /* 0x000fc40000000049 */
[----:B------:R-:W-:Y:S02]  /*42e0*/  PRMT R43, RZ, 0x7610, R43 ;  /* 0x00007610ff2b7816 */ /* 0x000fe4000000002b */
[----:B------:R-:W-:Y:S02]  /*42f0*/  PRMT R25, RZ, 0x7610, R25 ;  /* 0x00007610ff197816 */ /* 0x000fe40000000019 */
[----:B0-----:R-:W-:Y:S02]  /*4300*/  PRMT R7, RZ, 0x7610, R7 ;  /* 0x00007610ff077816 */ /* 0x001fe40000000007 */
[----:B------:R-:W-:Y:S02]  /*4310*/  PRMT R6, RZ, 0x7610, R6 ;  /* 0x00007610ff067816 */ /* 0x000fe40000000006 */
[----:B------:R-:W-:Y:S02]  /*4320*/  PRMT R95, RZ, 0x7610, R95 ;  /* 0x00007610ff5f7816 */ /* 0x000fe4000000005f */
[----:B------:R-:W-:-:S02]  /*4330*/  PRMT R89, RZ, 0x7610, R89 ;  /* 0x00007610ff597816 */ /* 0x000fc40000000059 */
[----:B------:R-:W-:Y:S02]  /*4340*/  PRMT R77, RZ, 0x7610, R77 ;  /* 0x00007610ff4d7816 */ /* 0x000fe4000000004d */
[----:B------:R-:W-:Y:S02]  /*4350*/  PRMT R59, RZ, 0x7610, R59 ;  /* 0x00007610ff3b7816 */ /* 0x000fe4000000003b */
[----:B------:R-:W-:Y:S02]  /*4360*/  PRMT R47, RZ, 0x7610, R47 ;  /* 0x00007610ff2f7816 */ /* 0x000fe4000000002f */
        /* <DEDUP_REMOVED lines=23> */
[----:B------:R-:W-:Y:S01]  /*44e0*/  PRMT R13, RZ, 0x7610, R13 ;  /* 0x00007610ff0d7816 */ /* 0x000fe2000000000d */
[----:B------:R-:W-:Y:S02]  /*44f0*/  IMAD R170, R2, 0x6e, RZ ;  /* 0x0000006e02aa7824 */ /* 0x000fe400078e02ff */
[----:B-1----:R-:W-:Y:S02]  /*4500*/  IMAD R171, R3, 0x7e, RZ ;  /* 0x0000007e03ab7824 */ /* 0x002fe400078e02ff */
[----:B------:R-:W-:Y:S02]  /*4510*/  IMAD R142, R142, 0x6c, RZ ;  /* 0x0000006c8e8e7824 */ /* 0x000fe400078e02ff */
[----:B------:R-:W-:-:S02]  /*4520*/  IMAD R145, R145, 0x74, RZ ;  /* 0x0000007491917824 */ /* 0x000fc400078e02ff */
[----:B------:R-:W-:Y:S02]  /*4530*/  IMAD R160, R160, 0x36, RZ ;  /* 0x00000036a0a07824 */ /* 0x000fe400078e02ff */
[----:B------:R-:W-:Y:S02]  /*4540*/  IMAD R166, R166, 0x76, RZ ;  /* 0x00000076a6a67824 */ /* 0x000fe400078e02ff */
[----:B------:R-:W-:Y:S02]  /*4550*/  IMAD R149, R149, 0x3a, RZ ;  /* 0x0000003a95957824 */ /* 0x000fe400078e02ff */
[----:B------:R-:W-:Y:S02]  /*4560*/  IMAD R186, R186, 0x86, RZ ;  /* 0x00000086baba7824 */ /* 0x000fe400078e02ff */
        /* <DEDUP_REMOVED lines=29> */
[----:B------:R-:W-:Y:S01]  /*4740*/  IMAD R249, R249, 0x69, RZ ;  /* 0x00000069f9f97824 */ /* 0x000fe200078e02ff */
[----:B---3--:R0:W-:Y:S04]  /*4750*/  STL.64 [R1+0x718], R102 ;  /* 0x0007186601007387 */ /* 0x0081e80000100a00 */
[----:B------:R-:W-:Y:S04]  /*4760*/  STL.64 [R1+0x720], R100 ;  /* 0x0007206401007387 */ /* 0x000fe80000100a00 */
[----:B----4-:R1:W-:Y:S01]  /*4770*/  STL.64 [R1+0x728], R98 ;  /* 0x0007286201007387 */ /* 0x0103e20000100a00 */
[----:B------:R-:W-:-:S02]  /*4780*/  IMAD R176, R176, 0x23, RZ ;  /* 0x00000023b0b07824 */ /* 0x000fc400078e02ff */
[----:B------:R-:W-:Y:S01]  /*4790*/  IMAD R248, R248, 0xd8, RZ ;  /* 0x000000d8f8f87824 */ /* 0x000fe200078e02ff */
[----:B0-----:R-:W0:Y:S01]  /*47a0*/  LDC R102, c[0x0][0x3c4] ;  /* 0x0000f100ff667b82 */ /* 0x001e220000000800 */
[----:B--2---:R2:W-:Y:S07]  /*47b0*/  STL.64 [R1+0x730], R54 ;  /* 0x0007303601007387 */ /* 0x0045ee0000100a00 */
[----:B-1----:R-:W1:Y:S01]  /*47c0*/  LDC R98, c[0x0][0x3c4] ;  /* 0x0000f100ff627b82 */ /* 0x002e620000000800 */
[----:B------:R-:W-:Y:S04]  /*47d0*/  STL.64 [R1+0x8c0], R96 ;  /* 0x0008c06001007387 */ /* 0x000fe80000100a00 */
[----:B------:R-:W-:Y:S03]  /*47e0*/  STL.64 [R1+0x8c8], R90 ;  /* 0x0008c85a01007387 */ /* 0x000fe60000100a00 */
[----:B------:R-:W3:Y:S01]  /*47f0*/  LDC R99, c[0x0][0x3c4] ;  /* 0x0000f100ff637b82 */ /* 0x000ee20000000800 */
[----:B------:R-:W-:Y:S04]  /*4800*/  STL.64 [R1+0x8d0], R78 ;  /* 0x0008d04e01007387 */ /* 0x000fe80000100a00 */
[----:B------:R4:W-:Y:S03]  /*4810*/  STL.64 [R1+0x900], R72 ;  /* 0x0009004801007387 */ /* 0x0009e60000100a00 */
[----:B--2---:R-:W2:Y:S01]  /*4820*/  LDC R55, c[0x0][0x3c4] ;  /* 0x0000f100ff377b82 */ /* 0x004ea20000000800 */
[----:B------:R0:W-:Y:S04]  /*4830*/  STL.64 [R1+0x8f8], R66 ;  /* 0x0008f84201007387 */ /* 0x0001e80000100a00 */
[----:B------:R-:W-:Y:S01]  /*4840*/  STL.64 [R1+0x8f0], R60 ;  /* 0x0008f03c01007387 */ /* 0x000fe20000100a00 */
[----:B------:R-:W-:-:S02]  /*4850*/  IMAD R153, R153, 0x6a, RZ ;  /* 0x0000006a99997824 */ /* 0x000fc400078e02ff */
[----:B------:R-:W0:Y:S01]  /*4860*/  LDC R100, c[0x0][0x3c4] ;  /* 0x0000f100ff647b82 */ /* 0x000e220000000800 */
[----:B------:R0:W-:Y:S04]  /*4870*/  STL.64 [R1+0x8e8], R48 ;  /* 0x0008e83001007387 */ /* 0x0001e80000100a00 */
[----:B------:R0:W-:Y:S01]  /*4880*/  STL.64 [R1+0x8e0], R42 ;  /* 0x0008e02a01007387 */ /* 0x0001e20000100a00 */
[----:B------:R-:W-:Y:S02]  /*4890*/  IMAD R250, R250, 0xe2, RZ ;  /* 0x000000e2fafa7824 */ /* 0x000fe400078e02ff */
[----:B------:R-:W0:Y:S01]  /*48a0*/  LDC R101, c[0x0][0x3c4] ;  /* 0x0000f100ff657b82 */ /* 0x000e220000000800 */
[----:B------:R-:W-:Y:S04]  /*48b0*/  STL.64 [R1+0x8d8], R36 ;  /* 0x0008d82401007387 */ /* 0x000fe80000100a00 */
[----:B------:R-:W-:Y:S01]  /*48c0*/  STL.64 [R1+0x898], R24 ;  /* 0x0008981801007387 */ /* 0x000fe20000100a00 */
[----:B------:R-:W-:-:S02]  /*48d0*/  IMAD R147, R147, 0x2a, RZ ;  /* 0x0000002a93937824 */ /* 0x000fc400078e02ff */
[----:B------:R-:W0:Y:S01]  /*48e0*/  LDC R103, c[0x0][0x3c4] ;  /* 0x0000f100ff677b82 */ /* 0x000e220000000800 */
[----:B------:R-:W-:Y:S04]  /*48f0*/  STL.64 [R1+0x888], R6 ;  /* 0x0008880601007387 */ /* 0x000fe80000100a00 */
        /* <DEDUP_REMOVED lines=21> */
[----:B------:R0:W-:Y:S04]  /*4a50*/  STL.64 [R1+0x778], R56 ;  /* 0x0007783801007387 */ /* 0x0001e80000100a00 */
[----:B------:R-:W-:Y:S04]  /*4a60*/  STL.64 [R1+0x770], R50 ;  /* 0x0007703201007387 */ /* 0x000fe80000100a00 */
[----:B------:R-:W-:Y:S04]  /*4a70*/  STL.64 [R1+0x768], R44 ;  /* 0x0007682c01007387 */ /* 0x000fe80000100a00 */
[----:B------:R0:W-:Y:S01]  /*4a80*/  STL.64 [R1+0x760], R38 ;  /* 0x0007602601007387 */ /* 0x0001e20000100a00 */
[----:B----4-:R-:W-:-:S03]  /*4a90*/  IADD3 R72, P4, PT, R233, R134, RZ ;  /* 0x00000086e9487210 */ /* 0x010fc60007f9e0ff */
[----:B------:R-:W-:Y:S04]  /*4aa0*/  STL.64 [R1+0x758], R32 ;  /* 0x0007582001007387 */ /* 0x000fe80000100a00 */
[----:B------:R-:W-:Y:S04]  /*4ab0*/  STL.64 [R1+0x748], R14 ;  /* 0x0007480e01007387 */ /* 0x000fe80000100a00 */
[----:B------:R-:W-:Y:S04]  /*4ac0*/  STL.64 [R1+0x738], R116 ;  /* 0x0007387401007387 */ /* 0x000fe80000100a00 */
[----:B------:R-:W-:Y:S01]  /*4ad0*/  STL.64 [R1+0x740], R114 ;  /* 0x0007407201007387 */ /* 0x000fe20000100a00 */
[----:B0-----:R-:W-:-:S03]  /*4ae0*/  IADD3 R66, P6, PT, R227, R134, RZ ;  /* 0x00000086e3427210 */ /* 0x001fc60007fde0ff */
[----:B------:R-:W-:Y:S01]  /*4af0*/  STL.64 [R1+0x750], R112 ;  /* 0x0007507001007387 */ /* 0x000fe20000100a00 */
[----:B------:R-:W-:-:S03]  /*4b00*/  LEA.HI.X.SX32 R73, R237, R135, 0x1, P4 ;  /* 0x00000087ed497211 */ /* 0x000fc600020f0eff */
[----:B------:R-:W-:Y:S01]  /*4b10*/  STL.64 [R1+0x7c0], R110 ;  /* 0x0007c06e01007387 */ /* 0x000fe20000100a00 */
[----:B------:R-:W-:-:S03]  /*4b20*/  IADD3 R48, P4, PT, R219, R134, RZ ;  /* 0x00000086db307210 */ /* 0x000fc60007f9e0ff */
[----:B------:R-:W-:Y:S01]  /*4b30*/  STL.64 [R1+0x7c8], R108 ;  /* 0x0007c86c01007387 */ /* 0x000fe20000100a00 */
[----:B------:R-:W-:-:S03]  /*4b40*/  IADD3 R60, P3, PT, R223, R134, RZ ;  /* 0x00000086df3c7210 */ /* 0x000fc60007f7e0ff */
[----:B------:R-:W-:Y:S01]  /*4b50*/  STL.64 [R1+0x7d0], R106 ;  /* 0x0007d06a01007387 */ /* 0x000fe20000100a00 */
[----:B------:R-:W-:-:S03]  /*4b60*/  LEA.HI.X.SX32 R67, R221, R135, 0x1, P6 ;  /* 0x00000087dd437211 */ /* 0x000fc600030f0eff */
[----:B------:R-:W-:Y:S01]  /*4b70*/  STL.64 [R1+0x7d8], R118 ;  /* 0x0007d87601007387 */ /* 0x000fe20000100a00 */
[-C--:B------:R-:W-:Y:S02]  /*4b80*/  IADD3 R42, P6, PT, R235, R134.reuse, RZ ;  /* 0x00000086eb2a7210 */ /* 0x080fe40007fde0ff */
[----:B------:R-:W-:Y:S01]  /*4b90*/  LEA.HI.X.SX32 R49, R211, R135, 0x1, P4 ;  /* 0x00000087d3317211 */ /* 0x000fe200020f0eff */
[----:B------:R0:W-:Y:S01]  /*4ba0*/  STL.64 [R1+0x7e0], R10 ;  /* 0x0007e00a01007387 */ /* 0x0001e20000100a00 */
[-C--:B------:R-:W-:Y:S01]  /*4bb0*/  IADD3 R78, P4, PT, R231, R134.reuse, RZ ;  /* 0x00000086e74e7210 */ /* 0x080fe20007f9e0ff */
[----:B------:R-:W4:Y:S02]  /*4bc0*/  LDC R235, c[0x0][0x3c4] ;  /* 0x0000f100ffeb7b82 */ /* 0x000f240000000800 */
[----:B------:R-:W-:Y:S01]  /*4bd0*/  STL.64 [R1+0x7e8], R130 ;  /* 0x0007e88201007387 */ /* 0x000fe20000100a00 */
[----:B------:R-:W-:-:S03]  /*4be0*/  IADD3 R56, P5, PT, R237, R134, RZ ;  /* 0x00000086ed387210 */ /* 0x000fc60007fbe0ff */
[----:B------:R-:W-:Y:S01]  /*4bf0*/  STL.64 [R1+0x7f0], R128 ;  /* 0x0007f08001007387 */ /* 0x000fe20000100a00 */
[----:B------:R-:W-:Y:S01]  /*4c00*/  LEA.HI.X.SX32 R61, R233, R135, 0x1, P3 ;  /* 0x00000087e93d7211 */ /* 0x000fe200018f0eff */
[----:B------:R-:W0:Y:S02]  /*4c10*/  LDC R237, c[0x0][0x3c4] ;  /* 0x0000f100ffed7b82 */ /* 0x000e240000000800 */
[----:B------:R-:W-:Y:S01]  /*4c20*/  STL.64 [R1+0x7f8], R126 ;  /* 0x0007f87e01007387 */ /* 0x000fe20000100a00 */
[----:B------:R-:W-:-:S03]  /*4c30*/  IADD3 R36, P3, PT, R232, R134, RZ ;  /* 0x00000086e8247210 */ /* 0x000fc60007f7e0ff */
[----:B------:R-:W-:Y:S01]  /*4c40*/  STL.64 [R1+0x800], R124 ;  /* 0x0008007c01007387 */ /* 0x000fe20000100a00 */
[----:B------:R-:W-:Y:S01]  /*4c50*/  LEA.HI.X.SX32 R43, R217, R135, 0x1, P6 ;  /* 0x00000087d92b7211 */ /* 0x000fe200030f0eff */
[----:B--2---:R-:W-:Y:S01]  /*4c60*/  IMAD R157, R55, 0x7c, RZ ;  /* 0x0000007c379d7824 */ /* 0x004fe200078e02ff */
[----:B------:R-:W2:Y:S01]  /*4c70*/  LDC R231, c[0x0][0x3c4] ;  /* 0x0000f100ffe77b82 */ /* 0x000ea20000000800 */
[----:B------:R-:W-:Y:S01]  /*4c80*/  STL.64 [R1+0x808], R122 ;  /* 0x0008087a01007387 */ /* 0x000fe20000100a00 */
[----:B------:R-:W-:-:S03]  /*4c90*/  IADD3 R90, P6, PT, R229, R134, RZ ;  /* 0x00000086e55a7210 */ /* 0x000fc60007fde0ff */
[----:B------:R-:W-:Y:S01]  /*4ca0*/  STL.64 [R1+0x810], R120 ;  /* 0x0008107801007387 */ /* 0x000fe20000100a00 */
[----:B------:R-:W-:-:S03]  /*4cb0*/  LEA.HI.X.SX32 R79, R207, R135, 0x1, P4 ;  /* 0x00000087cf4f7211 */ /* 0x000fc600020f0eff */
[----:B------:R-:W-:Y:S01]  /*4cc0*/  STL.64 [R1+0x820], R104 ;  /* 0x0008206801007387 */ /* 0x000fe20000100a00 */
[-C--:B------:R-:W-:Y:S02]  /*4cd0*/  IADD3 R2, P4, PT, R225, R134.reuse, RZ ;  /* 0x00000086e1027210 */ /* 0x080fe40007f9e0ff */
[-C--:B------:R-:W-:Y:S01]  /*4ce0*/  LEA.HI.X.SX32 R57, R215, R135.reuse, 0x1, P5 ;  /* 0x00000087d7397211 */ /* 0x080fe200028f0eff */
[----:B------:R-:W-:Y:S01]  /*4cf0*/  STL.64 [R1+0x890], R20 ;  /* 0x0008901401007387 */ /* 0x000fe20000100a00 */
[-C--:B------:R-:W-:Y:S02]  /*4d00*/  LEA.HI.X.SX32 R37, R227, R135.reuse, 0x1, P3 ;  /* 0x00000087e3257211 */ /* 0x080fe400018f0eff */
[----:B------:R-:W-:Y:S01]  /*4d10*/  IADD3 R52, P5, PT, R210, R134, RZ ;  /* 0x00000086d2347210 */ /* 0x000fe20007fbe0ff */
[----:B------:R-:W-:Y:S01]  /*4d20*/  STL.64 [R1+0x8a0], R12 ;  /* 0x0008a00c01007387 */ /* 0x000fe20000100a00 */
[----:B------:R-:W-:-:S03]  /*4d30*/  LEA.HI.X.SX32 R91, R223, R135, 0x1, P6 ;  /* 0x00000087df5b7211 */ /* 0x000fc600030f0eff */
[----:B------:R-:W-:Y:S01]  /*4d40*/  STL.64 [R1+0x578], R72 ;  /* 0x0005784801007387 */ /* 0x000fe20000100a00 */
[----:B------:R-:W-:-:S03]  /*4d50*/  IADD3 R4, P6, PT, R222, R134, RZ ;  /* 0x00000086de047210 */ /* 0x000fc60007fde0ff */
[----:B------:R-:W-:Y:S01]  /*4d60*/  STL.64 [R1+0x500], R66 ;  /* 0x0005004201007387 */ /* 0x000fe20000100a00 */
[-C--:B------:R-:W-:Y:S02]  /*4d70*/  LEA.HI.X.SX32 R3, R219, R135.reuse, 0x1, P4 ;  /* 0x00000087db037211 */ /* 0x080fe400020f0eff */
[-C--:B------:R-:W-:Y:S01]  /*4d80*/  LEA.HI.X.SX32 R53, R209, R135.reuse, 0x1, P5 ;  /* 0x00000087d1357211 */ /* 0x080fe200028f0eff */
[----:B------:R-:W-:Y:S01]  /*4d90*/  STL.64 [R1+0x4c0], R60 ;  /* 0x0004c03c01007387 */ /* 0x000fe20000100a00 */
[-C--:B------:R-:W-:Y:S01]  /*4da0*/  IADD3 R96, P3, PT, R226, R134.reuse, RZ ;  /* 0x00000086e2607210 */ /* 0x080fe20007f7e0ff */
[----:B-1----:R-:W-:Y:S01]  /*4db0*/  IMAD R158, R98, 0xe, RZ ;  /* 0x0000000e629e7824 */ /* 0x002fe200078e02ff */
[----:B------:R-:W-:Y:S01]  /*4dc0*/  LEA.HI.X.SX32 R5, R197, R135, 0x1, P6 ;  /* 0x00000087c5057211 */ /* 0x000fe200030f0eff */
[----:B------:R-:W-:Y:S01]  /*4dd0*/  STL.64 [R1+0x480], R48 ;  /* 0x0004803001007387 */ /* 0x000fe20000100a00 */
[-C--:B------:R-:W-:Y:S01]  /*4de0*/  IADD3 R58, P5, PT, R205, R134.reuse, RZ ;  /* 0x00000086cd3a7210 */ /* 0x080fe20007fbe0ff */
[----:B------:R-:W-:Y:S01]  /*4df0*/  IMAD R65, R159, 0xe8, RZ ;  /* 0x000000e89f417824 */ /* 0x000fe200078e02ff */
[----:B------:R-:W1:Y:S01]  /*4e00*/  LDC R219, c[0x0][0x3c4] ;  /* 0x0000f100ffdb7b82 */ /* 0x000e620000000800 */
[----:B------:R-:W-:Y:S01]  /*4e10*/  STL.64 [R1+0x410], R42 ;  /* 0x0004102a01007387 */ /* 0x000fe20000100a00 */
[----:B------:R-:W-:-:S03]  /*4e20*/  IADD3 R38, P6, PT, R217, R134, RZ ;  /* 0x00000086d9267210 */ /* 0x000fc60007fde0ff */
[----:B------:R-:W-:Y:S01]  /*4e30*/  STL.64 [R1+0x3d0], R36 ;  /* 0x0003d02401007387 */ /* 0x000fe20000100a00 */
[-C--:B------:R-:W-:Y:S02]  /*4e40*/  LEA.HI.X.SX32 R97, R201, R135.reuse, 0x1, P3 ;  /* 0x00000087c9617211 */ /* 0x080fe400018f0eff */
[-C--:B------:R-:W-:Y:S01]  /*4e50*/  LEA.HI.X.SX32 R59, R203, R135.reuse, 0x1, P5 ;  /* 0x00000087cb3b7211 */ /* 0x080fe200028f0eff */
[----:B------:R-:W-:Y:S01]  /*4e60*/  STL.64 [R1+0x390], R78 ;  /* 0x0003904e01007387 */ /* 0x000fe20000100a00 */
[----:B0-----:R-:W-:Y:S01]  /*4e70*/  IADD3 R10, P5, PT, R199, R134, RZ ;  /* 0x00000086c70a7210 */ /* 0x001fe20007fbe0ff */
[----:B---3--:R-:W-:Y:S01]  /*4e80*/  IMAD R159, R99, 0x1e, RZ ;  /* 0x0000001e639f7824 */ /* 0x008fe200078e02ff */
[----:B------:R-:W0:Y:S01]  /*4e90*/  LDC R217, c[0x0][0x3c4] ;  /* 0x0000f100ffd97b82 */ /* 0x000e220000000800 */
[----:B------:R-:W-:Y:S04]  /*4ea0*/  STL.64 [R1+0x350], R90 ;  /* 0x0003505a01007387 */ /* 0x000fe80000100a00 */
[----:B------:R3:W-:Y:S01]  /*4eb0*/  STL.64 [R1+0x2d0], R2 ;  /* 0x0002d00201007387 */ /* 0x0007e20000100a00 */
[----:B------:R-:W-:-:S02]  /*4ec0*/  LEA.HI.X.SX32 R39, R210, R135, 0x1, P6 ;  /* 0x00000087d2277211 */ /* 0x000fc400030f0eff */
[-C--:B------:R-:W-:Y:S01]  /*4ed0*/  IADD3 R44, P6, PT, R211, R134.reuse, RZ ;  /* 0x00000086d32c7210 */ /* 0x080fe20007fde0ff */
[----:B------:R-:W-:Y:S01]  /*4ee0*/  STL.64 [R1+0x310], R96 ;  /* 0x0003106001007387 */ /* 0x000fe20000100a00 */
[-C--:B------:R-:W-:Y:S01]  /*4ef0*/  LEA.HI.X.SX32 R11, R196, R135.reuse, 0x1, P5 ;  /* 0x00000087c40b7211 */ /* 0x080fe200028f0eff */
[----:B----4-:R-:W-:Y:S01]  /*4f00*/  IMAD R235, R235, 0xe6, RZ ;  /* 0x000000e6ebeb7824 */ /* 0x010fe200078e02ff */
[-C--:B---3--:R-:W-:Y:S01]  /*4f10*/  IADD3 R2, P4, PT, R215, R134.reuse, RZ ;  /* 0x00000086d7027210 */ /* 0x088fe20007f9e0ff */
[----:B------:R3:W-:Y:S01]  /*4f20*/  STL.64 [R1+0x290], R4 ;  /* 0x0002900401007387 */ /* 0x0007e20000100a00 */
[-C--:B------:R-:W-:Y:S01]  /*4f30*/  IADD3 R14, P5, PT, R197, R134.reuse, RZ ;  /* 0x00000086c50e7210 */ /* 0x080fe20007fbe0ff */
[----:B------:R-:W-:Y:S01]  /*4f40*/  IMAD R141, R141, 0x64, RZ ;  /* 0x000000648d8d7824 */ /* 0x000fe200078e02ff */
[-C--:B------:R-:W-:Y:S01]  /*4f50*/  LEA.HI.X.SX32 R3, R213, R135.reuse, 0x1, P4 ;  /* 0x00000087d5037211 */ /* 0x080fe200020f0eff */
[----:B------:R-:W-:Y:S01]  /*4f60*/  STL.64 [R1+0x5d0], R56 ;  /* 0x0005d03801007387 */ /* 0x000fe20000100a00 */
[-C--:B------:R-:W-:Y:S01]  /*4f70*/  LEA.HI.X.SX32 R45, R146, R135.reuse, 0x1, P6 ;  /* 0x00000087922d7211 */ /* 0x080fe200030f0eff */
[----:B------:R-:W-:Y:S01]  /*4f80*/  IMAD R237, R237, 0x71, RZ ;  /* 0x00000071eded7824 */ /* 0x000fe200078e02ff */
[-C--:B------:R-:W-:Y:S01]  /*4f90*/  IADD3 R118, P6, PT, R174, R134.reuse, RZ ;  /* 0x00000086ae767210 */ /* 0x080fe20007fde0ff */
[----:B------:R4:W-:Y:S01]  /*4fa0*/  STL.64 [R1+0x8a8], R56 ;  /* 0x0008a83801007387 */ /* 0x0009e20000100a00 */
[-C--:B------:R-:W-:Y:S01]  /*4fb0*/  LEA.HI.X.SX32 R15, R155, R135.reuse, 0x1, P5 ;  /* 0x000000879b0f7211 */ /* 0x080fe200028f0eff */
[----:B------:R-:W-:Y:S01]  /*4fc0*/  IMAD R143, R143, 0x72, RZ ;  /* 0x000000728f8f7824 */ /* 0x000fe200078e02ff */
[-C--:B------:R-:W-:Y:S01]  /*4fd0*/  IADD3 R50, P3, PT, R221, R134.reuse, RZ ;  /* 0x00000086dd327210 */ /* 0x080fe20007f7e0ff */
[----:B------:R-:W-:Y:S01]  /*4fe0*/  STL.64 [R1+0x5f8], R2 ;  /* 0x0005f80201007387 */ /* 0x000fe20000100a00 */
[-C--:B------:R-:W-:Y:S01]  /*4ff0*/  LEA.HI.X.SX32 R119, R185, R135.reuse, 0x1, P6 ;  /* 0x00000087b9777211 */ /* 0x080fe200030f0eff */
[----:B------:R-:W-:Y:S01]  /*5000*/  IMAD R184, R184, 0x39, RZ ;  /* 0x00000039b8b87824 */ /* 0x000fe200078e02ff */
[-C--:B---3--:R-:W-:Y:S01]  /*5010*/  IADD3 R4, P4, PT, R209, R134.reuse, RZ ;  /* 0x00000086d1047210 */ /* 0x088fe20007f9e0ff */
[----:B------:R3:W-:Y:S01]  /*5020*/  STL.64 [R1+0x8b0], R2 ;  /* 0x0008b00201007387 */ /* 0x0007e20000100a00 */
[----:B------:R-:W-:Y:S01]  /*5030*/  LEA.HI.X.SX32 R51, R205, R135, 0x1, P3 ;  /* 0x00000087cd337211 */ /* 0x000fe200018f0eff */
[----:B------:R-:W-:Y:S01]  /*5040*/  IMAD R182, R182, 0x84, RZ ;  /* 0x00000084b6b67824 */ /* 0x000fe200078e02ff */
[----:B------:R-:W0:Y:S01]  /*5050*/  LDC R221, c[0x0][0x3c4] ;  /* 0x0000f100ffdd7b82 */ /* 0x000e220000000800 */
[----:B----4-:R-:W-:Y:S01]  /*5060*/  IADD3 R56, P6, PT, R152, R134, RZ ;  /* 0x0000008698387210 */ /* 0x010fe20007fde0ff */
[----:B------:R-:W-:-:S02]  /*5070*/  IMAD R190, R190, 0x92, RZ ;  /* 0x00000092bebe7824 */ /* 0x000fc400078e02ff */
[----:B------:R-:W-:Y:S02]  /*5080*/  IMAD R202, R202, 0x49, RZ ;  /* 0x00000049caca7824 */ /* 0x000fe400078e02ff */
[----:B------:R-:W-:Y:S02]  /*5090*/  IMAD R198, R198, 0x98, RZ ;  /* 0x00000098c6c67824 */ /* 0x000fe400078e02ff */
[----:B------:R-:W-:Y:S01]  /*50a0*/  IMAD R214, R214, 0xa6, RZ ;  /* 0x000000a6d6d67824 */ /* 0x000fe200078e02ff */
[-C--:B---3--:R-:W-:Y:S01]  /*50b0*/  IADD3 R2, P5, PT, R164, R134.reuse, RZ ;  /* 0x00000086a4027210 */ /* 0x088fe20007fbe0ff */
[----:B------:R-:W-:Y:S01]  /*50c0*/  IMAD R228, R228, 0x53, RZ ;  /* 0x00000053e4e47824 */ /* 0x000fe200078e02ff */
[----:B------:R-:W3:Y:S02]  /*50d0*/  LDC R213, c[0x0][0x3c4] ;  /* 0x0000f100ffd57b82 */ /* 0x000ee40000000800 */
[----:B------:R-:W-:Y:S02]  /*50e0*/  LEA.HI.X.SX32 R3, R183, R135, 0x1, P5 ;  /* 0x00000087b7037211 */ /* 0x000fe400028f0eff */
[----:B------:R-:W-:-:S02]  /*50f0*/  IADD3 R40, P5, PT, R148, R134, RZ ;  /* 0x0000008694287210 */ /* 0x000fc40007fbe0ff */
[-C--:B------:R-:W-:Y:S02]  /*5100*/  LEA.HI.X.SX32 R57, R179, R135.reuse, 0x1, P6 ;  /* 0x00000087b3397211 */ /* 0x080fe400030f0eff */
[-C--:B------:R-:W-:Y:S01]  /*5110*/  IADD3 R226, P6, PT, R138, R134.reuse, RZ ;  /* 0x000000868ae27210 */ /* 0x080fe20007fde0ff */
[----:B------:R-:W-:Y:S01]  /*5120*/  IMAD R224, R224, 0xb4, RZ ;  /* 0x000000b4e0e07824 */ /* 0x000fe200078e02ff */
[-C--:B------:R-:W-:Y:S01]  /*5130*/  LEA.HI.X.SX32 R41, R177, R135.reuse, 0x1, P5 ;  /* 0x00000087b1297211 */ /* 0x080fe200028f0eff */
[----:B------:R-:W-:Y:S01]  /*5140*/  IMAD R151, R151, 0x5a, RZ ;  /* 0x0000005a97977824 */ /* 0x000fe200078e02ff */
        /* <DEDUP_REMOVED lines=17> */
[----:B--2---:R-:W-:Y:S01]  /*5260*/  IMAD R231, R231, 0xf6, RZ ;  /* 0x000000f6e7e77824 */ /* 0x004fe200078e02ff */
[-C--:B------:R-:W-:Y:S01]  /*5270*/  LEA.HI.X.SX32 R5, R206, R135.reuse, 0x1, P4 ;  /* 0x00000087ce057211 */ /* 0x080fe200020f0eff */
[----:B------:R-:W-:Y:S01]  /*5280*/  STL.64 [R1+0x520], R38 ;  /* 0x0005202601007387 */ /* 0x000fe20000100a00 */
[-C--:B------:R-:W-:Y:S01]  /*5290*/  LEA.HI.X.SX32 R63, R180, R135.reuse, 0x1, P6 ;  /* 0x00000087b43f7211 */ /* 0x080fe200030f0eff */
[----:B------:R-:W-:Y:S01]  /*52a0*/  IMAD R154, R168, 0x7a, RZ ;  /* 0x0000007aa89a7824 */ /* 0x000fe200078e02ff */
[-C--:B------:R-:W-:Y:S01]  /*52b0*/  IADD3 R104, P6, PT, R145, R134.reuse, RZ ;  /* 0x0000008691687210 */ /* 0x080fe20007fde0ff */
[----:B------:R-:W-:Y:S01]  /*52c0*/  STL.64 [R1+0x8b8], R38 ;  /* 0x0008b82601007387 */ /* 0x000fe20000100a00 */
[-C--:B------:R-:W-:Y:S01]  /*52d0*/  LEA.HI.X.SX32 R233, R160, R135.reuse, 0x1, P5 ;  /* 0x00000087a0e97211 */ /* 0x080fe200028f0eff */
[----:B------:R-:W-:Y:S01]  /*52e0*/  IMAD R169, R103, 0x5e, RZ ;  /* 0x0000005e67a97824 */ /* 0x000fe200078e02ff */
[-C--:B------:R-:W-:Y:S01]  /*52f0*/  IADD3 R22, P5, PT, R166, R134.reuse, RZ ;  /* 0x00000086a6167210 */ /* 0x080fe20007fbe0ff */
[----:B------:R-:W-:Y:S01]  /*5300*/  STL.64 [R1+0x5a8], R52 ;  /* 0x0005a83401007387 */ /* 0x000fe20000100a00 */
[-C--:B------:R-:W-:Y:S01]  /*5310*/  LEA.HI.X.SX32 R105, R149, R135.reuse, 0x1, P6 ;  /* 0x0000008795697211 */ /* 0x080fe200030f0eff */
[----:B-1----:R-:W-:Y:S01]  /*5320*/  IMAD R219, R219, 0x2d, RZ ;  /* 0x0000002ddbdb7824 */ /* 0x002fe200078e02ff */
[-C--:B------:R-:W-:Y:S01]  /*5330*/  IADD3 R222, P3, PT, R200, R134.reuse, RZ ;  /* 0x00000086c8de7210 */ /* 0x080fe20007f7e0ff */
[----:B------:R1:W-:Y:S01]  /*5340*/  STL.64 [R1+0x5e8], R4 ;  /* 0x0005e80401007387 */ /* 0x0003e20000100a00 */
[----:B------:R-:W-:Y:S01]  /*5350*/  LEA.HI.X.SX32 R23, R189, R135, 0x1, P5 ;  /* 0x00000087bd177211 */ /* 0x000fe200028f0eff */
[----:B------:R-:W-:Y:S01]  /*5360*/  IMAD R167, R101, 0x3e, RZ ;  /* 0x0000003e65a77824 */ /* 0x000fe200078e02ff */
[-C--:B------:R-:W-:Y:S01]  /*5370*/  IADD3 R114, P5, PT, R188, R134.reuse, RZ ;  /* 0x00000086bc727210 */ /* 0x080fe20007fbe0ff */
[----:B------:R-:W2:Y:S01]  /*5380*/  LDC R215, c[0x0][0x3c4] ;  /* 0x0000f100ffd77b82 */ /* 0x000ea20000000800 */
[----:B-1----:R-:W-:-:S07]  /*5390*/  IADD3 R4, P6, PT, R186, R134, RZ ;  /* 0x00000086ba047210 */ /* 0x002fce0007fde0ff */
[----:B------:R-:W1:Y:S01]  /*53a0*/  LDC R210, c[0x0][0x3c4] ;  /* 0x0000f100ffd27b82 */ /* 0x000e620000000800 */
[-C--:B------:R-:W-:Y:S02]  /*53b0*/  LEA.HI.X.SX32 R115, R148, R135.reuse, 0x1, P5 ;  /* 0x0000008794737211 */ /* 0x080fe400028f0eff */
[-C--:B------:R-:W-:Y:S02]  /*53c0*/  LEA.HI.X.SX32 R5, R192, R135.reuse, 0x1, P6 ;  /* 0x00000087c0057211 */ /* 0x080fe400030f0eff */
[-C--:B------:R-:W-:Y:S02]  /*53d0*/  IADD3 R120, P6, PT, R191, R134.reuse, RZ ;  /* 0x00000086bf787210 */ /* 0x080fe40007fde0ff */
[-C--:B------:R-:W-:Y:S01]  /*53e0*/  IADD3 R92, P5, PT, R194, R134.reuse, RZ ;  /* 0x00000086c25c7210 */ /* 0x080fe20007fbe0ff */
[----:B0-----:R-:W-:Y:S01]  /*53f0*/  IMAD R221, R221, 0x8a, RZ ;  /* 0x0000008adddd7824 */ /* 0x001fe200078e02ff */
[-C--:B------:R-:W-:Y:S01]  /*5400*/  LEA.HI.X.SX32 R121, R150, R135.reuse, 0x1, P6 ;  /* 0x0000008796797211 */ /* 0x080fe200030f0eff */
[----:B---3--:R-:W-:Y:S01]  /*5410*/  IMAD R213, R213, 0x45, RZ ;  /* 0x00000045d5d57824 */ /* 0x008fe200078e02ff */
[-C--:B------:R-:W-:Y:S01]  /*5420*/  IADD3 R94, P6, PT, R204, R134.reuse, RZ ;  /* 0x00000086cc5e7210 */ /* 0x080fe20007fde0ff */
[----:B------:R-:W-:Y:S01]  /*5430*/  IMAD R217, R217, 0x35, RZ ;  /* 0x00000035d9d97824 */ /* 0x000fe200078e02ff */
[----:B------:R-:W-:Y:S01]  /*5440*/  LEA.HI.X.SX32 R93, R212, R135, 0x1, P5 ;  /* 0x00000087d45d7211 */ /* 0x000fe200028f0eff */
[----:B------:R-:W0:Y:S01]  /*5450*/  LDC R211, c[0x0][0x3c4] ;  /* 0x0000f100ffd37b82 */ /* 0x000e220000000800 */
[----:B------:R-:W-:-:S02]  /*5460*/  IADD3 R122, P5, PT, R208, R134, RZ ;  /* 0x00000086d07a7210 */ /* 0x000fc40007fbe0ff */
[-C--:B------:R-:W-:Y:S02]  /*5470*/  LEA.HI.X.SX32 R95, R218, R135.reuse, 0x1, P6 ;  /* 0x00000087da5f7211 */ /* 0x080fe400030f0eff */
[-C--:B------:R-:W-:Y:S02]  /*5480*/  LEA.HI.X.SX32 R223, R199, R135.reuse, 0x1, P3 ;  /* 0x00000087c7df7211 */ /* 0x080fe400018f0eff */
[-C--:B------:R-:W-:Y:S01]  /*5490*/  IADD3 R54, P6, PT, R216, R134.reuse, RZ ;  /* 0x00000086d8367210 */ /* 0x080fe20007fde0ff */
[----:B------:R-:W3:Y:S01]  /*54a0*/  LDC R206, c[0x0][0x3c4] ;  /* 0x0000f100ffce7b82 */ /* 0x000ee20000000800 */
[-C--:B------:R-:W-:Y:S02]  /*54b0*/  IADD3 R46, P3, PT, R195, R134.reuse, RZ ;  /* 0x00000086c32e7210 */ /* 0x080fe40007f7e0ff */
[----:B------:R-:W-:Y:S02]  /*54c0*/  LEA.HI.X.SX32 R123, R136, R135, 0x1, P5 ;  /* 0x00000087887b7211 */ /* 0x000fe400028f0eff */
[----:B------:R-:W-:-:S02]  /*54d0*/  IADD3 R88, P5, PT, R220, R134, RZ ;  /* 0x00000086dc587210 */ /* 0x000fc40007fbe0ff */
[-C--:B------:R-:W-:Y:S01]  /*54e0*/  LEA.HI.X.SX32 R55, R137, R135.reuse, 0x1, P6 ;  /* 0x0000008789377211 */ /* 0x080fe200030f0eff */
[----:B------:R-:W4:Y:S01]  /*54f0*/  LDC R174, c[0x0][0x3c4] ;  /* 0x0000f100ffae7b82 */ /* 0x000f220000000800 */
[-C--:B------:R-:W-:Y:S02]  /*5500*/  LEA.HI.X.SX32 R47, R193, R135.reuse, 0x1, P3 ;  /* 0x00000087c12f7211 */ /* 0x080fe400018f0eff */
[-C--:B------:R-:W-:Y:S02]  /*5510*/  IADD3 R80, P6, PT, R230, R134.reuse, RZ ;  /* 0x00000086e6507210 */ /* 0x080fe40007fde0ff */
[-C--:B------:R-:W-:Y:S02]  /*5520*/  IADD3 R38, P3, PT, R177, R134.reuse, RZ ;  /* 0x00000086b1267210 */ /* 0x080fe40007f7e0ff */
[----:B------:R-:W-:Y:S01]  /*5530*/  LEA.HI.X.SX32 R89, R236, R135, 0x1, P5 ;  /* 0x00000087ec597211 */ /* 0x000fe200028f0eff */
[----:B------:R-:W0:Y:S01]  /*5540*/  LDC R173, c[0x0][0x3c4] ;  /* 0x0000f100ffad7b82 */ /* 0x000e220000000800 */
[----:B------:R-:W-:-:S02]  /*5550*/  IADD3 R98, P5, PT, R234, R134, RZ ;  /* 0x00000086ea627210 */ /* 0x000fc40007fbe0ff */
[-C--:B------:R-:W-:Y:S02]  /*5560*/  LEA.HI.X.SX32 R81, R240, R135.reuse, 0x1, P6 ;  /* 0x00000087f0517211 */ /* 0x080fe400030f0eff */
[-C--:B------:R-:W-:Y:S02]  /*5570*/  LEA.HI.X.SX32 R39, R187, R135.reuse, 0x1, P3 ;  /* 0x00000087bb277211 */ /* 0x080fe400018f0eff */
[-C--:B------:R-:W-:Y:S01]  /*5580*/  IADD3 R126, P6, PT, R239, R134.reuse, RZ ;  /* 0x00000086ef7e7210 */ /* 0x080fe20007fde0ff */
[----:B------:R-:W0:Y:S01]  /*5590*/  LDC R209, c[0x0][0x3c4] ;  /* 0x0000f100ffd17b82 */ /* 0x000e220000000800 */
[-C--:B------:R-:W-:Y:S02]  /*55a0*/  IADD3 R106, P3, PT, R160, R134.reuse, RZ ;  /* 0x00000086a06a7210 */ /* 0x080fe40007f7e0ff */
[----:B------:R-:W-:Y:S02]  /*55b0*/  LEA.HI.X.SX32 R99, R156, R135, 0x1, P5 ;  /* 0x000000879c637211 */ /* 0x000fe400028f0eff */
[----:B------:R-:W-:-:S02]  /*55c0*/  IADD3 R74, P5, PT, R241, R134, RZ ;  /* 0x00000086f14a7210 */ /* 0x000fc40007fbe0ff */
[-C--:B------:R-:W-:Y:S01]  /*55d0*/  LEA.HI.X.SX32 R127, R139, R135.reuse, 0x1, P6 ;  /* 0x000000878b7f7211 */ /* 0x080fe200030f0eff */
[----:B------:R-:W0:Y:S01]  /*55e0*/  LDC R196, c[0x0][0x3c4] ;  /* 0x0000f100ffc47b82 */ /* 0x000e220000000800 */
        /* <DEDUP_REMOVED lines=13> */
[-C--:B------:R-:W-:Y:S02]  /*56c0*/  LEA.HI.X.SX32 R245, R142, R135.reuse, 0x1, P6 ;  /* 0x000000878ef57211 */ /* 0x080fe400030f0eff */
[-C--:B------:R-:W-:Y:S01]  /*56d0*/  IADD3 R32, P4, PT, R207, R134.reuse, RZ ;  /* 0x00000086cf207210 */ /* 0x080fe20007f9e0ff */
[----:B------:R-:W-:Y:S01]  /*56e0*/  IMAD R168, R102, 0x4e, RZ ;  /* 0x0000004e66a87824 */ /* 0x000fe200078e02ff */
[-C--:B------:R-:W-:Y:S01]  /*56f0*/  LEA.HI.X.SX32 R35, R147, R135.reuse, 0x1, P3 ;  /* 0x0000008793237211 */ /* 0x080fe200018f0eff */
[----:B------:R-:W0:Y:S01]  /*5700*/  LDC R207, c[0x0][0x3c4] ;  /* 0x0000f100ffcf7b82 */ /* 0x000e220000000800 */
[-C--:B------:R-:W-:Y:S02]  /*5710*/  IADD3 R248, P6, PT, R235, R134.reuse, RZ ;  /* 0x00000086ebf87210 */ /* 0x080fe40007fde0ff */
[----:B------:R-:W-:Y:S02]  /*5720*/  IADD3 R28, P3, PT, R141, R134, RZ ;  /* 0x000000868d1c7210 */ /* 0x000fe40007f7e0ff */
[----:B------:R-:W-:-:S03]  /*5730*/  LEA.HI.X.SX32 R71, R237, R135, 0x1, P5 ;  /* 0x00000087ed477211 */ /* 0x000fc600028f0eff */
[----:B------:R-:W3:Y:S01]  /*5740*/  LDC R235, c[0x0][0x3c4] ;  /* 0x0000f100ffeb7b82 */ /* 0x000ee20000000800 */
[----:B------:R-:W-:Y:S02]  /*5750*/  LEA.HI.X.SX32 R29, R164, R135, 0x1, P3 ;  /* 0x00000087a41d7211 */ /* 0x000fe400018f0eff */
[----:B------:R-:W-:-:S05]  /*5760*/  IADD3 R20, P3, PT, R143, R134, RZ ;  /* 0x000000868f147210 */ /* 0x000fca0007f7e0ff */
[----:B------:R-:W4:Y:S01]  /*5770*/  LDC R237, c[0x0][0x3c4] ;  /* 0x0000f100ffed7b82 */ /* 0x000f220000000800 */
[----:B------:R-:W-:Y:S02]  /*5780*/  LEA.HI.X.SX32 R21, R184, R135, 0x1, P3 ;  /* 0x00000087b8157211 */ /* 0x000fe400018f0eff */
[----:B------:R-:W-:-:S04]  /*5790*/  IADD3 R16, P3, PT, R182, R134, RZ ;  /* 0x00000086b6107210 */ /* 0x000fc80007f7e0ff */
[-C--:B------:R-:W-:Y:S01]  /*57a0*/  LEA.HI.X.SX32 R17, R152, R135.reuse, 0x1, P3 ;  /* 0x0000008798117211 */ /* 0x080fe200018f0eff */
[----:B--2---:R-:W-:Y:S01]  /*57b0*/  IMAD R215, R215, 0x3d, RZ ;  /* 0x0000003dd7d77824 */ /* 0x004fe200078e02ff */
[-C--:B------:R-:W-:Y:S01]  /*57c0*/  IADD3 R6, P3, PT, R190, R134.reuse, RZ ;  /* 0x00000086be067210 */ /* 0x080fe20007f7e0ff */
[----:B-1----:R-:W-:Y:S01]  /*57d0*/  IMAD R210, R210, 0x4d, RZ ;  /* 0x0000004dd2d27824 */ /* 0x002fe200078e02ff */
[-C--:B------:R-:W-:Y:S01]  /*57e0*/  LEA.HI.X.SX32 R33, R200, R135.reuse, 0x1, P4 ;  /* 0x00000087c8217211 */ /* 0x080fe200020f0eff */
[----:B0-----:R-:W-:Y:S01]  /*57f0*/  IMAD R203, R207, 0x65, RZ ;  /* 0x00000065cfcb7824 */ /* 0x001fe200078e02ff */
[----:B------:R-:W-:Y:S01]  /*5800*/  LEA.HI.X.SX32 R7, R202, R135, 0x1, P3 ;  /* 0x00000087ca077211 */ /* 0x000fe200018f0eff */
[----:B------:R-:W0:Y:S01]  /*5810*/  LDC R207, c[0x0][0x3c4] ;  /* 0x0000f100ffcf7b82 */ /* 0x000e220000000800 */
[----:B------:R-:W-:Y:S01]  /*5820*/  IADD3 R116, P3, PT, R198, R134, RZ ;  /* 0x00000086c6747210 */ /* 0x000fe20007f7e0ff */
[----:B---3--:R-:W-:-:S03]  /*5830*/  IMAD R235, R235, 0x73, RZ ;  /* 0x00000073ebeb7824 */ /* 0x008fc600078e02ff */
[-C--:B------:R-:W-:Y:S02]  /*5840*/  LEA.HI.X.SX32 R117, R138, R135.reuse, 0x1, P3 ;  /* 0x000000878a757211 */ /* 0x080fe400018f0eff */
[-C--:B------:R-:W-:Y:S01]  /*5850*/  IADD3 R86, P3, PT, R214, R134.reuse, RZ ;  /* 0x00000086d6567210 */ /* 0x080fe20007f7e0ff */
[----:B------:R-:W1:Y:S01]  /*5860*/  LDC R187, c[0x0][0x3c4] ;  /* 0x0000f100ffbb7b82 */ /* 0x000e620000000800 */
[----:B----4-:R-:W-:Y:S02]  /*5870*/  IMAD R237, R237, 0xf4, RZ ;  /* 0x000000f4eded7824 */ /* 0x010fe400078e02ff */
[-C--:B------:R-:W-:Y:S02]  /*5880*/  LEA.HI.X.SX32 R87, R228, R135.reuse, 0x1, P3 ;  /* 0x00000087e4577211 */ /* 0x080fe400018f0eff */
[----:B------:R-:W-:Y:S02]  /*5890*/  LEA.HI.X.SX32 R249, R235, R135, 0x1, P6 ;  /* 0x00000087ebf97211 */ /* 0x000fe400030f0eff */
[-C--:B------:R-:W-:Y:S01]  /*58a0*/  IADD3 R124, P3, PT, R224, R134.reuse, RZ ;  /* 0x00000086e07c7210 */ /* 0x080fe20007f7e0ff */
[----:B------:R-:W2:Y:S01]  /*58b0*/  LDC R235, c[0x0][0x3c4] ;  /* 0x0000f100ffeb7b82 */ /* 0x000ea20000000800 */
[----:B------:R-:W-:-:S02]  /*58c0*/  IADD3 R250, P6, PT, R237, R134, RZ ;  /* 0x00000086edfa7210 */ /* 0x000fc40007fde0ff */
[----:B------:R-:W-:-:S05]  /*58d0*/  LEA.HI.X.SX32 R125, R151, R135, 0x1, P3 ;  /* 0x00000087977d7211 */ /* 0x000fca00018f0eff */
[----:B------:R-:W3:Y:S01]  /*58e0*/  LDC R237, c[0x0][0x3c4] ;  /* 0x0000f100ffed7b82 */ /* 0x000ee20000000800 */
[----:B------:R-:W-:-:S04]  /*58f0*/  IADD3 R82, P3, PT, R238, R134, RZ ;  /* 0x00000086ee527210 */ /* 0x000fc80007f7e0ff */
[-C--:B------:R-:W-:Y:S02]  /*5900*/  LEA.HI.X.SX32 R83, R243, R135.reuse, 0x1, P3 ;  /* 0x00000087f3537211 */ /* 0x080fe400018f0eff */
[-C--:B------:R-:W-:Y:S01]  /*5910*/  IADD3 R100, P3, PT, R242, R134.reuse, RZ ;  /* 0x00000086f2647210 */ /* 0x080fe20007f7e0ff */
[----:B------:R-:W-:Y:S01]  /*5920*/  IMAD R211, R211, 0x55, RZ ;  /* 0x00000055d3d37824 */ /* 0x000fe200078e02ff */
[----:B------:R-:W4:Y:S02]  /*5930*/  LDC R152, c[0x0][0x3c4] ;  /* 0x0000f100ff987b82 */ /* 0x000f240000000800 */
[----:B------:R-:W-:Y:S02]  /*5940*/  LEA.HI.X.SX32 R101, R141, R135, 0x1, P3 ;  /* 0x000000878d657211 */ /* 0x000fe400018f0eff */
[----:B------:R-:W-:-:S04]  /*5950*/  IADD3 R68, P3, PT, R247, R134, RZ ;  /* 0x00000086f7447210 */ /* 0x000fc80007f7e0ff */
[-C--:B------:R-:W-:Y:S01]  /*5960*/  LEA.HI.X.SX32 R69, R252, R135.reuse, 0x1, P3 ;  /* 0x00000087fc457211 */ /* 0x080fe200018f0eff */
[----:B--2---:R-:W-:Y:S01]  /*5970*/  IMAD R235, R235, 0x79, RZ ;  /* 0x00000079ebeb7824 */ /* 0x004fe200078e02ff */
[-C--:B------:R-:W-:Y:S02]  /*5980*/  IADD3 R130, P3, PT, R251, R134.reuse, RZ ;  /* 0x00000086fb827210 */ /* 0x080fe40007f7e0ff */
[-C--:B------:R-:W-:Y:S01]  /*5990*/  IADD3 R112, P4, PT, R201, R134.reuse, RZ ;  /* 0x00000086c9707210 */ /* 0x080fe20007f9e0ff */
[----:B------:R-:W-:Y:S01]  /*59a0*/  IMAD R206, R206, 0x5d, RZ ;  /* 0x0000005dcece7824 */ /* 0x000fe200078e02ff */
[-C--:B------:R-:W-:Y:S01]  /*59b0*/  LEA.HI.X.SX32 R131, R143, R135.reuse, 0x1, P3 ;  /* 0x000000878f837211 */ /* 0x080fe200018f0eff */
[----:B---3--:R-:W-:Y:S01]  /*59c0*/  IMAD R237, R237, 0xf8, RZ ;  /* 0x000000f8eded7824 */ /* 0x008fe200078e02ff */
[-C--:B------:R-:W-:Y:S01]  /*59d0*/  IADD3 R64, P3, PT, R64, R134.reuse, RZ ;  /* 0x0000008640407210 */ /* 0x080fe20007f7e0ff */
[----:B------:R-:W-:Y:S01]  /*59e0*/  IMAD R160, R174, 0xf, RZ ;  /* 0x0000000faea07824 */ /* 0x000fe200078e02ff */
[-C--:B------:R-:W-:Y:S01]  /*59f0*/  IADD3 R242, P5, PT, R65, R134.reuse, RZ ;  /* 0x0000008641f27210 */ /* 0x080fe20007fbe0ff */
[----:B0-----:R-:W-:Y:S01]  /*5a00*/  IMAD R200, R207, 0x6d, RZ ;  /* 0x0000006dcfc87824 */ /* 0x001fe200078e02ff */
[-C--:B------:R-:W-:Y:S01]  /*5a10*/  LEA.HI.X.SX32 R65, R235, R135.reuse, 0x1, P3 ;  /* 0x00000087eb417211 */ /* 0x080fe200018f0eff */
[----:B-1----:R-:W-:Y:S01]  /*5a20*/  IMAD R185, R187, 0xbc, RZ ;  /* 0x000000bcbbb97824 */ /* 0x002fe200078e02ff */
[----:B------:R-:W-:Y:S01]  /*5a30*/  IADD3 R240, P3, PT, R237, R134, RZ ;  /* 0x00000086edf07210 */ /* 0x000fe20007f7e0ff */
[----:B------:R-:W0:Y:S08]  /*5a40*/  LDC R235, c[0x0][0x3c4] ;  /* 0x0000f100ffeb7b82 */ /* 0x000e300000000800 */
[----:B------:R-:W1:Y:S01]  /*5a50*/  LDC R237, c[0x0][0x3c4] ;  /* 0x0000f100ffed7b82 */ /* 0x000e620000000800 */
[----:B------:R-:W-:-:S02]  /*5a60*/  LEA.HI.X.SX32 R243, R145, R135, 0x1, P5 ;  /* 0x0000008791f37211 */ /* 0x000fc400028f0eff */
[----:B------:R-:W-:Y:S02]  /*5a70*/  IADD3 R246, P5, PT, R231, R134, RZ ;  /* 0x00000086e7f67210 */ /* 0x000fe40007fbe0ff */
[-C--:B------:R-:W-:Y:S02]  /*5a80*/  LEA.HI.X.SX32 R113, R195, R135.reuse, 0x1, P4 ;  /* 0x00000087c3717211 */ /* 0x080fe400020f0eff */
[----:B------:R-:W-:Y:S01]  /*5a90*/  LEA.HI.X.SX32 R251, R154, R135, 0x1, P6 ;  /* 0x000000879afb7211 */ /* 0x000fe200030f0eff */
[----:B------:R-:W2:Y:S01]  /*5aa0*/  LDC R187, c[0x0][0x3c4] ;  /* 0x0000f100ffbb7b82 */ /* 0x000ea20000000800 */
[----:B------:R-:W-:Y:S02]  /*5ab0*/  IMAD R209, R209, 0xea, RZ ;  /* 0x000000ead1d17824 */ /* 0x000fe400078e02ff */
[----:B------:R-:W-:Y:S02]  /*5ac0*/  IMAD R196, R196, 0x8c, RZ ;  /* 0x0000008cc4c47824 */ /* 0x000fe400078e02ff */
[----:B------:R-:W-:-:S02]  /*5ad0*/  IMAD R183, R183, 0xfc, RZ ;  /* 0x000000fcb7b77824 */ /* 0x000fc400078e02ff */
[----:B----4-:R-:W-:Y:S01]  /*5ae0*/  IMAD R152, R152, 0x8e, RZ ;  /* 0x0000008e98987824 */ /* 0x010fe200078e02ff */
[----:B------:R-:W-:Y:S01]  /*5af0*/  STL.64 [R1+0x598], R50 ;  /* 0x0005983201007387 */ /* 0x000fe20000100a00 */
[----:B------:R-:W-:Y:S01]  /*5b00*/  PRMT R85, RZ, 0x7610, R85 ;  /* 0x00007610ff557816 */ /* 0x000fe20000000055 */
[----:B------:R-:W3:Y:S01]  /*5b10*/  LDC R141, c[0x0][0x3c4] ;  /* 0x0000f100ff8d7b82 */ /* 0x000ee20000000800 */
[----:B-1----:R-:W-:Y:S01]  /*5b20*/  IMAD R237, R237, 0x7b, RZ ;  /* 0x0000007beded7824 */ /* 0x002fe200078e02ff */
[-C--:B------:R-:W-:Y:S01]  /*5b30*/  IADD3 R102, P4, PT, R193, R134.reuse, RZ ;  /* 0x00000086c1667210 */ /* 0x080fe20007f9e0ff */
[----:B0-----:R-:W-:Y:S01]  /*5b40*/  IMAD R229, R235, 0x15, RZ ;  /* 0x00000015ebe57824 */ /* 0x001fe200078e02ff */
[-C--:B------:R-:W-:Y:S01]  /*5b50*/  LEA.HI.X.SX32 R241, R157, R135.reuse, 0x1, P3 ;  /* 0x000000879df17211 */ /* 0x080fe200018f0eff */
[----:B------:R-:W-:Y:S01]  /*5b60*/  IMAD R195, R197, 0x9c, RZ ;  /* 0x0000009cc5c37824 */ /* 0x000fe200078e02ff */
[----:B------:R-:W-:Y:S02]  /*5b70*/  LEA.HI.X.SX32 R247, R237, R135, 0x1, P5 ;  /* 0x00000087edf77211 */ /* 0x000fe400028f0eff */
[----:B------:R-:W0:Y:S01]  /*5b80*/  LDC R193, c[0x0][0x3c4] ;  /* 0x0000f100ffc17b82 */ /* 0x000e220000000800 */
[-C--:B------:R-:W-:Y:S01]  /*5b90*/  IADD3 R204, P6, PT, R146, R134.reuse, RZ ;  /* 0x0000008692cc7210 */ /* 0x080fe20007fde0ff */
[----:B------:R-:W-:Y:S04]  /*5ba0*/  STL.64 [R1+0x5e0], R58 ;  /* 0x0005e03a01007387 */ /* 0x000fe80000100a00 */
[----:B------:R-:W4:Y:S02]  /*5bb0*/  @P2 LDG.E.U16 R85, desc[UR8][R72.64] ;  /* 0x0000000848552981 */ /* 0x000f24000c1e1500 */
[----:B------:R-:W1:Y:S01]  /*5bc0*/  LDC R237, c[0x0][0x3c4] ;  /* 0x0000f100ffed7b82 */ /* 0x000e620000000800 */
[----:B------:R-:W-:Y:S01]  /*5bd0*/  IADD3 R238, P5, PT, R147, R134, RZ ;  /* 0x0000008693ee7210 */ /* 0x000fe20007fbe0ff */
[----:B-1----:R-:W-:-:S05]  /*5be0*/  IMAD R231, R237, 0xd, RZ ;  /* 0x0000000dede77824 */ /* 0x002fca00078e02ff */
[-C--:B------:R-:W-:Y:S02]  /*5bf0*/  LEA.HI.X.SX32 R103, R231, R135.reuse, 0x1, P4 ;  /* 0x00000087e7677211 */ /* 0x080fe400020f0eff */
[----:B------:R-:W1:Y:S01]  /*5c00*/  LDC R231, c[0x0][0x3c4] ;  /* 0x0000f100ffe77b82 */ /* 0x000e620000000800 */
[----:B------:R-:W-:Y:S02]  /*5c10*/  LEA.HI.X.SX32 R239, R229, R135, 0x1, P5 ;  /* 0x00000087e5ef7211 */ /* 0x000fe400028f0eff */
[----:B------:R-:W-:-:S05]  /*5c20*/  IADD3 R230, P5, PT, R151, R134, RZ ;  /* 0x0000008697e67210 */ /* 0x000fca0007fbe0ff */
[----:B------:R-:W0:Y:S01]  /*5c30*/  LDC R229, c[0x0][0x3c4] ;  /* 0x0000f100ffe57b82 */ /* 0x000e220000000800 */
[----:B-1----:R-:W-:Y:S01]  /*5c40*/  IMAD R225, R231, 0x1d, RZ ;  /* 0x0000001de7e17824 */ /* 0x002fe200078e02ff */
[----:B------:R-:W-:-:S06]  /*5c50*/  LEA.HI.X.SX32 R231, R219, R135, 0x1, P5 ;  /* 0x00000087dbe77211 */ /* 0x000fcc00028f0eff */
[----:B------:R-:W1:Y:S01]  /*5c60*/  LDC R219, c[0x0][0x3c4] ;  /* 0x0000f100ffdb7b82 */ /* 0x000e620000000800 */
[-C--:B------:R-:W-:Y:S02]  /*5c70*/  IADD3 R236, P3, PT, R149, R134.reuse, RZ ;  /* 0x0000008695ec7210 */ /* 0x080fe40007f7e0ff */
[-C--:B------:R-:W-:Y:S02]  /*5c80*/  IADD3 R234, P4, PT, R150, R134.reuse, RZ ;  /* 0x0000008696ea7210 */ /* 0x080fe40007f9e0ff */
[-C--:B------:R-:W-:Y:S01]  /*5c90*/  LEA.HI.X.SX32 R237, R225, R135.reuse, 0x1, P3 ;  /* 0x00000087e1ed7211 */ /* 0x080fe200018f0eff */
[----:B0-----:R-:W-:Y:S01]  /*5ca0*/  IMAD R225, R229, 0x25, RZ ;  /* 0x00000025e5e17824 */ /* 0x001fe200078e02ff */
[-C--:B------:R-:W-:Y:S02]  /*5cb0*/  IADD3 R220, P5, PT, R221, R134.reuse, RZ ;  /* 0x00000086dddc7210 */ /* 0x080fe40007fbe0ff */
[----:B------:R-:W-:Y:S02]  /*5cc0*/  IADD3 R228, P3, PT, R153, R134, RZ ;  /* 0x0000008699e47210 */ /* 0x000fe40007f7e0ff */
[----:B------:R-:W-:-:S02]  /*5cd0*/  LEA.HI.X.SX32 R235, R225, R135, 0x1, P4 ;  /* 0x00000087e1eb7211 */ /* 0x000fc400020f0eff */
[----:B------:R-:W-:Y:S02]  /*5ce0*/  IADD3 R224, P4, PT, R154, R134, RZ ;  /* 0x000000869ae07210 */ /* 0x000fe40007f9e0ff */
[-C--:B------:R-:W-:Y:S02]  /*5cf0*/  LEA.HI.X.SX32 R221, R213, R135.reuse, 0x1, P5 ;  /* 0x00000087d5dd7211 */ /* 0x080fe400028f0eff */
[-C--:B------:R-:W-:Y:S01]  /*5d00*/  LEA.HI.X.SX32 R229, R217, R135.reuse, 0x1, P3 ;  /* 0x00000087d9e57211 */ /* 0x080fe200018f0eff */
[----:B------:R-:W0:Y:S01]  /*5d10*/  LDC R213, c[0x0][0x3c4] ;  /* 0x0000f100ffd57b82 */ /* 0x000e220000000800 */
[----:B------:R-:W-:Y:S01]  /*5d20*/  LEA.HI.X.SX32 R225, R215, R135, 0x1, P4 ;  /* 0x00000087d7e17211 */ /* 0x000fe200020f0eff */
[----:B-1----:R-:W-:-:S06]  /*5d30*/  IMAD R219, R219, 0x9a, RZ ;  /* 0x0000009adbdb7824 */ /* 0x002fcc00078e02ff */
[----:B------:R-:W1:Y:S01]  /*5d40*/  LDC R217, c[0x0][0x3c4] ;  /* 0x0000f100ffd97b82 */ /* 0x000e620000000800 */
[----:B------:R-:W-:-:S07]  /*5d50*/  IADD3 R218, P3, PT, R219, R134, RZ ;  /* 0x00000086dbda7210 */ /* 0x000fce0007f7e0ff */
[----:B------:R-:W2:Y:S01]  /*5d60*/  LDC R215, c[0x0][0x3c4] ;  /* 0x0000f100ffd77b82 */ /* 0x000ea20000000800 */
[----:B------:R-:W-:-:S07]  /*5d70*/  LEA.HI.X.SX32 R219, R210, R135, 0x1, P3 ;  /* 0x00000087d2db7211 */ /* 0x000fce00018f0eff */
[----:B------:R-:W3:Y:S01]  /*5d80*/  LDC R210, c[0x0][0x3c4] ;  /* 0x0000f100ffd27b82 */ /* 0x000ee20000000800 */
[----:B0-----:R-:W-:Y:S02]  /*5d90*/  IMAD R213, R213, 0xca, RZ ;  /* 0x000000cad5d57824 */ /* 0x001fe400078e02ff */
[----:B-1----:R-:W-:-:S03]  /*5da0*/  IMAD R217, R217, 0xaa, RZ ;  /* 0x000000aad9d97824 */ /* 0x002fc600078e02ff */
[-C--:B------:R-:W-:Y:S01]  /*5db0*/  IADD3 R212, P3, PT, R213, R134.reuse, RZ ;  /* 0x00000086d5d47210 */ /* 0x080fe20007f7e0ff */
[----:B--2---:R-:W-:Y:S01]  /*5dc0*/  IMAD R215, R215, 0xba, RZ ;  /* 0x000000bad7d77824 */ /* 0x004fe200078e02ff */
[-C--:B------:R-:W-:Y:S02]  /*5dd0*/  IADD3 R216, P4, PT, R217, R134.reuse, RZ ;  /* 0x00000086d9d87210 */ /* 0x080fe40007f9e0ff */
[-C--:B------:R-:W-:Y:S02]  /*5de0*/  LEA.HI.X.SX32 R213, R203, R135.reuse, 0x1, P3 ;  /* 0x00000087cbd57211 */ /* 0x080fe400018f0eff */
[----:B------:R-:W-:Y:S01]  /*5df0*/  IADD3 R214, P5, PT, R215, R134, RZ ;  /* 0x00000086d7d67210 */ /* 0x000fe20007fbe0ff */
[----:B------:R-:W0:Y:S01]  /*5e00*/  LDC R203, c[0x0][0x3c4] ;  /* 0x0000f100ffcb7b82 */ /* 0x000e220000000800 */
[----:B---3--:R-:W-:Y:S01]  /*5e10*/  IMAD R210, R210, 0xda, RZ ;  /* 0x000000dad2d27824 */ /* 0x008fe200078e02ff */
[-C--:B------:R-:W-:Y:S02]  /*5e20*/  LEA.HI.X.SX32 R205, R158, R135.reuse, 0x1, P6 ;  /* 0x000000879ecd7211 */ /* 0x080fe400030f0eff */
[----:B------:R-:W-:-:S02]  /*5e30*/  LEA.HI.X.SX32 R217, R211, R135, 0x1, P4 ;  /* 0x00000087d3d97211 */ /* 0x000fc400020f0eff */
[-C--:B------:R-:W-:Y:S02]  /*5e40*/  IADD3 R178, P6, PT, R159, R134.reuse, RZ ;  /* 0x000000869fb27210 */ /* 0x080fe40007fde0ff */
[----:B------:R-:W-:Y:S02]  /*5e50*/  IADD3 R210, P4, PT, R210, R134, RZ ;  /* 0x00000086d2d27210 */ /* 0x000fe40007f9e0ff */
[-C--:B------:R-:W-:Y:S02]  /*5e60*/  LEA.HI.X.SX32 R215, R206, R135.reuse, 0x1, P5 ;  /* 0x00000087ced77211 */ /* 0x080fe400028f0eff */
[----:B------:R-:W1:Y:S01]  /*5e70*/  LDC R206, c[0x0][0x3c4] ;  /* 0x0000f100ffce7b82 */ /* 0x000e620000000800 */
[-C--:B------:R-:W-:Y:S01]  /*5e80*/  LEA.HI.X.SX32 R179, R160, R135.reuse, 0x1, P6 ;  /* 0x00000087a0b37211 */ /* 0x080fe200030f0eff */
[----:B------:R-:W-:Y:S01]  /*5e90*/  IMAD R160, R173, 0x17, RZ ;  /* 0x00000017ada07824 */ /* 0x000fe200078e02ff */
[----:B------:R-:W-:-:S05]  /*5ea0*/  LEA.HI.X.SX32 R211, R200, R135, 0x1, P4 ;  /* 0x00000087c8d37211 */ /* 0x000fca00020f0eff */
[----:B------:R-:W2:Y:S08]  /*5eb0*/  LDC R200, c[0x0][0x3c4] ;  /* 0x0000f100ffc87b82 */ /* 0x000eb00000000800 */
[----:B------:R-:W3:Y:S01]  /*5ec0*/  LDC R173, c[0x0][0x3c4] ;  /* 0x0000f100ffad7b82 */ /* 0x000ee20000000800 */
[----:B0-----:R-:W-:Y:S01]  /*5ed0*/  IMAD R203, R203, 0x75, RZ ;  /* 0x00000075cbcb7824 */ /* 0x001fe200078e02ff */
[----:B------:R-:W-:Y:S01]  /*5ee0*/  IADD3 R208, P5, PT, R209, R134, RZ ;  /* 0x00000086d1d07210 */ /* 0x000fe20007fbe0ff */
[----:B-1----:R-:W-:-:S03]  /*5ef0*/  IMAD R206, R206, 0xfa, RZ ;  /* 0x000000facece7824 */ /* 0x002fc600078e02ff */
[-C--:B------:R-:W-:Y:S02]  /*5f00*/  LEA.HI.X.SX32 R209, R203, R135.reuse, 0x1, P5 ;  /* 0x00000087cbd17211 */ /* 0x080fe400028f0eff */
[-C--:B------:R-:W-:Y:S02]  /*5f10*/  IADD3 R202, P5, PT, R155, R134.reuse, RZ ;  /* 0x000000869bca7210 */ /* 0x080fe40007fbe0ff */
[-C--:B------:R-:W-:Y:S01]  /*5f20*/  IADD3 R206, P3, PT, R206, R134.reuse, RZ ;  /* 0x00000086cece7210 */ /* 0x080fe20007f7e0ff */
[----:B--2---:R-:W-:Y:S01]  /*5f30*/  IMAD R200, R200, 0x7d, RZ ;  /* 0x0000007dc8c87824 */ /* 0x004fe200078e02ff */
[-C--:B------:R-:W-:Y:S02]  /*5f40*/  LEA.HI.X.SX32 R203, R159, R135.reuse, 0x1, P5 ;  /* 0x000000879fcb7211 */ /* 0x080fe400028f0eff */
[----:B------:R-:W-:Y:S01]  /*5f50*/  IADD3 R196, P5, PT, R196, R134, RZ ;  /* 0x00000086c4c47210 */ /* 0x000fe20007fbe0ff */
[----:B---3--:R-:W-:Y:S02]  /*5f60*/  IMAD R148, R173, 0x1f, RZ ;  /* 0x0000001fad947824 */ /* 0x008fe400078e02ff */
[----:B------:R-:W0:Y:S01]  /*5f70*/  LDC R173, c[0x0][0x3c4] ;  /* 0x0000f100ffad7b82 */ /* 0x000e220000000800 */
[----:B------:R-:W-:-:S02]  /*5f80*/  LEA.HI.X.SX32 R207, R200, R135, 0x1, P3 ;  /* 0x00000087c8cf7211 */ /* 0x000fc400018f0eff */
[-C--:B------:R-:W-:Y:S02]  /*5f90*/  IADD3 R200, P3, PT, R156, R134.reuse, RZ ;  /* 0x000000869cc87210 */ /* 0x080fe40007f7e0ff */
[-C--:B------:R-:W-:Y:S02]  /*5fa0*/  LEA.HI.X.SX32 R197, R161, R135.reuse, 0x1, P5 ;  /* 0x00000087a1c57211 */ /* 0x080fe400028f0eff */
[-C--:B------:R-:W-:Y:S02]  /*5fb0*/  LEA.HI.X.SX32 R201, R165, R135.reuse, 0x1, P3 ;  /* 0x00000087a5c97211 */ /* 0x080fe400018f0eff */
[-C--:B------:R-:W-:Y:S01]  /*5fc0*/  IADD3 R190, P5, PT, R185, R134.reuse, RZ ;  /* 0x00000086b9be7210 */ /* 0x080fe20007fbe0ff */
[----:B------:R-:W-:Y:S01]  /*5fd0*/  IMAD R185, R187, 0xcc, RZ ;  /* 0x000000ccbbb97824 */ /* 0x000fe200078e02ff */
[----:B------:R-:W-:Y:S01]  /*5fe0*/  IADD3 R194, P3, PT, R195, R134, RZ ;  /* 0x00000086c3c27210 */ /* 0x000fe20007f7e0ff */
[----:B------:R-:W1:Y:S03]  /*5ff0*/  LDC R187, c[0x0][0x3c4] ;  /* 0x0000f100ffbb7b82 */ /* 0x000e660000000800 */
[----:B------:R-:W-:-:S02]  /*6000*/  LEA.HI.X.SX32 R195, R168, R135, 0x1, P3 ;  /* 0x00000087a8c37211 */ /* 0x000fc400018f0eff */
[-C--:B------:R-:W-:Y:S02]  /*6010*/  IADD3 R188, P3, PT, R185, R134.reuse, RZ ;  /* 0x00000086b9bc7210 */ /* 0x080fe40007f7e0ff */
[-C--:B------:R-:W-:Y:S01]  /*6020*/  IADD3 R180, P4, PT, R158, R134.reuse, RZ ;  /* 0x000000869eb47210 */ /* 0x080fe20007f9e0ff */
[----:B------:R-:W-:Y:S01]  /*6030*/  IMAD R193, R193, 0xac, RZ ;  /* 0x000000acc1c17824 */ /* 0x000fe200078e02ff */
[----:B------:R-:W-:Y:S01]  /*6040*/  LEA.HI.X.SX32 R189, R163, R135, 0x1, P3 ;  /* 0x00000087a3bd7211 */ /* 0x000fe200018f0eff */
[----:B------:R-:W2:Y:S01]  /*6050*/  LDC R185, c[0x0][0x3c4] ;  /* 0x0000f100ffb97b82 */ /* 0x000ea20000000800 */
[----:B------:R-:W-:Y:S01]  /*6060*/  IADD3 R182, P3, PT, R183, R134, RZ ;  /* 0x00000086b7b67210 */ /* 0x000fe20007f7e0ff */
[----:B0-----:R-:W-:-:S03]  /*6070*/  IMAD R173, R173, 0x27, RZ ;  /* 0x00000027adad7824 */ /* 0x001fc600078e02ff */
[----:B------:R-:W-:Y:S02]  /*6080*/  LEA.HI.X.SX32 R183, R171, R135, 0x1, P3 ;  /* 0x00000087abb77211 */ /* 0x000fe400018f0eff */
[----:B------:R-:W-:-:S04]  /*6090*/  IADD3 R174, P3, PT, R168, R134, RZ ;  /* 0x00000086a8ae7210 */ /* 0x000fc80007f7e0ff */
[-C--:B------:R-:W-:Y:S02]  /*60a0*/  LEA.HI.X.SX32 R175, R173, R135.reuse, 0x1, P3 ;  /* 0x00000087adaf7211 */ /* 0x080fe400018f0eff */
[----:B------:R-:W0:Y:S01]  /*60b0*/  LDC R173, c[0x0][0x3c4] ;  /* 0x0000f100ffad7b82 */ /* 0x000e220000000800 */
[----:B------:R-:W-:Y:S02]  /*60c0*/  LEA.HI.X.SX32 R181, R132, R135, 0x1, P4 ;  /* 0x0000008784b57211 */ /* 0x000fe400020f0eff */
[----:B------:R-:W-:Y:S01]  /*60d0*/  IADD3 R198, P4, PT, R157, R134, RZ ;  /* 0x000000869dc67210 */ /* 0x000fe20007f9e0ff */
[----:B-1----:R-:W-:-:S03]  /*60e0*/  IMAD R187, R187, 0xdc, RZ ;  /* 0x000000dcbbbb7824 */ /* 0x002fc600078e02ff */
[-C--:B------:R-:W-:Y:S02]  /*60f0*/  LEA.HI.X.SX32 R199, R167, R135.reuse, 0x1, P4 ;  /* 0x00000087a7c77211 */ /* 0x080fe400020f0eff */
[-C--:B------:R-:W-:Y:S01]  /*6100*/  IADD3 R192, P4, PT, R193, R134.reuse, RZ ;  /* 0x00000086c1c07210 */ /* 0x080fe20007f9e0ff */
[----:B0-----:R-:W-:Y:S02]  /*6110*/  IMAD R138, R173, 0x2f, RZ ;  /* 0x0000002fad8a7824 */ /* 0x001fe400078e02ff */
[----:B------:R-:W0:Y:S01]  /*6120*/  LDC R173, c[0x0][0x3c4] ;  /* 0x0000f100ffad7b82 */ /* 0x000e220000000800 */
[----:B------:R-:W-:Y:S02]  /*6130*/  LEA.HI.X.SX32 R193, R162, R135, 0x1, P4 ;  /* 0x00000087a2c17211 */ /* 0x000fe400020f0eff */
[----:B------:R-:W-:-:S04]  /*6140*/  IADD3 R186, P4, PT, R187, R134, RZ ;  /* 0x00000086bbba7210 */ /* 0x000fc80007f9e0ff */
[-C--:B------:R-:W-:Y:S02]  /*6150*/  LEA.HI.X.SX32 R187, R170, R135.reuse, 0x1, P4 ;  /* 0x00000087aabb7211 */ /* 0x080fe400020f0eff */
[-C--:B------:R-:W-:Y:S02]  /*6160*/  IADD3 R164, P4, PT, R165, R134.reuse, RZ ;  /* 0x00000086a5a47210 */ /* 0x080fe40007f9e0ff */
[-C--:B------:R-:W-:Y:S02]  /*6170*/  IADD3 R156, P3, PT, R152, R134.reuse, RZ ;  /* 0x00000086989c7210 */ /* 0x080fe40007f7e0ff */
[----:B------:R-:W-:Y:S01]  /*6180*/  LEA.HI.X.SX32 R165, R160, R135, 0x1, P4 ;  /* 0x00000087a0a57211 */ /* 0x000fe200020f0eff */
[----:B------:R-:W1:Y:S01]  /*6190*/  LDC R152, c[0x0][0x3c4] ;  /* 0x0000f100ff987b82 */ /* 0x000e620000000800 */
[----:B------:R-:W-:Y:S01]  /*61a0*/  IADD3 R160, P4, PT, R170, R134, RZ ;  /* 0x00000086aaa07210 */ /* 0x000fe20007f9e0ff */
[----:B0-----:R-:W-:-:S05]  /*61b0*/  IMAD R173, R173, 0x37, RZ ;  /* 0x00000037adad7824 */ /* 0x001fca00078e02ff */
[-C--:B------:R-:W-:Y:S02]  /*61c0*/  LEA.HI.X.SX32 R161, R173, R135.reuse, 0x1, P4 ;  /* 0x00000087ada17211 */ /* 0x080fe400020f0eff */
[----:B------:R-:W0:Y:S01]  /*61d0*/  LDC R173, c[0x0][0x3c4] ;  /* 0x0000f100ffad7b82 */ /* 0x000e220000000800 */
[----:B--2---:R-:W-:Y:S01]  /*61e0*/  IMAD R185, R185, 0xec, RZ ;  /* 0x000000ecb9b97824 */ /* 0x004fe200078e02ff */
[----:B------:R-:W-:-:S04]  /*61f0*/  LEA.HI.X.SX32 R191, R169, R135, 0x1, P5 ;  /* 0x00000087a9bf7211 */ /* 0x000fc800028f0eff */
[----:B------:R-:W-:-:S04]  /*6200*/  IADD3 R184, P5, PT, R185, R134, RZ ;  /* 0x00000086b9b87210 */ /* 0x000fc80007fbe0ff */
[-C--:B------:R-:W-:Y:S02]  /*6210*/  LEA.HI.X.SX32 R185, R166, R135.reuse, 0x1, P5 ;  /* 0x00000087a6b97211 */ /* 0x080fe400028f0eff */
[-C--:B------:R-:W-:Y:S02]  /*6220*/  IADD3 R176, P5, PT, R167, R134.reuse, RZ ;  /* 0x00000086a7b07210 */ /* 0x080fe40007fbe0ff */
[-C--:B------:R-:W-:Y:S02]  /*6230*/  IADD3 R162, P6, PT, R169, R134.reuse, RZ ;  /* 0x00000086a9a27210 */ /* 0x080fe40007fde0ff */
[-C--:B------:R-:W-:Y:S01]  /*6240*/  LEA.HI.X.SX32 R177, R148, R135.reuse, 0x1, P5 ;  /* 0x0000008794b17211 */ /* 0x080fe200028f0eff */
[----:B-1----:R-:W-:Y:S01]  /*6250*/  IMAD R148, R152, 0x9e, RZ ;  /* 0x0000009e98947824 */ /* 0x002fe200078e02ff */
[----:B------:R-:W-:Y:S01]  /*6260*/  LEA.HI.X.SX32 R163, R138, R135, 0x1, P6 ;  /* 0x000000878aa37211 */ /* 0x000fe200030f0eff */
[----:B------:R-:W-:Y:S01]  /*6270*/  STL.64 [R1+0x4e0], R32 ;  /* 0x0004e02001007387 */ /* 0x000fe20000100a00 */
[----:B------:R-:W1:Y:S02]  /*6280*/  LDC R138, c[0x0][0x3c4] ;  /* 0x0000f100ff8a7b82 */ /* 0x000e640000000800 */
[----:B------:R-:W-:Y:S01]  /*6290*/  IADD3 R154, P6, PT, R148, R134, RZ ;  /* 0x00000086949a7210 */ /* 0x000fe20007fde0ff */
[----:B0-----:R-:W-:-:S05]  /*62a0*/  IMAD R136, R173, 0x3f, RZ ;  /* 0x0000003fad887824 */ /* 0x001fca00078e02ff */
[----:B------:R-:W0:Y:S08]  /*62b0*/  LDC R148, c[0x0][0x3c4] ;  /* 0x0000f100ff947b82 */ /* 0x000e300000000800 */
[----:B------:R-:W2:Y:S01]  /*62c0*/  LDC R173, c[0x0][0x3c4] ;  /* 0x0000f100ffad7b82 */ /* 0x000ea20000000800 */
[----:B------:R-:W-:-:S07]  /*62d0*/  IADD3 R158, P5, PT, R171, R134, RZ ;  /* 0x00000086ab9e7210 */ /* 0x000fce0007fbe0ff */
[----:B------:R-:W3:Y:S01]  /*62e0*/  LDC R152, c[0x0][0x3c4] ;  /* 0x0000f100ff987b82 */ /* 0x000ee20000000800 */
[----:B0-----:R-:W-:Y:S02]  /*62f0*/  IMAD R148, R148, 0x47, RZ ;  /* 0x0000004794947824 */ /* 0x001fe400078e02ff */
[----:B--2---:R-:W-:-:S03]  /*6300*/  IMAD R173, R173, 0xce, RZ ;  /* 0x000000ceadad7824 */ /* 0x004fc600078e02ff */
[----:B------:R-:W-:Y:S02]  /*6310*/  LEA.HI.X.SX32 R157, R148, R135, 0x1, P3 ;  /* 0x00000087949d7211 */ /* 0x000fe400018f0eff */
[----:B------:R-:W-:Y:S02]  /*6320*/  IADD3 R148, P3, PT, R173, R134, RZ ;  /* 0x00000086ad947210 */ /* 0x000fe40007f7e0ff */
[----:B------:R-:W0:Y:S01]  /*6330*/  LDC R173, c[0x0][0x3c4] ;  /* 0x0000f100ffad7b82 */ /* 0x000e220000000800 */
[----:B------:R-:W-:Y:S04]  /*6340*/  STL.64 [R1+0x588], R222 ;  /* 0x000588de01007387 */ /* 0x000fe80000100a00 */
[----:B------:R-:W-:Y:S04]  /*6350*/  STL.64 [R1+0x5d8], R10 ;  /* 0x0005d80a01007387 */ /* 0x000fe80000100a00 */
[----:B------:R-:W-:Y:S04]  /*6360*/  STL.64 [R1+0x4a0], R112 ;  /* 0x0004a07001007387 */ /* 0x000fe80000100a00 */
[----:B------:R-:W-:Y:S04]  /*6370*/  STL.64 [R1+0x568], R46 ;  /* 0x0005682e01007387 */ /* 0x000fe80000100a00 */
[----:B------:R-:W-:Y:S01]  /*6380*/  STL.64 [R1+0x558], R44 ;  /* 0x0005582c01007387 */ /* 0x000fe20000100a00 */
[----:B0-----:R-:W-:-:S03]  /*6390*/  IMAD R173, R173, 0x4f, RZ ;  /* 0x0000004fadad7824 */ /* 0x001fc600078e02ff */
[----:B------:R-:W-:Y:S02]  /*63a0*/  STL.64 [R1+0x460], R14 ;  /* 0x0004600e01007387 */ /* 0x000fe40000100a00 */
[----:B------:R-:W-:Y:S02]  /*63b0*/  LEA.HI.X.SX32 R155, R173, R135, 0x1, P6 ;  /* 0x00000087ad9b7211 */ /* 0x000fe400030f0eff */
[----:B------:R0:W-:Y:S01]  /*63c0*/  STL.64 [R1+0x5b0], R38 ;  /* 0x0005b02601007387 */ /* 0x0001e20000100a00 */
[----:B------:R-:W2:Y:S03]  /*63d0*/  LDC R173, c[0x0][0x3c4] ;  /* 0x0000f100ffad7b82 */ /* 0x000ea60000000800 */
[----:B------:R-:W-:Y:S04]  /*63e0*/  STL.64 [R1+0x5a0], R118 ;  /* 0x0005a07601007387 */ /* 0x000fe80000100a00 */
[----:B------:R0:W-:Y:S04]  /*63f0*/  STL.64 [R1+0x570], R2 ;  /* 0x0005700201007387 */ /* 0x0001e80000100a00 */
[----:B------:R-:W-:Y:S04]  /*6400*/  STL.64 [R1+0x560], R106 ;  /* 0x0005606a01007387 */ /* 0x000fe80000100a00 */
[----:B------:R0:W-:Y:S04]  /*6410*/  STL.64 [R1+0x538], R56 ;  /* 0x0005383801007387 */ /* 0x0001e80000100a00 */
[----:B------:R-:W-:Y:S04]  /*6420*/  STL.64 [R1+0x530], R40 ;  /* 0x0005302801007387 */ /* 0x000fe80000100a00 */
[----:B------:R-:W-:Y:S04]  /*6430*/  STL.64 [R1+0x528], R108 ;  /* 0x0005286c01007387 */ /* 0x000fe80000100a00 */
[----:B------:R-:W-:Y:S04]  /*6440*/  STL.64 [R1+0x510], R226 ;  /* 0x000510e201007387 */ /* 0x000fe80000100a00 */
[----:B------:R0:W-:Y:S04]  /*6450*/  STL.64 [R1+0x4f8], R12 ;  /* 0x0004f80c01007387 */ /* 0x0001e80000100a00 */
[----:B------:R-:W-:Y:S04]  /*6460*/  STL.64 [R1+0x4f0], R34 ;  /* 0x0004f02201007387 */ /* 0x000fe80000100a00 */
        /* <DEDUP_REMOVED lines=8> */
[----:B------:R-:W-:Y:S04]  /*64f0*/  STL.64 [R1+0x440], R16 ;  /* 0x0004401001007387 */ /* 0x000fe80000100a00 */
[----:B------:R-:W-:Y:S04]  /*6500*/  STL.64 [R1+0x438], R4 ;  /* 0x0004380401007387 */ /* 0x000fe80000100a00 */
[----:B------:R-:W-:Y:S01]  /*6510*/  STL.64 [R1+0x430], R114 ;  /* 0x0004307201007387 */ /* 0x000fe20000100a00 */
[----:B--2---:R-:W-:-:S02]  /*6520*/  IMAD R137, R173, 0x57, RZ ;  /* 0x00000057ad897824 */ /* 0x004fc400078e02ff */
[----:B------:R-:W2:Y:S01]  /*6530*/  LDC R173, c[0x0][0x3c4] ;  /* 0x0000f100ffad7b82 */ /* 0x000ea20000000800 */
        /* <DEDUP_REMOVED lines=20> */
[----:B------:R0:W-:Y:S01]  /*6680*/  STL.64 [R1+0x2c8], R70 ;  /* 0x0002c84601007387 */ /* 0x0001e20000100a00 */
[----:B-1----:R-:W-:-:S03]  /*6690*/  IMAD R138, R138, 0xbe, RZ ;  /* 0x000000be8a8a7824 */ /* 0x002fc600078e02ff */
[----:B------:R-:W-:Y:S04]  /*66a0*/  STL.64 [R1+0x2c0], R130 ;  /* 0x0002c08201007387 */ /* 0x000fe80000100a00 */
[----:B------:R-:W-:Y:S04]  /*66b0*/  STL.64 [R1+0x2b8], R248 ;  /* 0x0002b8f801007387 */ /* 0x000fe80000100a00 */
[----:B------:R-:W-:Y:S04]  /*66c0*/  STL.64 [R1+0x2b0], R242 ;  /* 0x0002b0f201007387 */ /* 0x000fe80000100a00 */
[----:B------:R1:W-:Y:S01]  /*66d0*/  STL.64 [R1+0x288], R64 ;  /* 0x0002884001007387 */ /* 0x0003e20000100a00 */
[----:B------:R-:W-:-:S03]  /*66e0*/  LEA.HI.X.SX32 R159, R136, R135, 0x1, P5 ;  /* 0x00000087889f7211 */ /* 0x000fc600028f0eff */
[----:B------:R-:W-:Y:S01]  /*66f0*/  STL.64 [R1+0x280], R250 ;  /* 0x000280fa01007387 */ /* 0x000fe20000100a00 */
[----:B--2---:R-:W-:-:S03]  /*6700*/  IMAD R173, R173, 0x5f, RZ ;  /* 0x0000005fadad7824 */ /* 0x004fc600078e02ff */
[----:B------:R-:W-:Y:S01]  /*6710*/  STL.64 [R1+0x278], R246 ;  /* 0x000278f601007387 */ /* 0x000fe20000100a00 */
[----:B------:R-:W-:Y:S01]  /*6720*/  IADD3 R150, P5, PT, R138, R134, RZ ;  /* 0x000000868a967210 */ /* 0x000fe20007fbe0ff */
[----:B---3--:R-:W-:Y:S01]  /*6730*/  IMAD R152, R152, 0xae, RZ ;  /* 0x000000ae98987824 */ /* 0x008fe200078e02ff */
[----:B------:R-:W2:Y:S01]  /*6740*/  LDC R138, c[0x0][0x3c4] ;  /* 0x0000f100ff8a7b82 */ /* 0x000ea20000000800 */
[----:B------:R-:W-:Y:S04]  /*6750*/  STL.64 [R1+0x270], R240 ;  /* 0x000270f001007387 */ /* 0x000fe80000100a00 */
[----:B------:R3:W-:Y:S04]  /*6760*/  STL.64 [R1+0x5c8], R102 ;  /* 0x0005c86601007387 */ /* 0x0007e80000100a00 */
[----:B------:R-:W-:Y:S01]  /*6770*/  STL.64 [R1+0x590], R238 ;  /* 0x000590ee01007387 */ /* 0x000fe20000100a00 */
[----:B------:R-:W-:-:S02]  /*6780*/  LEA.HI.X.SX32 R151, R173, R135, 0x1, P5 ;  /* 0x00000087ad977211 */ /* 0x000fc400028f0eff */
[----:B------:R-:W0:Y:S01]  /*6790*/  LDC R173, c[0x0][0x3c4] ;  /* 0x0000f100ffad7b82 */ /* 0x000e220000000800 */
[----:B------:R0:W-:Y:S04]  /*67a0*/  STL.64 [R1+0x550], R236 ;  /* 0x000550ec01007387 */ /* 0x0001e80000100a00 */
[----:B------:R0:W-:Y:S04]  /*67b0*/  STL.64 [R1+0x518], R234 ;  /* 0x000518ea01007387 */ /* 0x0001e80000100a00 */
        /* <DEDUP_REMOVED lines=21> */
[----:B------:R-:W-:Y:S01]  /*6910*/  STL.64 [R1+0x2e0], R186 ;  /* 0x0002e0ba01007387 */ /* 0x000fe20000100a00 */
[----:B------:R-:W-:-:S03]  /*6920*/  IADD3 R152, P4, PT, R152, R134, RZ ;  /* 0x0000008698987210 */ /* 0x000fc60007f9e0ff */
[----:B------:R-:W-:Y:S01]  /*6930*/  STL.64 [R1+0x2a0], R184 ;  /* 0x0002a0b801007387 */ /* 0x000fe20000100a00 */
[----:B0-----:R-:W-:Y:S01]  /*6940*/  IMAD R252, R173, 0x67, RZ ;  /* 0x00000067adfc7824 */ /* 0x001fe200078e02ff */
[-C--:B------:R-:W-:Y:S01]  /*6950*/  LEA.HI.X.SX32 R153, R137, R135.reuse, 0x1, P4 ;  /* 0x0000008789997211 */ /* 0x080fe200020f0eff */
[----:B--2---:R-:W-:Y:S01]  /*6960*/  IMAD R138, R138, 0xde, RZ ;  /* 0x000000de8a8a7824 */ /* 0x004fe200078e02ff */
[----:B------:R-:W-:Y:S01]  /*6970*/  STL.64 [R1+0x260], R182 ;  /* 0x000260b601007387 */ /* 0x000fe20000100a00 */
[----:B------:R-:W-:Y:S01]  /*6980*/  IMAD R141, R141, 0x6f, RZ ;  /* 0x0000006f8d8d7824 */ /* 0x000fe200078e02ff */
[----:B------:R-:W0:Y:S02]  /*6990*/  LDC R173, c[0x0][0x3c4] ;  /* 0x0000f100ffad7b82 */ /* 0x000e240000000800 */
[----:B------:R-:W-:Y:S04]  /*69a0*/  STL.64 [R1+0x5b8], R178 ;  /* 0x0005b8b201007387 */ /* 0x000fe80000100a00 */
[----:B------:R-:W-:Y:S04]  /*69b0*/  STL.64 [R1+0x580], R164 ;  /* 0x000580a401007387 */ /* 0x000fe80000100a00 */
[----:B------:R-:W-:Y:S04]  /*69c0*/  STL.64 [R1+0x540], R176 ;  /* 0x000540b001007387 */ /* 0x000fe80000100a00 */
[----:B------:R-:W-:Y:S01]  /*69d0*/  STL.64 [R1+0x508], R174 ;  /* 0x000508ae01007387 */ /* 0x000fe20000100a00 */
[----:B------:R-:W-:-:S03]  /*69e0*/  LEA.HI.X.SX32 R149, R252, R135, 0x1, P3 ;  /* 0x00000087fc957211 */ /* 0x000fc600018f0eff */
[----:B------:R-:W-:Y:S04]  /*69f0*/  STL.64 [R1+0x4c8], R162 ;  /* 0x0004c8a201007387 */ /* 0x000fe80000100a00 */
[----:B------:R-:W-:Y:S04]  /*6a00*/  STL.64 [R1+0x488], R160 ;  /* 0x000488a001007387 */ /* 0x000fe80000100a00 */
[----:B------:R-:W2:Y:S04]  /*6a10*/  LDL.64 R170, [R1+0x2d0] ;  /* 0x0002d00001aa7983 */ /* 0x000ea80000100a00 */
[----:B------:R-:W2:Y:S04]  /*6a20*/  LDL.64 R168, [R1+0x290] ;  /* 0x0002900001a87983 */ /* 0x000ea80000100a00 */
[----:B------:R-:W2:Y:S04]  /*6a30*/  LDL.64 R166, [R1+0x5e8] ;  /* 0x0005e80001a67983 */ /* 0x000ea80000100a00 */
[----:B------:R-:W-:Y:S04]  /*6a40*/  STL.64 [R1+0x448], R158 ;  /* 0x0004489e01007387 */ /* 0x000fe80000100a00 */
[----:B------:R-:W-:Y:S04]  /*6a50*/  STL.64 [R1+0x418], R156 ;  /* 0x0004189c01007387 */ /* 0x000fe80000100a00 */
[----:B------:R-:W-:Y:S04]  /*6a60*/  STL.64 [R1+0x3d8], R154 ;  /* 0x0003d89a01007387 */ /* 0x000fe80000100a00 */
[----:B------:R-:W-:Y:S04]  /*6a70*/  STL.64 [R1+0x398], R152 ;  /* 0x0003989801007387 */ /* 0x000fe80000100a00 */
[----:B------:R-:W-:Y:S04]  /*6a80*/  STL.64 [R1+0x358], R150 ;  /* 0x0003589601007387 */ /* 0x000fe80000100a00 */
[----:B------:R-:W-:Y:S04]  /*6a90*/  STL.64 [R1+0x318], R148 ;  /* 0x0003189401007387 */ /* 0x000fe80000100a00 */
[----:B------:R-:W2:Y:S01]  /*6aa0*/  LDL.LU.64 R72, [R1+0x900] ;  /* 0x0009000001487983 */ /* 0x000ea20000300a00 */
[----:B------:R-:W-:-:S02]  /*6ab0*/  IADD3 R146, P6, PT, R138, R134, RZ ;  /* 0x000000868a927210 */ /* 0x000fc40007fde0ff */
[----:B------:R-:W0:Y:S02]  /*6ac0*/  LDC R138, c[0x0][0x3c4] ;  /* 0x0000f100ff8a7b82 */ /* 0x000e240000000800 */
[----:B------:R-:W-:-:S05]  /*6ad0*/  LEA.HI.X.SX32 R147, R141, R135, 0x1, P6 ;  /* 0x000000878d937211 */ /* 0x000fca00030f0eff */
[----:B------:R-:W-:Y:S01]  /*6ae0*/  STL.64 [R1+0x2d8], R146 ;  /* 0x0002d89201007387 */ /* 0x000fe20000100a00 */
[----:B0-----:R-:W-:Y:S02]  /*6af0*/  IMAD R136, R138, 0xee, RZ ;  /* 0x000000ee8a887824 */ /* 0x001fe400078e02ff */
[----:B------:R-:W0:Y:S03]  /*6b00*/  LDC R138, c[0x0][0x3c4] ;  /* 0x0000f100ff8a7b82 */ /* 0x000e260000000800 */
[-C--:B------:R-:W-:Y:S01]  /*6b10*/  IADD3 R142, P4, PT, R136, R134.reuse, RZ ;  /* 0x00000086888e7210 */ /* 0x080fe20007f9e0ff */
[----:B--2---:R-:W2:Y:S01]  /*6b20*/  @P2 LDG.E.U16 R73, desc[UR8][R66.64] ;  /* 0x0000000842492981 */ /* 0x004ea2000c1e1500 */
[----:B------:R-:W-:Y:S01]  /*6b30*/  IMAD R173, R173, 0x7f, RZ ;  /* 0x0000007fadad7824 */ /* 0x000fe200078e02ff */
[----:B------:R-:W-:Y:S01]  /*6b40*/  PRMT R31, RZ, 0x7610, R31 ;  /* 0x00007610ff1f7816 */ /* 0x000fe2000000001f */
[----:B0-----:R-:W-:Y:S01]  /*6b50*/  IMAD R138, R138, 0xfe, RZ ;  /* 0x000000fe8a8a7824 */ /* 0x001fe200078e02ff */
[----:B------:R-:W-:Y:S01]  /*6b60*/  PRMT R26, RZ, 0x7610, R26 ;  /* 0x00007610ff1a7816 */ /* 0x000fe2000000001a */
[----:B------:R-:W2:Y:S04]  /*6b70*/  @P2 LDG.E.U16 R72, desc[UR8][R12.64] ;  /* 0x000000080c482981 */ /* 0x000ea8000c1e1500 */
[----:B------:R-:W2:Y:S01]  /*6b80*/  LDL.LU.64 R66, [R1+0x8f8] ;  /* 0x0008f80001427983 */ /* 0x000ea20000300a00 */
[----:B------:R-:W-:-:S02]  /*6b90*/  IADD3 R136, P5, PT, R138, R134, RZ ;  /* 0x000000868a887210 */ /* 0x000fc40007fbe0ff */
[----:B------:R-:W0:Y:S01]  /*6ba0*/  LDC R138, c[0x0][0x3c4] ;  /* 0x0000f100ff8a7b82 */ /* 0x000e220000000800 */
[----:B------:R-:W3:Y:S01]  /*6bb0*/  @P2 LDG.E.U16 R31, desc[UR8][R90.64] ;  /* 0x000000085a1f2981 */ /* 0x000ee2000c1e1500 */
[----:B------:R-:W-:-:S03]  /*6bc0*/  PRMT R84, RZ, 0x7610, R84 ;  /* 0x00007610ff547816 */ /* 0x000fc60000000054 */
[----:B------:R-:W3:Y:S04]  /*6bd0*/  @P2 LDG.E.U16 R26, desc[UR8][R96.64] ;  /* 0x00000008601a2981 */ /* 0x000ee8000c1e1500 */
[----:B--2---:R-:W2:Y:S01]  /*6be0*/  @P2 LDG.E.U16 R67, desc[UR8][R60.64] ;  /* 0x000000083c432981 */ /* 0x004ea2000c1e1500 */
[----:B0-----:R-:W-:Y:S01]  /*6bf0*/  IMAD R138, R138, 0x77, RZ ;  /* 0x000000778a8a7824 */ /* 0x001fe200078e02ff */
[-C--:B------:R-:W-:Y:S02]  /*6c00*/  LEA.HI.X.SX32 R137, R173, R135.reuse, 0x1, P5 ;  /* 0x00000087ad897211 */ /* 0x080fe400028f0eff */
[----:B------:R-:W2:Y:S02]  /*6c10*/  @P2 LDG.E.U16 R84, desc[UR8][R2.64] ;  /* 0x0000000802542981 */ /* 0x000ea4000c1e1500 */
[----:B------:R-:W-:-:S02]  /*6c20*/  LEA.HI.X.SX32 R143, R138, R135, 0x1, P4 ;  /* 0x000000878a8f7211 */ /* 0x000fc400020f0eff */
[----:B------:R-:W2:Y:S04]  /*6c30*/  @P2 LDG.E.U16 R66, desc[UR8][R24.64] ;  /* 0x0000000818422981 */ /* 0x000ea8000c1e1500 */
[----:B------:R-:W-:Y:S04]  /*6c40*/  STL.64 [R1+0x298], R142 ;  /* 0x0002988e01007387 */ /* 0x000fe80000100a00 */
[----:B------:R-:W2:Y:S04]  /*6c50*/  LDL.LU.64 R60, [R1+0x8f0] ;  /* 0x0008f000013c7983 */ /* 0x000ea80000300a00 */
[----:B------:R0:W-:Y:S04]  /*6c60*/  STL.64 [R1+0x258], R136 ;  /* 0x0002588801007387 */ /* 0x0001e80000100a00 */
[----:B--2---:R-:W2:Y:S04]  /*6c70*/  @P2 LDG.E.U16 R61, desc[UR8][R48.64] ;  /* 0x00000008303d2981 */ /* 0x004ea8000c1e1500 */
[----:B------:R-:W2:Y:S04]  /*6c80*/  @P2 LDG.E.U16 R60, desc[UR8][R20.64] ;  /* 0x00000008143c2981 */ /* 0x000ea8000c1e1500 */
[----:B------:R-:W2:Y:S04]  /*6c90*/  LDL.LU.64 R48, [R1+0x8e8] ;  /* 0x0008e80001307983 */ /* 0x000ea80000300a00 */
        /* <DEDUP_REMOVED lines=9> */
[----:B------:R-:W3:Y:S04]  /*6d30*/  LDL.LU.64 R90, [R1+0x8c8] ;  /* 0x0008c800015a7983 */ /* 0x000ee80000300a00 */
[----:B------:R-:W4:Y:S04]  /*6d40*/  LDL.LU.64 R96, [R1+0x8c0] ;  /* 0x0008c00001607983 */ /* 0x000f280000300a00 */
[----:B--2---:R-:W2:Y:S04]  /*6d50*/  @P2 LDG.E.U16 R78, desc[UR8][R56.64] ;  /* 0x00000008384e2981 */ /* 0x004ea8000c1e1500 */
[----:B---3--:R-:W3:Y:S01]  /*6d60*/  @P2 LDG.E.U16 R90, desc[UR8][R38.64] ;  /* 0x00000008265a2981 */ /* 0x008ee2000c1e1500 */
[----:B------:R-:W-:-:S02]  /*6d70*/  PRMT R30, RZ, 0x7610, R30 ;  /* 0x00007610ff1e7816 */ /* 0x000fc4000000001e */
[----:B------:R-:W-:Y:S01]  /*6d80*/  PRMT R18, RZ, 0x7610, R18 ;  /* 0x00007610ff127816 */ /* 0x000fe20000000012 */
[----:B----4-:R-:W4:Y:S04]  /*6d90*/  @P2 LDG.E.U16 R96, desc[UR8][R166.64] ;  /* 0x00000008a6602981 */ /* 0x010f28000c1e1500 */
[----:B------:R-:W2:Y:S04]  /*6da0*/  @P2 LDG.E.U16 R30, desc[UR8][R82.64] ;  /* 0x00000008521e2981 */ /* 0x000ea8000c1e1500 */
[----:B------:R-:W2:Y:S04]  /*6db0*/  LDL.LU.64 R38, [R1+0x8b8] ;  /* 0x0008b80001267983 */ /* 0x000ea80000300a00 */
[----:B------:R-:W2:Y:S04]  /*6dc0*/  LDL.LU.64 R2, [R1+0x8b0] ;  /* 0x0008b00001027983 */ /* 0x000ea80000300a00 */
[----:B------:R-:W2:Y:S04]  /*6dd0*/  LDL.LU.64 R56, [R1+0x8a8] ;  /* 0x0008a80001387983 */ /* 0x000ea80000300a00 */
[----:B------:R-:W2:Y:S04]  /*6de0*/  LDL.LU.64 R12, [R1+0x8a0] ;  /* 0x0008a000010c7983 */ /* 0x000ea80000300a00 */
[----:B------:R-:W3:Y:S04]  /*6df0*/  LDL.LU.64 R24, [R1+0x898] ;  /* 0x0008980001187983 */ /* 0x000ee80000300a00 */
[----:B------:R-:W4:Y:S04]  /*6e00*/  LDL.LU.64 R20, [R1+0x890] ;  /* 0x0008900001147983 */ /* 0x000f280000300a00 */
[----:B------:R-:W4:Y:S04]  /*6e10*/  LDL.LU.64 R6, [R1+0x888] ;  /* 0x0008880001067983 */ /* 0x000f280000300a00 */
[----:B------:R-:W4:Y:S04]  /*6e20*/  LDL.LU.64 R94, [R1+0x880] ;  /* 0x00088000015e7983 */ /* 0x000f280000300a00 */
[----:B------:R-:W4:Y:S04]  /*6e30*/  LDL.LU.64 R88, [R1+0x878] ;  /* 0x0008780001587983 */ /* 0x000f280000300a00 */
[----:B------:R-:W4:Y:S04]  /*6e40*/  LDL.LU.64 R82, [R1+0x870] ;  /* 0x0008700001527983 */ /* 0x000f280000300a00 */
[----:B------:R-:W4:Y:S01]  /*6e50*/  @P2 LDG.E.U16 R18, desc[UR8][R70.64] ;  /* 0x0000000846122981 */ /* 0x000f22000c1e1500 */
[----:B------:R-:W-:-:S02]  /*6e60*/  PRMT R27, RZ, 0x7610, R27 ;  /* 0x00007610ff1b7816 */ /* 0x000fc4000000001b */
[----:B------:R-:W-:Y:S02]  /*6e70*/  PRMT R19, RZ, 0x7610, R19 ;  /* 0x00007610ff137816 */ /* 0x000fe40000000013 */
[----:B------:R-:W-:Y:S02]  /*6e80*/  PRMT R8, RZ, 0x7610, R8 ;  /* 0x00007610ff087816 */ /* 0x000fe40000000008 */
[----:B------:R-:W4:Y:S04]  /*6e90*/  @P2 LDG.E.U16 R27, desc[UR8][R100.64] ;  /* 0x00000008641b2981 */ /* 0x000f28000c1e1500 */
[----:B------:R-:W4:Y:S04]  /*6ea0*/  @P2 LDG.E.U16 R19, desc[UR8][R170.64] ;  /* 0x00000008aa132981 */ /* 0x000f28000c1e1500 */
[----:B------:R-:W4:Y:S01]  /*6eb0*/  @P2 LDG.E.U16 R8, desc[UR8][R168.64] ;  /* 0x00000008a8082981 */ /* 0x000f22000c1e1500 */
[----:B------:R-:W-:-:S06]  /*6ec0*/  PRMT R9, RZ, 0x7610, R9 ;  /* 0x00007610ff097816 */ /* 0x000fcc0000000009 */
[----:B------:R-:W4:Y:S01]  /*6ed0*/  @P2 LDG.E.U16 R9, desc[UR8][R206.64] ;  /* 0x00000008ce092981 */ /* 0x000f22000c1e1500 */
[----:B------:R-:W-:-:S04]  /*6ee0*/  @!UP0 UIADD3 UR14, UPT, UPT, -UR12, 0x100000, URZ ;  /* 0x001000000c0e8890 */ /* 0x000fc8000fffe1ff */
[----:B------:R-:W-:Y:S02]  /*6ef0*/  @!UP0 USHF.L.U32 UR15, UR14, 0xb, URZ ;  /* 0x0000000b0e0f8899 */ /* 0x000fe400080006ff */
[----:B------:R-:W-:Y:S01]  /*6f00*/  @!UP0 USHF.L.U32 UR14, UR14, 0x1, URZ ;  /* 0x000000010e0e8899 */ /* 0x000fe200080006ff */
[----:B------:R-:W-:-:S11]  /*6f10*/  VOTEU.ALL UP1, P1 ;  /* 0x0000000000ff7886 */ /* 0x000fd60000820000 */
[----:B------:R0:W0:Y:S01]  /*6f20*/  @!UP1 SYNCS.EXCH.64 URZ, [UR4+0x40008], UR14 ;  /* 0x0400080e04ff95b2 */ /* 0x0000220008000100 */
[----:B--2---:R-:W2:Y:S04]  /*6f30*/  @P2 LDG.E.U16 R12, desc[UR8][R142.64] ;  /* 0x000000088e0c2981 */ /* 0x004ea8000c1e1500 */
[----:B---3--:R-:W3:Y:S04]  /*6f40*/  @P2 LDG.E.U16 R25, desc[UR8][R76.64] ;  /* 0x000000084c192981 */ /* 0x008ee8000c1e1500 */
[----:B------:R-:W2:Y:S04]  /*6f50*/  @P2 LDG.E.U16 R24, desc[UR8][R128.64] ;  /* 0x0000000880182981 */ /* 0x000ea8000c1e1500 */
[----:B----4-:R-:W4:Y:S04]  /*6f60*/  @P2 LDG.E.U16 R7, desc[UR8][R64.64] ;  /* 0x0000000840072981 */ /* 0x010f28000c1e1500 */
[----:B------:R-:W2:Y:S04]  /*6f70*/  LDL.LU.64 R76, [R1+0x868] ;  /* 0x00086800014c7983 */ /* 0x000ea80000300a00 */
[----:B------:R-:W3:Y:S04]  /*6f80*/  LDL.LU.64 R70, [R1+0x860] ;  /* 0x0008600001467983 */ /* 0x000ee80000300a00 */
[----:B-1----:R-:W4:Y:S04]  /*6f90*/  LDL.LU.64 R64, [R1+0x858] ;  /* 0x0008580001407983 */ /* 0x002f280000300a00 */
[----:B------:R-:W4:Y:S04]  /*6fa0*/  @P2 LDG.E.U16 R95, desc[UR8][R58.64] ;  /* 0x000000083a5f2981 */ /* 0x000f28000c1e1500 */
[----:B------:R-:W4:Y:S04]  /*6fb0*/  @P2 LDG.E.U16 R89, desc[UR8][R52.64] ;  /* 0x0000000834592981 */ /* 0x000f28000c1e1500 */
[----:B------:R-:W4:Y:S04]  /*6fc0*/  @P2 LDG.E.U16 R83, desc[UR8][R46.64] ;  /* 0x000000082e532981 */ /* 0x000f28000c1e1500 */
[----:B------:R-:W4:Y:S04]  /*6fd0*/  LDL.LU.64 R58, [R1+0x850] ;  /* 0x00085000013a7983 */ /* 0x000f280000300a00 */
[----:B------:R-:W4:Y:S04]  /*6fe0*/  LDL.LU.64 R52, [R1+0x848] ;  /* 0x0008480001347983 */ /* 0x000f280000300a00 */
[----:B------:R-:W4:Y:S04]  /*6ff0*/  LDL.LU.64 R46, [R1+0x840] ;  /* 0x00084000012e7983 */ /* 0x000f280000300a00 */
[----:B------:R-:W4:Y:S04]  /*7000*/  @P2 LDG.E.U16 R94, desc[UR8][R10.64] ;  /* 0x000000080a5e2981 */ /* 0x000f28000c1e1500 */
[----:B------:R-:W4:Y:S04]  /*7010*/  @P2 LDG.E.U16 R88, desc[UR8][R118.64] ;  /* 0x0000000876582981 */ /* 0x000f28000c1e1500 */
[----:B------:R-:W4:Y:S04]  /*7020*/  @P2 LDG.E.U16 R82, desc[UR8][R106.64] ;  /* 0x000000086a522981 */ /* 0x000f28000c1e1500 */
[----:B------:R-:W4:Y:S04]  /*7030*/  @P2 LDG.E.U16 R6, desc[UR8][R250.64] ;  /* 0x00000008fa062981 */ /* 0x000f28000c1e1500 */
[----:B------:R-:W4:Y:S04]  /*7040*/  @P2 LDG.E.U16 R21, desc[UR8][R186.64] ;  /* 0x00000008ba152981 */ /* 0x000f28000c1e1500 */
[----:B------:R-:W4:Y:S04]  /*7050*/  @P2 LDG.E.U16 R20, desc[UR8][R146.64] ;  /* 0x0000000892142981 */ /* 0x000f28000c1e1500 */
[----:B------:R-:W4:Y:S04]  /*7060*/  @P2 LDG.E.U16 R13, desc[UR8][R136.64] ;  /* 0x00000008880d2981 */ /* 0x000f28000c1e1500 */
[----:B--2---:R-:W2:Y:S04]  /*7070*/  @P2 LDG.E.U16 R77, desc[UR8][R40.64] ;  /* 0x00000008284d2981 */ /* 0x004ea8000c1e1500 */
[----:B---3--:R-:W3:Y:S04]  /*7080*/  @P2 LDG.E.U16 R71, desc[UR8][R34.64] ;  /* 0x0000000822472981 */ /* 0x008ee8000c1e1500 */
[----:B----4-:R-:W4:Y:S04]  /*7090*/  @P2 LDG.E.U16 R65, desc[UR8][R28.64] ;  /* 0x000000081c412981 */ /* 0x010f28000c1e1500 */
[----:B------:R-:W2:Y:S04]  /*70a0*/  LDL.LU.64 R40, [R1+0x838] ;  /* 0x0008380001287983 */ /* 0x000ea80000300a00 */
[----:B------:R-:W3:Y:S04]  /*70b0*/  LDL.LU.64 R34, [R1+0x830] ;  /* 0x0008300001227983 */ /* 0x000ee80000300a00 */
[----:B------:R-:W4:Y:S04]  /*70c0*/  LDL.LU.64 R28, [R1+0x828] ;  /* 0x00082800011c7983 */ /* 0x000f280000300a00 */
        /* <DEDUP_REMOVED lines=18> */
[----:B------:R-:W4:Y:S04]  /*71f0*/  LDL.LU.64 R128, [R1+0x7f0] ;  /* 0x0007f00001807983 */ /* 0x000f280000300a00 */
[----:B------:R-:W4:Y:S04]  /*7200*/  @P2 LDG.E.U16 R17, desc[UR8][R130.64] ;  /* 0x0000000882112981 */ /* 0x000f28000c1e1500 */
[----:B------:R-:W4:Y:S04]  /*7210*/  @P2 LDG.E.U16 R40, desc[UR8][R86.64] ;  /* 0x0000000856282981 */ /* 0x000f28000c1e1500 */
[----:B------:R-:W4:Y:S04]  /*7220*/  @P2 LDG.E.U16 R34, desc[UR8][R80.64] ;  /* 0x0000000850222981 */ /* 0x000f28000c1e1500 */
[----:B------:R-:W4:Y:S04]  /*7230*/  LDL.LU.64 R130, [R1+0x7e8] ;  /* 0x0007e80001827983 */ /* 0x000f280000300a00 */
        /* <DEDUP_REMOVED lines=11> */
[----:B------:R-:W4:Y:S04]  /*72f0*/  @P2 LDG.E.U16 R28, desc[UR8][R74.64] ;  /* 0x000000084a1c2981 */ /* 0x000f28000c1e1500 */
[----:B------:R-:W4:Y:S04]  /*7300*/  @P2 LDG.E.U16 R16, desc[UR8][R248.64] ;  /* 0x00000008f8102981 */ /* 0x000f28000c1e1500 */
[----:B------:R-:W4:Y:S04]  /*7310*/  @P2 LDG.E.U16 R104, desc[UR8][R210.64] ;  /* 0x00000008d2682981 */ /* 0x000f28000c1e1500 */
[----:B------:R-:W4:Y:S04]  /*7320*/  LDL.LU.64 R74, [R1+0x788] ;  /* 0x00078800014a7983 */ /* 0x000f280000300a00 */
[----:B------:R-:W4:Y:S04]  /*7330*/  @P2 LDG.E.U16 R121, desc[UR8][R152.64] ;  /* 0x0000000898792981 */ /* 0x000f28000c1e1500 */
[----:B------:R-:W4:Y:S04]  /*7340*/  @P2 LDG.E.U16 R120, desc[UR8][R150.64] ;  /* 0x0000000896782981 */ /* 0x000f28000c1e1500 */
[----:B------:R-:W4:Y:S04]  /*7350*/  @P2 LDG.E.U16 R105, desc[UR8][R148.64] ;  /* 0x0000000894692981 */ /* 0x000f28000c1e1500 */
[----:B--2---:R-:W2:Y:S04]  /*7360*/  @P2 LDG.E.U16 R123, desc[UR8][R156.64] ;  /* 0x000000089c7b2981 */ /* 0x004ea8000c1e1500 */
[----:B---3--:R-:W3:Y:S04]  /*7370*/  @P2 LDG.E.U16 R125, desc[UR8][R160.64] ;  /* 0x00000008a07d2981 */ /* 0x008ee8000c1e1500 */
[----:B----4-:R-:W4:Y:S04]  /*7380*/  @P2 LDG.E.U16 R127, desc[UR8][R174.64] ;  /* 0x00000008ae7f2981 */ /* 0x010f28000c1e1500 */
[----:B------:R-:W2:Y:S04]  /*7390*/  @P2 LDG.E.U16 R129, desc[UR8][R164.64] ;  /* 0x00000008a4812981 */ /* 0x000ea8000c1e1500 */
        /* <DEDUP_REMOVED lines=13> */
[----:B------:R-:W2:Y:S04]  /*7470*/  LDL.LU.64 R68, [R1+0x780] ;  /* 0x0007800001447983 */ /* 0x000ea80000300a00 */
[----:B------:R-:W3:Y:S04]  /*7480*/  @P2 LDG.E.U16 R87, desc[UR8][R50.64] ;  /* 0x0000000832572981 */ /* 0x000ee8000c1e1500 */
[----:B------:R-:W3:Y:S04]  /*7490*/  LDL.LU.64 R56, [R1+0x778] ;  /* 0x0007780001387983 */ /* 0x000ee80000300a00 */
[----:B------:R-:W4:Y:S04]  /*74a0*/  @P2 LDG.E.U16 R81, desc[UR8][R44.64] ;  /* 0x000000082c512981 */ /* 0x000f28000c1e1500 */
[----:B------:R-:W4:Y:S04]  /*74b0*/  LDL.LU.64 R50, [R1+0x770] ;  /* 0x0007700001327983 */ /* 0x000f280000300a00 */
[----:B------:R-:W4:Y:S04]  /*74c0*/  @P2 LDG.E.U16 R75, desc[UR8][R38.64] ;  /* 0x00000008264b2981 */ /* 0x000f28000c1e1500 */
[----:B------:R-:W4:Y:S04]  /*74d0*/  LDL.LU.64 R44, [R1+0x768] ;  /* 0x00076800012c7983 */ /* 0x000f280000300a00 */
[----:B------:R-:W4:Y:S04]  /*74e0*/  @P2 LDG.E.U16 R92, desc[UR8][R102.64] ;  /* 0x00000008665c2981 */ /* 0x000f28000c1e1500 */
[----:B------:R-:W4:Y:S04]  /*74f0*/  LDL.LU.64 R38, [R1+0x760] ;  /* 0x0007600001267983 */ /* 0x000f280000300a00 */
[----:B------:R-:W4:Y:S04]  /*7500*/  @P2 LDG.E.U16 R4, desc[UR8][R240.64] ;  /* 0x00000008f0042981 */ /* 0x000f28000c1e1500 */
[----:B------:R-:W4:Y:S04]  /*7510*/  @P2 LDG.E.U16 R22, desc[UR8][R244.64] ;  /* 0x00000008f4162981 */ /* 0x000f28000c1e1500 */
[----:B------:R-:W4:Y:S04]  /*7520*/  @P2 LDG.E.U16 R86, desc[UR8][R238.64] ;  /* 0x00000008ee562981 */ /* 0x000f28000c1e1500 */
[----:B------:R-:W4:Y:S04]  /*7530*/  @P2 LDG.E.U16 R80, desc[UR8][R236.64] ;  /* 0x00000008ec502981 */ /* 0x000f28000c1e1500 */
[----:B------:R1:W4:Y:S04]  /*7540*/  @P2 LDG.E.U16 R74, desc[UR8][R234.64] ;  /* 0x00000008ea4a2981 */ /* 0x000328000c1e1500 */
[----:B------:R-:W4:Y:S04]  /*7550*/  @P2 LDG.E.U16 R62, desc[UR8][R228.64] ;  /* 0x00000008e43e2981 */ /* 0x000f28000c1e1500 */
        /* <DEDUP_REMOVED lines=8> */
[----:B------:R-:W2:Y:S04]  /*75e0*/  @P2 LDG.E.U16 R68, desc[UR8][R230.64] ;  /* 0x00000008e6442981 */ /* 0x000ea8000c1e1500 */
[----:B---3--:R-:W3:Y:S04]  /*75f0*/  @P2 LDG.E.U16 R57, desc[UR8][R14.64] ;  /* 0x000000080e392981 */ /* 0x008ee8000c1e1500 */
[----:B------:R0:W2:Y:S04]  /*7600*/  LDL.LU.64 R32, [R1+0x758] ;  /* 0x0007580001207983 */ /* 0x0000a80000300a00 */
[----:B------:R0:W3:Y:S04]  /*7610*/  LDL.LU.64 R112, [R1+0x750] ;  /* 0x0007500001707983 */ /* 0x0000e80000300a00 */
[----:B------:R0:W3:Y:S04]  /*7620*/  LDL.LU.64 R14, [R1+0x748] ;  /* 0x00074800010e7983 */ /* 0x0000e80000300a00 */
[----:B----4-:R-:W4:Y:S04]  /*7630*/  @P2 LDG.E.U16 R51, desc[UR8][R114.64] ;  /* 0x0000000872332981 */ /* 0x010f28000c1e1500 */
[----:B------:R-:W4:Y:S04]  /*7640*/  @P2 LDG.E.U16 R45, desc[UR8][R116.64] ;  /* 0x00000008742d2981 */ /* 0x000f28000c1e1500 */
[----:B------:R-:W4:Y:S04]  /*7650*/  @P2 LDG.E.U16 R39, desc[UR8][R54.64] ;  /* 0x0000000836272981 */ /* 0x000f28000c1e1500 */
[----:B------:R0:W4:Y:S04]  /*7660*/  LDL.LU.64 R114, [R1+0x740] ;  /* 0x0007400001727983 */ /* 0x0001280000300a00 */
[----:B------:R0:W4:Y:S04]  /*7670*/  LDL.LU.64 R116, [R1+0x738] ;  /* 0x0007380001747983 */ /* 0x0001280000300a00 */
[----:B------:R-:W4:Y:S04]  /*7680*/  LDL.LU.64 R54, [R1+0x730] ;  /* 0x0007300001367983 */ /* 0x000f280000300a00 */
[----:B------:R-:W4:Y:S04]  /*7690*/  @P2 LDG.E.U16 R56, desc[UR8][R224.64] ;  /* 0x00000008e0382981 */ /* 0x000f28000c1e1500 */
[----:B------:R-:W4:Y:S04]  /*76a0*/  @P2 LDG.E.U16 R50, desc[UR8][R220.64] ;  /* 0x00000008dc322981 */ /* 0x000f28000c1e1500 */
[----:B------:R-:W4:Y:S04]  /*76b0*/  @P2 LDG.E.U16 R44, desc[UR8][R218.64] ;  /* 0x00000008da2c2981 */ /* 0x000f28000c1e1500 */
[----:B------:R-:W4:Y:S04]  /*76c0*/  @P2 LDG.E.U16 R38, desc[UR8][R216.64] ;  /* 0x00000008d8262981 */ /* 0x000f28000c1e1500 */
[----:B--2---:R-:W2:Y:S04]  /*76d0*/  @P2 LDG.E.U16 R33, desc[UR8][R98.64] ;  /* 0x0000000862212981 */ /* 0x004ea8000c1e1500 */
[----:B------:R-:W2:Y:S04]  /*76e0*/  @P2 LDG.E.U16 R32, desc[UR8][R214.64] ;  /* 0x00000008d6202981 */ /* 0x000ea8000c1e1500 */
[----:B---3--:R-:W3:Y:S04]  /*76f0*/  @P2 LDG.E.U16 R15, desc[UR8][R242.64] ;  /* 0x00000008f20f2981 */ /* 0x008ee8000c1e1500 */
[----:B------:R-:W2:Y:S04]  /*7700*/  LDL.LU.64 R98, [R1+0x728] ;  /* 0x0007280001627983 */ /* 0x000ea80000300a00 */
[----:B------:R-:W2:Y:S04]  /*7710*/  LDL.LU.64 R100, [R1+0x720] ;  /* 0x0007200001647983 */ /* 0x000ea80000300a00 */
[----:B------:R-:W2:Y:S04]  /*7720*/  LDL.LU.64 R102, [R1+0x718] ;  /* 0x0007180001667983 */ /* 0x000ea80000300a00 */
[----:B------:R-:W3:Y:S04]  /*7730*/  @P2 LDG.E.U16 R14, desc[UR8][R208.64] ;  /* 0x00000008d00e2981 */ /* 0x000ee8000c1e1500 */
[----:B----4-:R-:W4:Y:S04]  /*7740*/  @P2 LDG.E.U16 R117, desc[UR8][R204.64] ;  /* 0x00000008cc752981 */ /* 0x010f28000c1e1500 */
[----:B------:R-:W3:Y:S04]  /*7750*/  @P2 LDG.E.U16 R116, desc[UR8][R222.64] ;  /* 0x00000008de742981 */ /* 0x000ee8000c1e1500 */
[----:B------:R-:W3:Y:S04]  /*7760*/  @P2 LDG.E.U16 R115, desc[UR8][R202.64] ;  /* 0x00000008ca732981 */ /* 0x000ee8000c1e1500 */
[----:B------:R-:W3:Y:S04]  /*7770*/  @P2 LDG.E.U16 R114, desc[UR8][R226.64] ;  /* 0x00000008e2722981 */ /* 0x000ee8000c1e1500 */
[----:B------:R-:W3:Y:S04]  /*7780*/  @P2 LDG.E.U16 R113, desc[UR8][R200.64] ;  /* 0x00000008c8712981 */ /* 0x000ee8000c1e1500 */
[----:B------:R-:W3:Y:S04]  /*7790*/  @P2 LDG.E.U16 R112, desc[UR8][R232.64] ;  /* 0x00000008e8702981 */ /* 0x000ee8000c1e1500 */
[----:B------:R0:W5:Y:S04]  /*77a0*/  LDL.LU.64 R2, [R1+0x710] ;  /* 0x0007100001027983 */ /* 0x0001680000300a00 */
[----:B------:R-:W3:Y:S01]  /*77b0*/  LDL R237, [R1+0x70c] ;  /* 0x00070c0001ed7983 */ /* 0x000ee20000100800 */
[----:B-1----:R-:W0:Y:S02]  /*77c0*/  S2R R235, SR_TID.X ;  /* 0x0000000000eb7919 */ /* 0x002e240000002100 */
[----:B0-----:R-:W-:-:S05]  /*77d0*/  IMAD.SHL.U32 R136, R235, 0x100, RZ ;  /* 0x00000100eb887824 */ /* 0x001fca00078e00ff */
[----:B------:R-:W-:-:S04]  /*77e0*/  LOP3.LUT R136, R136, 0xc07e, R172, 0xc8, !PT ;  /* 0x0000c07e88887812 */ /* 0x000fc800078ec8ac */
[C---:B------:R-:W-:Y:S01]  /*77f0*/  LOP3.LUT R138, R136.reuse, 0x10, RZ, 0x3c, !PT ;  /* 0x00000010888a7812 */ /* 0x040fe200078e3cff */
[----:B------:R-:W-:Y:S04]  /*7800*/  STS.U16 [R136+UR4+0x10400], R97 ;  /* 0x0104006188007988 */ /* 0x000fe80008000404 */
        /* <DEDUP_REMOVED lines=13> */
[----:B------:R0:W-:Y:S01]  /*78e0*/  STS.U16 [R136+UR4+0x13c00], R8 ;  /* 0x013c000888007988 */ /* 0x0001e20008000404 */
[C---:B------:R-:W-:Y:S01]  /*78f0*/  LOP3.LUT R137, R136.reuse, 0x20, RZ, 0x3c, !PT ;  /* 0x0000002088897812 */ /* 0x040fe200078e3cff */
[----:B------:R-:W-:Y:S01]  /*7900*/  UIADD3 UR74, UPT, UPT, UR5, 0x100, URZ ;  /* 0x00000100054a7890 */ /* 0x000fe2000fffe0ff */
[----:B0-----:R-:W-:-:S05]  /*7910*/  LOP3.LUT R8, R136, 0x30, RZ, 0x3c, !PT ;  /* 0x0000003088087812 */ /* 0x001fca00078e3cff */
[----:B------:R-:W-:-:S05]  /*7920*/  VIADD R132, R0, UR74 ;  /* 0x0000004a00847c36 */ /* 0x000fca0008000000 */
[----:B------:R-:W-:-:S13]  /*7930*/  R2UR UR11, R132 ;  /* 0x00000000840b72ca */ /* 0x000fda00000e0000 */
[----:B------:R-:W-:Y:S01]  /*7940*/  ULEA UR11, UR10, UR11, 0x12 ;  /* 0x0000000b0a0b7291 */ /* 0x000fe2000f8e90ff */
[----:B------:R-:W-:Y:S01]  /*7950*/  SHF.R.U32.HI R235, RZ, 0x5, R235 ;  /* 0x00000005ffeb7819 */ /* 0x000fe200000116eb */
[----:B------:R-:W-:-:S04]  /*7960*/  @!UP0 UIADD3 UR12, UPT, UPT, -UR12, 0x100000, URZ ;  /* 0x001000000c0c8890 */ /* 0x000fc8000fffe1ff */
[----:B------:R-:W-:Y:S02]  /*7970*/  @!UP0 USHF.L.U32 UR13, UR12, 0xb, URZ ;  /* 0x0000000b0c0d8899 */ /* 0x000fe400080006ff */
[----:B------:R-:W-:Y:S01]  /*7980*/  @!UP0 USHF.L.U32 UR12, UR12, 0x1, URZ ;  /* 0x000000010c0c8899 */ /* 0x000fe200080006ff */
[----:B------:R-:W-:Y:S01]  /*7990*/  ISETP.EQ.U32.AND P4, PT, R235, RZ, P2 ;  /* 0x000000ffeb00720c */ /* 0x000fe20001782070 */
[----:B------:R-:W-:Y:S01]  /*79a0*/  VOTEU.ALL UP1, P1 ;  /* 0x0000000000ff7886 */ /* 0x000fe20000820000 */
[----:B--2---:R-:W-:Y:S04]  /*79b0*/  STS.U16 [R136+UR4+0x10000], R103 ;  /* 0x0100006788007988 */ /* 0x004fe80008000404 */
        /* <DEDUP_REMOVED lines=31> */
[----:B------:R0:W-:Y:S04]  /*7bb0*/  STS.U16 [R137+UR4+0x13d00], R6 ;  /* 0x013d000689007988 */ /* 0x0001e80008000404 */
[----:B------:R-:W-:Y:S04]  /*7bc0*/  STS.U16 [R8+UR4+0x10180], R100 ;  /* 0x0101806408007988 */ /* 0x000fe80008000404 */
[----:B------:R-:W-:Y:S04]  /*7bd0*/  STS.U16 [R8+UR4+0x10580], R94 ;  /* 0x0105805e08007988 */ /* 0x000fe80008000404 */
[----:B------:R-:W-:Y:S04]  /*7be0*/  STS.U16 [R8+UR4+0x10980], R88 ;  /* 0x0109805808007988 */ /* 0x000fe80008000404 */
[----:B------:R-:W-:Y:S04]  /*7bf0*/  STS.U16 [R8+UR4+0x10d80], R82 ;  /* 0x010d805208007988 */ /* 0x000fe80008000404 */
[----:B------:R-:W-:Y:S04]  /*7c00*/  STS.U16 [R8+UR4+0x11180], R76 ;  /* 0x0111804c08007988 */ /* 0x000fe80008000404 */
[----:B------:R1:W-:Y:S04]  /*7c10*/  STS.U16 [R8+UR4+0x11580], R70 ;  /* 0x0115804608007988 */ /* 0x0003e80008000404 */
[----:B------:R-:W-:Y:S04]  /*7c20*/  STS.U16 [R8+UR4+0x11980], R64 ;  /* 0x0119804008007988 */ /* 0x000fe80008000404 */
[----:B------:R-:W-:Y:S01]  /*7c30*/  STS.U16 [R8+UR4+0x11d80], R58 ;  /* 0x011d803a08007988 */ /* 0x000fe20008000404 */
[C---:B0-----:R-:W-:Y:S01]  /*7c40*/  LOP3.LUT R6, R136.reuse, 0x40, RZ, 0x3c, !PT ;  /* 0x0000004088067812 */ /* 0x041fe200078e3cff */
[----:B-1----:R-:W0:Y:S02]  /*7c50*/  LDC R70, c[0x0][0x3a8] ;  /* 0x0000ea00ff467b82 */ /* 0x002e240000000800 */
        /* <DEDUP_REMOVED lines=8> */
[----:B------:R2:W-:Y:S01]  /*7ce0*/  STS.U16 [R6+UR4+0x13e00], R4 ;  /* 0x013e000406007988 */ /* 0x0005e20008000404 */
[----:B-1----:R-:W-:-:S03]  /*7cf0*/  LOP3.LUT R5, R136, 0x50, RZ, 0x3c, !PT ;  /* 0x0000005088057812 */ /* 0x002fc600078e3cff */
[----:B------:R-:W-:Y:S01]  /*7d00*/  STS.U16 [R6+UR4+0x10200], R99 ;  /* 0x0102006306007988 */ /* 0x000fe20008000404 */
[----:B--2---:R-:W-:-:S03]  /*7d10*/  LOP3.LUT R4, R136, 0x60, RZ, 0x3c, !PT ;  /* 0x0000006088047812 */ /* 0x004fc600078e3cff */
        /* <DEDUP_REMOVED lines=13> */
[----:B---3--:R-:W-:Y:S04]  /*7df0*/  STS.U16 [R6+UR4+0x13a00], R15 ;  /* 0x013a000f06007988 */ /* 0x008fe80008000404 */
        /* <DEDUP_REMOVED lines=31> */
[----:B------:R1:W-:Y:S02]  /*7ff0*/  STS.U16 [R4+UR4+0x13f00], R11 ;  /* 0x013f000b04007988 */ /* 0x0003e40008000404 */
[----:B-1----:R-:W-:-:S05]  /*8000*/  MOV R4, UR11 ;  /* 0x0000000b00047c02 */ /* 0x002fca0008000f00 */
[----:B------:R1:W-:Y:S01]  /*8010*/  STL [R1+0x644], R4 ;  /* 0x0006440401007387 */ /* 0x0003e20000100800 */
[----:B------:R-:W-:-:S05]  /*8020*/  LOP3.LUT R5, R136, 0x70, RZ, 0x3c, !PT ;  /* 0x0000007088057812 */ /* 0x000fca00078e3cff */
[----:B------:R1:W-:Y:S04]  /*8030*/  STS.U16 [R5+UR4+0x10380], R131 ;  /* 0x0103808305007988 */ /* 0x0003e80008000404 */
        /* <DEDUP_REMOVED lines=14> */
[----:B------:R1:W-:Y:S01]  /*8120*/  STS.U16 [R5+UR4+0x13f80], R13 ;  /* 0x013f800d05007988 */ /* 0x0003e20008000404 */
[----:B------:R2:W-:Y:S06]  /*8130*/  MEMBAR.ALL.CTA ;  /* 0x0000000000007992 */ /* 0x0005ec0000008000 */
[----:B--2---:R-:W-:Y:S04]  /*8140*/  FENCE.VIEW.ASYNC.S ;  /* 0x00000000000073c6 */ /* 0x004fe80000000000 */
[----:B------:R-:W2:Y:S02]  /*8150*/  FENCE.VIEW.ASYNC.S ;  /* 0x00000000000073c6 */ /* 0x000ea40000000000 */
[----:B--2---:R1:W2:Y:S01]  /*8160*/  @!UP1 SYNCS.EXCH.64 URZ, [UR4+0x20000], UR12 ;  /* 0x0200000c04ff95b2 */ /* 0x0042a20008000100 */
[----:B------:R-:W-:Y:S01]  /*8170*/  VIADD R138, R237, 0x20000 ;  /* 0x00020000ed8a7836 */ /* 0x000fe20000000000 */
[----:B--2---:R-:W-:Y:S06]  /*8180*/  BAR.SYNC.DEFER_BLOCKING 0x0 ;  /* 0x0000000000007b1d */ /* 0x004fec0000010000 */
[----:B01----:R-:W-:Y:S05]  /*8190*/  @!P4 BRA `(.L_x_6) ;  /* 0x0000000400a8c947 */ /* 0x003fea0003800000 */
[----:B------:R-:W-:Y:S01]  /*81a0*/  IMAD.U32 R4, RZ, RZ, UR4 ;  /* 0x00000004ff047e24 */ /* 0x000fe2000f8e00ff */
[----:B------:R-:W-:Y:S01]  /*81b0*/  ELECT P3, URZ, PT ;  /* 0x0000000000ff782f */ /* 0x000fe20003860000 */
[----:B------:R-:W-:Y:S01]  /*81c0*/  IMAD.MOV.U32 R139, RZ, RZ, RZ ;  /* 0x000000ffff8b7224 */ /* 0x000fe200078e00ff */
[----:B------:R-:W-:Y:S01]  /*81d0*/  UMOV UR22, 0x0 ;  /* 0x0000000000167882 */ /* 0x000fe20000000000 */
[----:B------:R-:W-:Y:S01]  /*81e0*/  UMOV UR23, 0x8208490 ;  /* 0x0820849000177882 */ /* 0x000fe20000000000 */
[----:B------:R-:W-:Y:S01]  /*81f0*/  SHF.R.U32.HI R4, RZ, 0x4, R4 ;  /* 0x00000004ff047819 */ /* 0x000fe20000011604 */
[----:B------:R-:W-:Y:S01]  /*8200*/  UMOV UR76, 0x0 ;  /* 0x00000000004c7882 */ /* 0x000fe20000000000 */
[----:B------:R-:W-:Y:S01]  /*8210*/  UMOV UR77, 0x8208490 ;  /* 0x08208490004d7882 */ /* 0x000fe20000000000 */
[----:B------:R-:W-:Y:S01]  /*8220*/  UMOV UR62, 0x0 ;  /* 0x00000000003e7882 */ /* 0x000fe20000000000 */
[----:B------:R-:W-:Y:S01]  /*8230*/  SGXT.U32 R4, R4, 0xe ;  /* 0x0000000e0404781a */ /* 0x000fe20000000000 */
[----:B------:R-:W-:Y:S01]  /*8240*/  UMOV UR63, 0x8208490 ;  /* 0x08208490003f7882 */ /* 0x000fe20000000000 */
[----:B------:R-:W-:Y:S01]  /*8250*/  UMOV UR54, 0x0 ;  /* 0x0000000000367882 */ /* 0x000fe20000000000 */
[----:B------:R-:W-:Y:S01]  /*8260*/  UMOV UR55, 0x8208490 ;  /* 0x0820849000377882 */ /* 0x000fe20000000000 */
[C---:B------:R-:W-:Y:S01]  /*8270*/  LOP3.LUT R5, R4.reuse, 0x8000000, RZ, 0xfc, !PT ;  /* 0x0800000004057812 */ /* 0x040fe200078efcff */
[----:B------:R-:W-:Y:S01]  /*8280*/  UMOV UR38, 0x0 ;  /* 0x0000000000267882 */ /* 0x000fe20000000000 */
[----:B------:R-:W-:Y:S01]  /*8290*/  IADD3 R4, P5, PT, R4, 0x8000080, RZ ;  /* 0x0800008004047810 */ /* 0x000fe20007fbe0ff */
[----:B------:R-:W-:Y:S01]  /*82a0*/  UMOV UR39, 0x8208490 ;  /* 0x0820849000277882 */ /* 0x000fe20000000000 */
[----:B------:R-:W-:Y:S01]  /*82b0*/  R2UR UR11, R5 ;  /* 0x00000000050b72ca */ /* 0x000fe200000e0000 */
[----:B------:R-:W-:Y:S01]  /*82c0*/  UMOV UR46, 0x0 ;  /* 0x00000000002e7882 */ /* 0x000fe20000000000 */
[----:B------:R-:W-:Y:S01]  /*82d0*/  R2UR UR18, R4 ;  /* 0x00000000041272ca */ /* 0x000fe200000e0000 */
[----:B------:R-:W-:Y:S01]  /*82e0*/  UMOV UR47, 0x8208490 ;  /* 0x08208490002f7882 */ /* 0x000fe20000000000 */
[----:B------:R-:W-:Y:S01]  /*82f0*/  @P3 MOV R5, 0x40004040 ;  /* 0x4000404000053802 */ /* 0x000fe20000000f00 */
[----:B------:R-:W-:Y:S01]  /*8300*/  UMOV UR40, 0x0 ;  /* 0x0000000000287882 */ /* 0x000fe20000000000 */
[----:B------:R-:W-:Y:S01]  /*8310*/  UMOV UR41, 0x8208490 ;  /* 0x0820849000297882 */ /* 0x000fe20000000000 */
[----:B------:R-:W-:Y:S01]  /*8320*/  UMOV UR34, 0x0 ;  /* 0x0000000000227882 */ /* 0x000fe20000000000 */
[C---:B------:R-:W-:Y:S01]  /*8330*/  @P3 R2UR UR45, R5.reuse ;  /* 0x00000000052d32ca */ /* 0x040fe200000e0000 */
[----:B------:R-:W-:Y:S01]  /*8340*/  UMOV UR35, 0x8208490 ;  /* 0x0820849000237882 */ /* 0x000fe20000000000 */
[----:B------:R-:W-:Y:S01]  /*8350*/  @P3 R2UR UR17, R5 ;  /* 0x00000000051132ca */ /* 0x000fe200000e0000 */
[----:B------:R-:W-:Y:S01]  /*8360*/  UMOV UR28, 0x0 ;  /* 0x00000000001c7882 */ /* 0x000fe20000000000 */
[----:B------:R-:W-:Y:S01]  /*8370*/  UMOV UR29, 0x8208490 ;  /* 0x08208490001d7882 */ /* 0x000fe20000000000 */
[----:B------:R-:W-:Y:S01]  /*8380*/  IMAD.U32 R4, RZ, RZ, UR11 ;  /* 0x0000000bff047e24 */ /* 0x000fe2000f8e00ff */
[----:B------:R-:W-:Y:S01]  /*8390*/  UMOV UR24, 0x0 ;  /* 0x0000000000187882 */ /* 0x000fe20000000000 */
[----:B------:R-:W-:Y:S01]  /*83a0*/  UMOV UR25, 0x8208490 ;  /* 0x0820849000197882 */ /* 0x000fe20000000000 */
[----:B------:R-:W-:Y:S01]  /*83b0*/  UMOV UR20, 0x0 ;  /* 0x0000000000147882 */ /* 0x000fe20000000000 */
[----:B------:R-:W-:Y:S01]  /*83c0*/  UMOV UR21, 0x8208490 ;  /* 0x0820849000157882 */ /* 0x000fe20000000000 */
[----:B------:R-:W-:Y:S01]  /*83d0*/  @P3 R2UR UR44, R4 ;  /* 0x00000000042c32ca */ /* 0x000fe200000e0000 */
[----:B------:R-:W-:Y:S01]  /*83e0*/  VIADD R4, R237, 0x10000 ;  /* 0x00010000ed047836 */ /* 0x000fe20000000000 */
[----:B------:R-:W-:Y:S01]  /*83f0*/  UMOV UR14, 0x0 ;  /* 0x00000000000e7882 */ /* 0x000fe20000000000 */
[----:B------:R-:W-:-:S03]  /*8400*/  UMOV UR15, 0x8208490 ;  /* 0x08208490000f7882 */ /* 0x000fc60000000000 */
[----:B------:R-:W-:-:S04]  /*8410*/  SHF.R.U32.HI R4, RZ, 0x4, R4 ;  /* 0x00000004ff047819 */ /* 0x000fc80000011604 */
[----:B------:R-:W-:-:S04]  /*8420*/  SGXT.U32 R4, R4, 0xe ;  /* 0x0000000e0404781a */ /* 0x000fc80000000000 */
[C---:B------:R-:W-:Y:S02]  /*8430*/  R2UR UR11, R4.reuse ;  /* 0x00000000040b72ca */ /* 0x040fe400000e0000 */
[----:B------:R-:W-:-:S04]  /*8440*/  IADD3 R4, P6, PT, R4, 0x2, RZ ;  /* 0x0000000204047810 */ /* 0x000fc80007fde0ff */
[----:B------:R-:W-:-:S07]  /*8450*/  R2UR UR12, R4 ;  /* 0x00000000040c72ca */ /* 0x000fce00000e0000 */
[----:B------:R-:W-:-:S05]  /*8460*/  IMAD.U32 R4, RZ, RZ, UR11 ;  /* 0x0000000bff047e24 */ /* 0x000fca000f8e00ff */
[----:B------:R-:W-:Y:S02]  /*8470*/  @P3 R2UR UR16, R4 ;  /* 0x00000000041032ca */ /* 0x000fe400000e0000 */
[----:B------:R-:W-:-:S04]  /*8480*/  @P3 MOV R4, R138 ;  /* 0x0000008a00043202 */ /* 0x000fc80000000f00 */
[----:B------:R-:W-:Y:S01]  /*8490*/  @P3 R2UR UR11, R4 ;  /* 0x00000000040b32ca */ /* 0x000fe200000e0000 */
[----:B------:R-:W-:-:S06]  /*84a0*/  HFMA2 R4, -RZ, RZ, 0, 0 ;  /* 0x00000000ff047431 */ /* 0x000fcc00000001ff */
[----:B------:R0:W-:Y:S01]  /*84b0*/  UTCHMMA gdesc[UR44], gdesc[UR16], tmem[UR74], tmem[UR22], idesc[UR23], !UPT ;  /* 0x00ff16102c0075ea */ /* 0x0001e2000f80004a */
[----:B------:R-:W-:-:S04]  /*84c0*/  IADD3.X R4, PT, PT, R4, 0x40004040, RZ, P5, !PT ;  /* 0x4000404004047810 */ /* 0x000fc80002ffe4ff */
[----:B------:R-:W-:Y:S01]  /*84d0*/  R2UR UR19, R4 ;  /* 0x00000000041372ca */ /* 0x000fe200000e0000 */
[----:B------:R-:W-:-:S05]  /*84e0*/  IMAD.MOV.U32 R4, RZ, RZ, RZ ;  /* 0x000000ffff047224 */ /* 0x000fca00078e00ff */
[----:B------:R-:W-:-:S04]  /*84f0*/  IADD3.X R4, PT, PT, R4, 0x40004040, RZ, P6, !PT ;  /* 0x4000404004047810 */ /* 0x000fc800037fe4ff */
[----:B------:R-:W-:-:S03]  /*8500*/  R2UR UR13, R4 ;  /* 0x00000000040d72ca */ /* 0x000fc600000e0000 */
[----:B------:R-:W-:Y:S02]  /*8510*/  UIADD3.64 UR64, UPT, UPT, UR18, 0x80, URZ ;  /* 0x0000008012407897 */ /* 0x000fe4000fffe0ff */
[----:B------:R-:W-:Y:S02]  /*8520*/  UIADD3.64 UR60, UPT, UPT, UR18, 0x100, URZ ;  /* 0x00000100123c7897 */ /* 0x000fe4000fffe0ff */
[----:B------:R-:W-:Y:S02]  /*8530*/  UIADD3.64 UR50, UPT, UPT, UR18, 0x180, URZ ;  /* 0x0000018012327897 */ /* 0x000fe4000fffe0ff */
[----:B------:R-:W-:Y:S02]  /*8540*/  UIADD3.64 UR32, UPT, UPT, UR18, 0x200, URZ ;  /* 0x0000020012207897 */ /* 0x000fe4000fffe0ff */
[----:B------:R-:W-:Y:S02]  /*8550*/  UIADD3.64 UR56, UPT, UPT, UR18, 0x280, URZ ;  /* 0x0000028012387897 */ /* 0x000fe4000fffe0ff */
[----:B------:R-:W-:-:S02]  /*8560*/  UIADD3.64 UR66, UPT, UPT, UR12, 0x2, URZ ;  /* 0x000000020c427897 */ /* 0x000fc4000fffe0ff */
[----:B------:R-:W-:Y:S01]  /*8570*/  UTCHMMA gdesc[UR18], gdesc[UR12], tmem[UR74], tmem[UR76], idesc[UR77], UPT ;  /* 0x00ff4c0c120075ea */ /* 0x000fe2000b80004a */
[----:B------:R-:W-:Y:S02]  /*8580*/  UIADD3.64 UR58, UPT, UPT, UR12, 0x4, URZ ;  /* 0x000000040c3a7897 */ /* 0x000fe4000fffe0ff */
[----:B0-----:R-:W-:Y:S02]  /*8590*/  UIADD3.64 UR44, UPT, UPT, UR12, 0x3fe, URZ ;  /* 0x000003fe0c2c7897 */ /* 0x001fe4000fffe0ff */
[----:B------:R-:W-:Y:S02]  /*85a0*/  UIADD3.64 UR68, UPT, UPT, UR12, 0x400, URZ ;  /* 0x000004000c447897 */ /* 0x000fe4000fffe0ff */
[----:B------:R-:W-:Y:S01]  /*85b0*/  UIADD3.64 UR72, UPT, UPT, UR12, 0x402, URZ ;  /* 0x000004020c487897 */ /* 0x000fe2000fffe0ff */
[----:B------:R-:W-:Y:S01]  /*85c0*/  UTCHMMA gdesc[UR64], gdesc[UR66], tmem[UR74], tmem[UR62], idesc[UR63], UPT ;  /* 0x00ff3e42400075ea */ /* 0x000fe2000b80004a */
[----:B------:R-:W-:Y:S01]  /*85d0*/  UIADD3.64 UR52, UPT, UPT, UR18, 0x300, URZ ;  /* 0x0000030012347897 */ /* 0x000fe2000fffe0ff */
[----:B------:R0:W-:Y:S01]  /*85e0*/  UTCHMMA gdesc[UR60], gdesc[UR58], tmem[UR74], tmem[UR54], idesc[UR55], UPT ;  /* 0x00ff363a3c0075ea */ /* 0x0001e2000b80004a */
[----:B------:R-:W-:Y:S01]  /*85f0*/  UIADD3.64 UR70, UPT, UPT, UR12, 0x404, URZ ;  /* 0x000004040c467897 */ /* 0x000fe2000fffe0ff */
[----:B------:R1:W-:Y:S01]  /*8600*/  UTCHMMA gdesc[UR50], gdesc[UR44], tmem[UR74], tmem[UR38], idesc[UR39], UPT ;  /* 0x00ff262c320075ea */ /* 0x0003e2000b80004a */
[----:B------:R-:W-:-:S02]  /*8610*/  UIADD3.64 UR48, UPT, UPT, UR18, 0x380, URZ ;  /* 0x0000038012307897 */ /* 0x000fc4000fffe0ff */
[----:B------:R-:W-:Y:S02]  /*8620*/  UIADD3.64 UR42, UPT, UPT, UR18, 0x400, URZ ;  /* 0x00000400122a7897 */ /* 0x000fe4000fffe0ff */
[----:B------:R-:W-:Y:S02]  /*8630*/  UIADD3.64 UR36, UPT, UPT, UR18, 0x480, URZ ;  /* 0x0000048012247897 */ /* 0x000fe4000fffe0ff */
[----:B------:R-:W-:Y:S02]  /*8640*/  UIADD3.64 UR30, UPT, UPT, UR18, 0x500, URZ ;  /* 0x00000500121e7897 */ /* 0x000fe4000fffe0ff */
[----:B0-----:R-:W-:Y:S02]  /*8650*/  UIADD3.64 UR60, UPT, UPT, UR12, 0x7fe, URZ ;  /* 0x000007fe0c3c7897 */ /* 0x001fe4000fffe0ff */
[----:B------:R-:W-:Y:S02]  /*8660*/  UIADD3.64 UR58, UPT, UPT, UR12, 0x800, URZ ;  /* 0x000008000c3a7897 */ /* 0x000fe4000fffe0ff */
[----:B------:R-:W-:-:S02]  /*8670*/  UIADD3.64 UR54, UPT, UPT, UR12, 0x802, URZ ;  /* 0x000008020c367897 */ /* 0x000fc4000fffe0ff */
[----:B------:R-:W-:Y:S02]  /*8680*/  UIADD3.64 UR76, UPT, UPT, UR12, 0x804, URZ ;  /* 0x000008040c4c7897 */ /* 0x000fe4000fffe0ff */
[----:B------:R-:W-:Y:S01]  /*8690*/  UIADD3.64 UR26, UPT, UPT, UR18, 0x580, URZ ;  /* 0x00000580121a7897 */ /* 0x000fe2000fffe0ff */
[----:B------:R-:W-:Y:S01]  /*86a0*/  UMOV UR66, 0x0 ;  /* 0x0000000000427882 */ /* 0x000fe20000000000 */
[----:B------:R-:W-:Y:S01]  /*86b0*/  UMOV UR67, 0x8208490 ;  /* 0x0820849000437882 */ /* 0x000fe20000000000 */
[----:B-1----:R-:W-:Y:S01]  /*86c0*/  UIADD3.64 UR38, UPT, UPT, UR12, 0xbfe, URZ ;  /* 0x00000bfe0c267897 */ /* 0x002fe2000fffe0ff */
[----:B------:R0:W-:Y:S01]  /*86d0*/  UTCHMMA gdesc[UR32], gdesc[UR68], tmem[UR74], tmem[UR66], idesc[UR67], UPT ;  /* 0x00ff4244200075ea */ /* 0x0001e2000b80004a */
[----:B------:R-:W-:Y:S02]  /*86e0*/  UIADD3.64 UR22, UPT, UPT, UR18, 0x600, URZ ;  /* 0x0000060012167897 */ /* 0x000fe4000fffe0ff */
[----:B------:R-:W-:Y:S01]  /*86f0*/  UIADD3.64 UR62, UPT, UPT, UR12, 0xc00, URZ ;  /* 0x00000c000c3e7897 */ /* 0x000fe2000fffe0ff */
[----:B------:R-:W-:Y:S01]  /*8700*/  UMOV UR50, 0x0 ;  /* 0x0000000000327882 */ /* 0x000fe20000000000 */
[----:B------:R-:W-:Y:S01]  /*8710*/  UMOV UR51, 0x8208490 ;  /* 0x0820849000337882 */ /* 0x000fe20000000000 */
[----:B------:R-:W-:Y:S01]  /*8720*/  UIADD3.64 UR16, UPT, UPT, UR18, 0x680, URZ ;  /* 0x0000068012107897 */ /* 0x000fe2000fffe0ff */
[----:B------:R0:W-:Y:S01]  /*8730*/  UTCHMMA gdesc[UR56], gdesc[UR72], tmem[UR74], tmem[UR50], idesc[UR51], UPT ;  /* 0x00ff3248380075ea */ /* 0x0001e2000b80004a */
[----:B------:R-:W-:Y:S01]  /*8740*/  UIADD3.64 UR64, UPT, UPT, UR12, 0xc02, URZ ;  /* 0x00000c020c407897 */ /* 0x000fe2000fffe0ff */
[----:B------:R-:W-:Y:S01]  /*8750*/  UMOV UR44, 0x0 ;  /* 0x00000000002c7882 */ /* 0x000fe20000000000 */
[----:B------:R-:W-:Y:S01]  /*8760*/  UMOV UR45, 0x8208490 ;  /* 0x08208490002d7882 */ /* 0x000fe20000000000 */
[----:B------:R-:W-:Y:S01]  /*8770*/  UIADD3.64 UR18, UPT, UPT, UR18, 0x700, URZ ;  /* 0x0000070012127897 */ /* 0x000fe2000fffe0ff */
[----:B------:R0:W-:Y:S01]  /*8780*/  UTCHMMA gdesc[UR52], gdesc[UR70], tmem[UR74], tmem[UR44], idesc[UR45], UPT ;  /* 0x00ff2c46340075ea */ /* 0x0001e2000b80004a */
[----:B------:R-:W-:Y:S01]  /*8790*/  UIADD3.64 UR12, UPT, UPT, UR12, 0xc04, URZ ;  /* 0x00000c040c0c7897 */ /* 0x000fe2000fffe0ff */
[----:B------:R0:W-:Y:S01]  /*87a0*/  UTCHMMA gdesc[UR48], gdesc[UR60], tmem[UR74], tmem[UR66], idesc[UR67], UPT ;  /* 0x00ff423c300075ea */ /* 0x0001e2000b80004a */
[----:B------:R0:W-:Y:S01]  /*87b0*/  UTCHMMA gdesc[UR42], gdesc[UR58], tmem[UR74], tmem[UR46], idesc[UR47], UPT ;  /* 0x00ff2e3a2a0075ea */ /* 0x0001e2000b80004a */
[----:B------:R0:W-:Y:S01]  /*87c0*/  UTCHMMA gdesc[UR36], gdesc[UR54], tmem[UR74], tmem[UR40], idesc[UR41], UPT ;  /* 0x00ff2836240075ea */ /* 0x0001e2000b80004a */
[----:B------:R0:W-:Y:S01]  /*87d0*/  UTCHMMA gdesc[UR30], gdesc[UR76], tmem[UR74], tmem[UR34], idesc[UR35], UPT ;  /* 0x00ff224c1e0075ea */ /* 0x0001e2000b80004a */
[----:B------:R0:W-:Y:S01]  /*87e0*/  UTCHMMA gdesc[UR26], gdesc[UR38], tmem[UR74], tmem[UR28], idesc[UR29], UPT ;  /* 0x00ff1c261a0075ea */ /* 0x0001e2000b80004a */
[----:B------:R0:W-:Y:S01]  /*87f0*/  UTCHMMA gdesc[UR22], gdesc[UR62], tmem[UR74], tmem[UR24], idesc[UR25], UPT ;  /* 0x00ff183e160075ea */ /* 0x0001e2000b80004a */
[----:B------:R0:W-:Y:S02]  /*8800*/  UTCHMMA gdesc[UR16], gdesc[UR64], tmem[UR74], tmem[UR20], idesc[UR21], UPT ;  /* 0x00ff1440100075ea */ /* 0x0001e4000b80004a */
[----:B------:R0:W-:Y:S01]  /*8810*/  UTCHMMA gdesc[UR18], gdesc[UR12], tmem[UR74], tmem[UR14], idesc[UR15], UPT ;  /* 0x00ff0e0c120075ea */ /* 0x0001e2000b80004a */
[----:B------:R0:W-:Y:S01]  /*8820*/  UTCBAR [UR11], URZ ;  /* 0x000000ff0b0073e9 */ /* 0x0001e200080000ff */
[----:B------:R-:W-:Y:S01]  /*8830*/  NOP ;  /* 0x0000000000007918 */ /* 0x000fe20000000000 */
.L_x_6:
[----:B------:R-:W-:Y:S05]  /*8840*/  @!P2 BRA `(.L_x_7) ;  /* 0x000000000008a947 */ /* 0x000fea0003800000 */
[----:B------:R-:W1:Y:S02]  /*8850*/  SYNCS.PHASECHK.TRANS64.TRYWAIT P3, [UR4+0x20000], RZ ;  /* 0x020000ffff0075a7 */ /* 0x000e640008061104 */
[----:B-1----:R-:W-:Y:S05]  /*8860*/  @!P3 BRA `(.L_x_8) ;  /* 0x00000138002cb947 */ /* 0x002fea0003800000 */
.L_x_7:
[----:B------:R-:W2:Y:S01]  /*8870*/  LDL R4, [R1+0x644] ;  /* 0x0006440001047983 */ /* 0x000ea20000100800 */
[----:B------:R-:W1:Y:S01]  /*8880*/  LDC R75, c[0x0][0x3a8] ;  /* 0x0000ea00ff4b7b82 */ /* 0x000e620000000800 */
[----:B------:R-:W-:-:S07]  /*8890*/  UIADD3 UR75, UPT, UPT, UR5, 0x180, URZ ;  /* 0x00000180054b7890 */ /* 0x000fce000fffe0ff */
[----:B------:R-:W-:Y:S01]  /*88a0*/  BAR.SYNC.DEFER_BLOCKING 0x0 ;  /* 0x0000000000007b1d */ /* 0x000fe20000010000 */
[----:B------:R-:W-:-:S07]  /*88b0*/  VIADD R0, R0, UR75 ;  /* 0x0000004b00007c36 */ /* 0x000fce0008000000 */
[----:B------:R-:W3:Y:S01]  /*88c0*/  LDC R76, c[0x0][0x3d0] ;  /* 0x0000f400ff4c7b82 */ /* 0x000ee20000000800 */
[----:B------:R-:W-:Y:S04]  /*88d0*/  STL [R1+0x75c], R144 ;  /* 0x00075c9001007387 */ /* 0x000fe80000100800 */
[----:B------:R-:W-:Y:S03]  /*88e0*/  STL [R1+0x724], R139 ;  /* 0x0007248b01007387 */ /* 0x000fe60000100800 */
[----:B------:R-:W4:Y:S01]  /*88f0*/  LDC R109, c[0x0][0x3d8] ;  /* 0x0000f600ff6d7b82 */ /* 0x000f220000000800 */
[----:B------:R-:W-:Y:S04]  /*8900*/  STL [R1+0x720], R138 ;  /* 0x0007208a01007387 */ /* 0x000fe80000100800 */
[----:B------:R-:W-:Y:S03]  /*8910*/  STL [R1+0x71c], R136 ;  /* 0x00071c8801007387 */ /* 0x000fe60000100800 */
[----:B------:R-:W0:Y:S01]  /*8920*/  LDC R108, c[0x0][0x3d8] ;  /* 0x0000f600ff6c7b82 */ /* 0x000e220000000800 */
[----:B------:R-:W-:Y:S04]  /*8930*/  STL [R1+0x718], R135 ;  /* 0x0007188701007387 */ /* 0x000fe80000100800 */
[----:B------:R-:W-:Y:S03]  /*8940*/  STL [R1+0x714], R134 ;  /* 0x0007148601007387 */ /* 0x000fe60000100800 */
[----:B------:R-:W1:Y:S01]  /*8950*/  LDC.64 R146, c[0x0][0x390] ;  /* 0x0000e400ff927b82 */ /* 0x000e620000000a00 */
[----:B-----5:R3:W-:Y:S04]  /*8960*/  STL [R1+0x710], R2 ;  /* 0x0007100201007387 */ /* 0x0207e80000100800 */
[----:B------:R0:W-:Y:S03]  /*8970*/  STL [R1+0x728], R3 ;  /* 0x0007280301007387 */ /* 0x0001e60000100800 */
[----:B------:R-:W1:Y:S01]  /*8980*/  LDC R78, c[0x0][0x3d8] ;  /* 0x0000f600ff4e7b82 */ /* 0x000e620000000800 */
[----:B----4-:R-:W-:Y:S01]  /*8990*/  IMAD R109, R3, R109, RZ ;  /* 0x0000006d036d7224 */ /* 0x010fe200078e02ff */
[----:B---3--:R-:W3:Y:S06]  /*89a0*/  S2R R2, SR_TID.X ;  /* 0x0000000000027919 */ /* 0x008eec0000002100 */
[----:B------:R-:W4:Y:S01]  /*89b0*/  LDC R111, c[0x0][0x3d8] ;  /* 0x0000f600ff6f7b82 */ /* 0x000f220000000800 */
[----:B0-----:R-:W-:-:S07]  /*89c0*/  IMAD R108, R108, 0x2, R109 ;  /* 0x000000026c6c7824 */ /* 0x001fce00078e026d */
[----:B------:R-:W0:Y:S08]  /*89d0*/  LDC R112, c[0x0][0x3d8] ;  /* 0x0000f600ff707b82 */ /* 0x000e300000000800 */
[----:B------:R-:W0:Y:S08]  /*89e0*/  LDC R80, c[0x0][0x3d8] ;  /* 0x0000f600ff507b82 */ /* 0x000e300000000800 */
[----:B------:R-:W0:Y:S01]  /*89f0*/  LDC R115, c[0x0][0x3a8] ;  /* 0x0000ea00ff737b82 */ /* 0x000e220000000800 */
[----:B---3--:R-:W-:-:S07]  /*8a00*/  SHF.R.U32.HI R114, RZ, 0x1, R2 ;  /* 0x00000001ff727819 */ /* 0x008fce0000011602 */
[----:B------:R-:W3:Y:S08]  /*8a10*/  LDC R79, c[0x0][0x3d8] ;  /* 0x0000f600ff4f7b82 */ /* 0x000ef00000000800 */
[----:B------:R-:W0:Y:S08]  /*8a20*/  LDC R84, c[0x0][0x3d8] ;  /* 0x0000f600ff547b82 */ /* 0x000e300000000800 */
        /* <DEDUP_REMOVED lines=25> */
[----:B------:R-:W0:Y:S01]  /*8bc0*/  LDC R105, c[0x0][0x3d8] ;  /* 0x0000f600ff697b82 */ /* 0x000e220000000800 */
[----:B--2---:R-:W-:-:S07]  /*8bd0*/  R2UR UR11, R4 ;  /* 0x00000000040b72ca */ /* 0x004fce00000e0000 */
[----:B------:R-:W2:Y:S06]  /*8be0*/  LDC R110, c[0x0][0x3d8] ;  /* 0x0000f600ff6e7b82 */ /* 0x000eac0000000800 */
[----:B------:R-:W-:Y:S01]  /*8bf0*/  LDTM.16dp32bit_t0_t15.x64 R4, tmem[UR11] ;  /* 0x0000000b000479ee */ /* 0x000fe20008b00000 */
[----:B------:R-:W1:Y:S01]  /*8c00*/  LDTM.16dp32bit_t16_t31.x64 R4, tmem[UR11+0x40] ;  /* 0x0000400b000479ee */ /* 0x000e620008b20000 */
[----:B------:R-:W-:Y:S01]  /*8c10*/  R2UR UR11, R0 ;  /* 0x00000000000b72ca */ /* 0x000fe200000e0000 */
[----:B------:R-:W2:Y:S08]  /*8c20*/  LDC R113, c[0x0][0x3d8] ;  /* 0x0000f600ff717b82 */ /* 0x000eb00000000800 */
[----:B------:R-:W2:Y:S08]  /*8c30*/  LDC R116, c[0x0][0x3d8] ;  /* 0x0000f600ff747b82 */ /* 0x000eb00000000800 */
[----:B------:R-:W2:Y:S01]  /*8c40*/  LDC R117, c[0x0][0x3d8] ;  /* 0x0000f600ff757b82 */ /* 0x000ea20000000800 */
[-C--:B-1----:R-:W-:Y:S01]  /*8c50*/  FMUL R71, R4, R70.reuse ;  /* 0x0000004604477220 */ /* 0x082fe20000400000 */
[-C--:B------:R-:W-:Y:S01]  /*8c60*/  FMUL R69, R5, R70.reuse ;  /* 0x0000004605457220 */ /* 0x080fe20000400000 */
[-C--:B------:R-:W-:Y:S01]  /*8c70*/  FMUL R68, R6, R70.reuse ;  /* 0x0000004606447220 */ /* 0x080fe20000400000 */
[-C--:B------:R-:W-:Y:S01]  /*8c80*/  FMUL R73, R7, R70.reuse ;  /* 0x0000004607497220 */ /* 0x080fe20000400000 */
[-C--:B------:R-:W-:Y:S01]  /*8c90*/  FMUL R72, R8, R70.reuse ;  /* 0x0000004608487220 */ /* 0x080fe20000400000 */
[-C--:B------:R-:W-:Y:S01]  /*8ca0*/  FMUL R74, R10, R70.reuse ;  /* 0x000000460a4a7220 */ /* 0x080fe20000400000 */
[----:B------:R-:W-:Y:S01]  /*8cb0*/  FMUL R75, R9, R75 ;  /* 0x0000004b094b7220 */ /* 0x000fe20000400000 */
[----:B------:R-:W-:Y:S01]  /*8cc0*/  FMNMX3 R68, R71, R69, R68, !PT ;  /* 0x0000004547447276 */ /* 0x000fe20007800044 */
[-C--:B------:R-:W-:Y:S01]  /*8cd0*/  FMUL R71, R11, R70.reuse ;  /* 0x000000460b477220 */ /* 0x080fe20000400000 */
[-C--:B------:R-:W-:Y:S01]  /*8ce0*/  FMUL R69, R12, R70.reuse ;  /* 0x000000460c457220 */ /* 0x080fe20000400000 */
[----:B0-----:R-:W-:Y:S01]  /*8cf0*/  FMUL R132, R67, R115 ;  /* 0x0000007343847220 */ /* 0x001fe20000400000 */
[----:B------:R-:W-:Y:S01]  /*8d00*/  FMNMX3 R68, R68, R73, R72, !PT ;  /* 0x0000004944447276 */ /* 0x000fe20007800048 */
[-C--:B------:R-:W-:Y:S01]  /*8d10*/  FMUL R73, R13, R70.reuse ;  /* 0x000000460d497220 */ /* 0x080fe20000400000 */
[-C--:B------:R-:W-:Y:S01]  /*8d20*/  FMUL R72, R14, R70.reuse ;  /* 0x000000460e487220 */ /* 0x080fe20000400000 */
[----:B------:R-:W0:Y:S01]  /*8d30*/  LDC R118, c[0x0][0x3d8] ;  /* 0x0000f600ff767b82 */ /* 0x000e220000000800 */
[----:B------:R-:W-:Y:S01]  /*8d40*/  FMNMX3 R68, R68, R75, R74, !PT ;  /* 0x0000004b44447276 */ /* 0x000fe2000780004a */
[----:B------:R-:W-:-:S03]  /*8d50*/  FMUL R74, R49, R70 ;  /* 0x00000046314a7220 */ /* 0x000fc60000400000 */
[----:B------:R-:W-:Y:S01]  /*8d60*/  FMNMX3 R68, R68, R71, R69, !PT ;  /* 0x0000004744447276 */ /* 0x000fe20007800045 */
[-C--:B------:R-:W-:Y:S01]  /*8d70*/  FMUL R71, R15, R70.reuse ;  /* 0x000000460f477220 */ /* 0x080fe20000400000 */
[-C--:B------:R-:W-:Y:S01]  /*8d80*/  FMUL R69, R16, R70.reuse ;  /* 0x0000004610457220 */ /* 0x080fe20000400000 */
[----:B------:R-:W1:Y:S01]  /*8d90*/  LDC R75, c[0x0][0x3d4] ;  /* 0x0000f500ff4b7b82 */ /* 0x000e620000000800 */
[----:B------:R-:W-:Y:S01]  /*8da0*/  FMNMX3 R68, R68, R73, R72, !PT ;  /* 0x0000004944447276 */ /* 0x000fe20007800048 */
[-C--:B------:R-:W-:Y:S01]  /*8db0*/  FMUL R73, R17, R70.reuse ;  /* 0x0000004611497220 */ /* 0x080fe20000400000 */
[-C--:B------:R-:W-:Y:S02]  /*8dc0*/  FMUL R72, R18, R70.reuse ;  /* 0x0000004612487220 */ /* 0x080fe40000400000 */
[----:B------:R-:W-:Y:S01]  /*8dd0*/  FMNMX3 R68, R68, R71, R69, !PT ;  /* 0x0000004744447276 */ /* 0x000fe20007800045 */
[-C--:B------:R-:W-:Y:S01]  /*8de0*/  FMUL R71, R19, R70.reuse ;  /* 0x0000004613477220 */ /* 0x080fe20000400000 */
[-C--:B------:R-:W-:Y:S01]  /*8df0*/  FMUL R69, R20, R70.reuse ;  /* 0x0000004614457220 */ /* 0x080fe20000400000 */
[----:B------:R-:W0:Y:S01]  /*8e00*/  LDC R119, c[0x0][0x3d8] ;  /* 0x0000f600ff777b82 */ /* 0x000e220000000800 */
[----:B------:R-:W-:Y:S01]  /*8e10*/  FMNMX3 R68, R68, R73, R72, !PT ;  /* 0x0000004944447276 */ /* 0x000fe20007800048 */
[-C--:B------:R-:W-:Y:S01]  /*8e20*/  FMUL R73, R21, R70.reuse ;  /* 0x0000004615497220 */ /* 0x080fe20000400000 */
[----:B------:R-:W-:-:S02]  /*8e30*/  FMUL R72, R22, R70 ;  /* 0x0000004616487220 */ /* 0x000fc40000400000 */
[----:B------:R-:W-:Y:S01]  /*8e40*/  FMNMX3 R68, R68, R71, R69, !PT ;  /* 0x0000004744447276 */ /* 0x000fe20007800045 */
[-C--:B------:R-:W-:Y:S01]  /*8e50*/  FMUL R71, R23, R70.reuse ;  /* 0x0000004617477220 */ /* 0x080fe20000400000 */
[-C--:B------:R-:W-:Y:S01]  /*8e60*/  FMUL R69, R24, R70.reuse ;  /* 0x0000004618457220 */ /* 0x080fe20000400000 */
[----:B------:R-:W0:Y:S01]  /*8e70*/  LDC R121, c[0x0][0x3d8] ;  /* 0x0000f600ff797b82 */ /* 0x000e220000000800 */
        /* <DEDUP_REMOVED lines=44> */
[--C-:B------:R-:W-:Y:S02]  /*9140*/  SHF.R.U32.HI R72, RZ, 0x2, R2.reuse ;  /* 0x00000002ff487819 */ /* 0x100fe40000011602 */
[----:B------:R-:W-:Y:S01]  /*9150*/  FMNMX3 R68, R68, R71, R69, !PT ;  /* 0x0000004744447276 */ /* 0x000fe20007800045 */
[-C--:B------:R-:W-:Y:S01]  /*9160*/  FMUL R71, R52, R70.reuse ;  /* 0x0000004634477220 */ /* 0x080fe20000400000 */
[----:B------:R-:W-:Y:S01]  /*9170*/  LOP3.LUT R69, R72, 0x38, RZ, 0xc0, !PT ;  /* 0x0000003848457812 */ /* 0x000fe200078ec0ff */
[----:B------:R-:W-:Y:S01]  /*9180*/  FMUL R72, R51, R70 ;  /* 0x0000004633487220 */ /* 0x000fe20000400000 */
[----:B------:R-:W-:Y:S01]  /*9190*/  FMNMX3 R68, R68, R74, R73, !PT ;  /* 0x0000004a44447276 */ /* 0x000fe20007800049 */
[----:B------:R-:W-:Y:S01]  /*91a0*/  FMUL R73, R55, R70 ;  /* 0x0000004637497220 */ /* 0x000fe20000400000 */
[----:B------:R-:W-:Y:S01]  /*91b0*/  LOP3.LUT R69, R69, 0x1f, R2, 0xf8, !PT ;  /* 0x0000001f45457812 */ /* 0x000fe200078ef802 */
[----:B------:R-:W0:Y:S01]  /*91c0*/  LDC R126, c[0x0][0x3d8] ;  /* 0x0000f600ff7e7b82 */ /* 0x000e220000000800 */
[----:B------:R-:W2:Y:S01]  /*91d0*/  S2R R2, SR_CTAID.Y ;  /* 0x0000000000027919 */ /* 0x000ea20000002600 */
[----:B------:R-:W-:Y:S01]  /*91e0*/  FMNMX3 R68, R68, R72, R71, !PT ;  /* 0x0000004844447276 */ /* 0x000fe20007800047 */
[----:B------:R-:W-:Y:S01]  /*91f0*/  FMUL R71, R53, R70 ;  /* 0x0000004635477220 */ /* 0x000fe20000400000 */
[----:B------:R-:W-:-:S02]  /*9200*/  IMAD.SHL.U32 R137, R69, 0x10, RZ ;  /* 0x0000001045897824 */ /* 0x000fc400078e00ff */
[-C--:B------:R-:W-:Y:S01]  /*9210*/  FMUL R69, R54, R70.reuse ;  /* 0x0000004636457220 */ /* 0x080fe20000400000 */
[-C--:B------:R-:W-:Y:S01]  /*9220*/  FMUL R72, R56, R70.reuse ;  /* 0x0000004638487220 */ /* 0x080fe20000400000 */
[----:B------:R-:W0:Y:S01]  /*9230*/  LDC R128, c[0x0][0x3d8] ;  /* 0x0000f600ff807b82 */ /* 0x000e220000000800 */
[----:B------:R-:W-:Y:S02]  /*9240*/  LOP3.LUT R74, R137, 0x1b0, RZ, 0xc0, !PT ;  /* 0x000001b0894a7812 */ /* 0x000fe400078ec0ff */
[----:B------:R-:W-:Y:S01]  /*9250*/  FMNMX3 R68, R68, R71, R69, !PT ;  /* 0x0000004744447276 */ /* 0x000fe20007800045 */
[-C--:B------:R-:W-:Y:S01]  /*9260*/  FMUL R71, R57, R70.reuse ;  /* 0x0000004639477220 */ /* 0x080fe20000400000 */
[-C--:B------:R-:W-:Y:S01]  /*9270*/  FMUL R69, R58, R70.reuse ;  /* 0x000000463a457220 */ /* 0x080fe20000400000 */
[----:B------:R-:W-:Y:S01]  /*9280*/  LOP3.LUT R114, R74, 0x40, R114, 0xf8, !PT ;  /* 0x000000404a727812 */ /* 0x000fe200078ef872 */
[-C--:B------:R-:W-:Y:S01]  /*9290*/  FMUL R74, R64, R70.reuse ;  /* 0x00000046404a7220 */ /* 0x080fe20000400000 */
[----:B------:R-:W-:Y:S01]  /*92a0*/  FMNMX3 R68, R68, R73, R72, !PT ;  /* 0x0000004944447276 */ /* 0x000fe20007800048 */
[-C--:B------:R-:W-:Y:S01]  /*92b0*/  FMUL R73, R59, R70.reuse ;  /* 0x000000463b497220 */ /* 0x080fe20000400000 */
[----:B------:R-:W-:Y:S01]  /*92c0*/  FMUL R72, R60, R70 ;  /* 0x000000463c487220 */ /* 0x000fe20000400000 */
[----:B------:R-:W0:Y:S01]  /*92d0*/  LDC R129, c[0x0][0x3d8] ;  /* 0x0000f600ff817b82 */ /* 0x000e220000000800 */
[----:B------:R-:W-:Y:S01]  /*92e0*/  FMNMX3 R68, R68, R71, R69, !PT ;  /* 0x0000004744447276 */ /* 0x000fe20007800045 */
[----:B-1----:R-:W-:-:S02]  /*92f0*/  IMAD R69, R140, R75, RZ ;  /* 0x0000004b8c457224 */ /* 0x002fc400078e02ff */
[-C--:B------:R-:W-:Y:S01]  /*9300*/  FMUL R75, R63, R70.reuse ;  /* 0x000000463f4b7220 */ /* 0x080fe20000400000 */
[----:B------:R-:W-:Y:S01]  /*9310*/  FMNMX3 R68, R68, R73, R72, !PT ;  /* 0x0000004944447276 */ /* 0x000fe20007800048 */
[-C--:B------:R-:W-:Y:S01]  /*9320*/  FMUL R73, R61, R70.reuse ;  /* 0x000000463d497220 */ /* 0x080fe20000400000 */
[-C--:B------:R-:W-:Y:S01]  /*9330*/  FMUL R72, R62, R70.reuse ;  /* 0x000000463e487220 */ /* 0x080fe20000400000 */
[----:B------:R-:W-:Y:S01]  /*9340*/  IMAD.HI R0, R69, 0x2, RZ ;  /* 0x0000000245007827 */ /* 0x000fe200078e02ff */
[----:B------:R-:W1:Y:S03]  /*9350*/  LDC R130, c[0x0][0x3d8] ;  /* 0x0000f600ff827b82 */ /* 0x000e660000000800 */
[----:B------:R-:W-:Y:S01]  /*9360*/  FMNMX3 R68, R68, R73, R72, !PT ;  /* 0x0000004944447276 */ /* 0x000fe20007800048 */
[----:B------:R-:W-:Y:S01]  /*9370*/  FMUL R72, R65, R70 ;  /* 0x0000004641487220 */ /* 0x000fe20000400000 */
[----:B--2---:R-:W-:-:S02]  /*9380*/  IMAD R71, R2, R76, RZ ;  /* 0x0000004c02477224 */ /* 0x004fc400078e02ff */
[----:B------:R-:W-:Y:S01]  /*9390*/  FMUL R70, R66, R70 ;  /* 0x0000004642467220 */ /* 0x000fe20000400000 */
[----:B------:R-:W-:Y:S01]  /*93a0*/  IMAD.SHL.U32 R76, R69, 0x2, RZ ;  /* 0x00000002454c7824 */ /* 0x000fe200078e00ff */
[----:B------:R-:W2:Y:S01]  /*93b0*/  LDC R73, c[0x0][0x3d8] ;  /* 0x0000f600ff497b82 */ /* 0x000ea20000000800 */
[----:B------:R-:W-:Y:S01]  /*93c0*/  FMNMX3 R68, R68, R75, R74, !PT ;  /* 0x0000004b44447276 */ /* 0x000fe2000780004a */
[C---:B------:R-:W-:Y:S01]  /*93d0*/  IMAD.HI R69, R71.reuse, 0x2, RZ ;  /* 0x0000000247457827 */ /* 0x040fe200078e02ff */
[----:B------:R-:W-:Y:S02]  /*93e0*/  SHF.L.U32 R77, R71, 0x1, RZ ;  /* 0x00000001474d7819 */ /* 0x000fe400000006ff */
[----:B------:R-:W-:Y:S02]  /*93f0*/  FMNMX3 R68, R68, R72, R70, !PT ;  /* 0x0000004844447276 */ /* 0x000fe40007800046 */
[----:B------:R-:W-:Y:S01]  /*9400*/  IADD3 R146, P3, P5, R76, R146, R77 ;  /* 0x000000924c927210 */ /* 0x000fe20007d7e04d */
[----:B------:R-:W-:Y:S01]  /*9410*/  IMAD R77, R78, 0x2, R108 ;  /* 0x000000024e4d7824 */ /* 0x000fe200078e026c */
[----:B------:R-:W0:Y:S01]  /*9420*/  LDC R71, c[0x0][0x3d8] ;  /* 0x0000f600ff477b82 */ /* 0x000e220000000800 */
[----:B------:R-:W-:-:S02]  /*9430*/  FMNMX R132, R132, R68, !PT ;  /* 0x0000004484847209 */ /* 0x000fc40007800000 */
[----:B------:R-:W-:Y:S02]  /*9440*/  IADD3.X R0, PT, PT, R0, R147, R69, P3, P5 ;  /* 0x0000009300007210 */ /* 0x000fe40001fea445 */
[----:B----4-:R-:W-:Y:S02]  /*9450*/  LEA R111, R111, R77, 0x1 ;  /* 0x0000004d6f6f7211 */ /* 0x010fe400078e08ff */
[CC--:B------:R-:W-:Y:S01]  /*9460*/  LEA R200, P3, R109.reuse, R146.reuse, 0x1 ;  /* 0x000000926dc87211 */ /* 0x0c0fe200078608ff */
[----:B------:R-:W4:Y:S01]  /*9470*/  LDC R76, c[0x0][0x3d8] ;  /* 0x0000f600ff4c7b82 */ /* 0x000f220000000800 */
[----:B------:R-:W-:Y:S01]  /*9480*/  LEA R2, P5, R108, R146, 0x1 ;  /* 0x000000926c027211 */ /* 0x000fe200078a08ff */
[----:B------:R-:W-:Y:S01]  /*9490*/  IMAD R112, R112, 0x2, R111 ;  /* 0x0000000270707824 */ /* 0x000fe200078e026f */
[-C--:B------:R-:W-:Y:S02]  /*94a0*/  LEA.HI.X.SX32 R201, R109, R0.reuse, 0x1, P3 ;  /* 0x000000006dc97211 */ /* 0x080fe400018f0eff */
[----:B------:R-:W-:Y:S01]  /*94b0*/  LEA.HI.X.SX32 R3, R108, R0, 0x1, P5 ;  /* 0x000000006c037211 */ /* 0x000fe200028f0eff */
[----:B------:R-:W-:Y:S01]  /*94c0*/  IMAD R70, R80, 0x2, R112 ;  /* 0x0000000250467824 */ /* 0x000fe200078e0270 */
[----:B------:R-:W-:Y:S01]  /*94d0*/  LEA R134, P3, R77, R146, 0x1 ;  /* 0x000000924d867211 */ /* 0x000fe200078608ff */
[----:B------:R-:W1:Y:S01]  /*94e0*/  LDC R75, c[0x0][0x3d8] ;  /* 0x0000f600ff4b7b82 */ /* 0x000e620000000800 */
[----:B------:R-:W-:Y:S01]  /*94f0*/  STL.64 [R1+0x250], R200 ;  /* 0x000250c801007387 */ /* 0x000fe20000100a00 */
[----:B---3--:R-:W-:Y:S01]  /*9500*/  IMAD R69, R79, 0x2, R70 ;  /* 0x000000024f457824 */ /* 0x008fe200078e0246 */
[----:B------:R-:W-:-:S02]  /*9510*/  LEA.HI.X.SX32 R135, R77, R0, 0x1, P3 ;  /* 0x000000004d877211 */ /* 0x000fc400018f0eff */
[----:B------:R3:W-:Y:S01]  /*9520*/  STL.64 [R1+0x248], R2 ;  /* 0x0002480201007387 */ /* 0x0007e20000100a00 */
[-C--:B------:R-:W-:Y:S02]  /*9530*/  LEA R202, P6, R112, R146.reuse, 0x1 ;  /* 0x0000009270ca7211 */ /* 0x080fe400078c08ff */
[----:B--2---:R-:W-:Y:S01]  /*9540*/  LEA R68, R73, R69, 0x1 ;  /* 0x0000004549447211 */ /* 0x004fe200078e08ff */
[----:B------:R-:W2:Y:S01]  /*9550*/  LDC R74, c[0x0][0x3d8] ;  /* 0x0000f600ff4a7b82 */ /* 0x000ea20000000800 */
[----:B------:R0:W-:Y:S01]  /*9560*/  STL.64 [R1+0x240], R134 ;  /* 0x0002408601007387 */ /* 0x0001e20000100a00 */
[----:B------:R-:W-:Y:S02]  /*9570*/  LEA R138, P3, R70, R146, 0x1 ;  /* 0x00000092468a7211 */ /* 0x000fe400078608ff */
[----:B------:R-:W-:Y:S01]  /*9580*/  IMAD R73, R84, 0x2, R68 ;  /* 0x0000000254497824 */ /* 0x000fe200078e0244 */
[-C--:B------:R-:W-:Y:S02]  /*9590*/  LEA.HI.X.SX32 R203, R112, R0.reuse, 0x1, P6 ;  /* 0x0000000070cb7211 */ /* 0x080fe400030f0eff */
[----:B------:R-:W-:Y:S01]  /*95a0*/  LEA.HI.X.SX32 R139, R70, R0, 0x1, P3 ;  /* 0x00000000468b7211 */ /* 0x000fe200018f0eff */
[----:B------:R-:W2:Y:S01]  /*95b0*/  LDC R80, c[0x0][0x3d8] ;  /* 0x0000f600ff507b82 */ /* 0x000ea20000000800 */
[----:B------:R-:W-:Y:S01]  /*95c0*/  IMAD R72, R87, 0x2, R73 ;  /* 0x0000000257487824 */ /* 0x000fe200078e0249 */
[----:B---3--:R-:W-:-:S02]  /*95d0*/  LEA R2, P5, R111, R146, 0x1 ;  /* 0x000000926f027211 */ /* 0x008fc400078a08ff */
[----:B------:R-:W-:Y:S01]  /*95e0*/  LEA R204, P3, R73, R146, 0x1 ;  /* 0x0000009249cc7211 */ /* 0x000fe200078608ff */
[----:B0-----:R-:W-:Y:S01]  /*95f0*/  IMAD R71, R71, 0x2, R72 ;  /* 0x0000000247477824 */ /* 0x001fe200078e0248 */
[----:B------:R-:W-:Y:S02]  /*9600*/  LEA.HI.X.SX32 R3, R111, R0, 0x1, P5 ;  /* 0x000000006f037211 */ /* 0x000fe400028f0eff */
[----:B------:R-:W0:Y:S01]  /*9610*/  LDC R79, c[0x0][0x3d8] ;  /* 0x0000f600ff4f7b82 */ /* 0x000e220000000800 */
[C---:B------:R-:W-:Y:S02]  /*9620*/  LEA R134, P5, R69.reuse, R146, 0x1 ;  /* 0x0000009245867211 */ /* 0x040fe400078a08ff */
[----:B----4-:R-:W-:Y:S01]  /*9630*/  LEA R76, R76, R71, 0x1 ;  /* 0x000000474c4c7211 */ /* 0x010fe200078e08ff */
[----:B------:R3:W-:Y:S01]  /*9640*/  STL.64 [R1+0x238], R2 ;  /* 0x0002380201007387 */ /* 0x0007e20000100a00 */
[-C--:B------:R-:W-:Y:S02]  /*9650*/  LEA.HI.X.SX32 R135, R69, R0.reuse, 0x1, P5 ;  /* 0x0000000045877211 */ /* 0x080fe400028f0eff */
[----:B------:R-:W-:Y:S01]  /*9660*/  LEA.HI.X.SX32 R205, R73, R0, 0x1, P3 ;  /* 0x0000000049cd7211 */ /* 0x000fe200018f0eff */
[----:B------:R-:W4:Y:S01]  /*9670*/  LDC R78, c[0x0][0x3d8] ;  /* 0x0000f600ff4e7b82 */ /* 0x000f220000000800 */
[----:B-1----:R-:W-:Y:S01]  /*9680*/  IMAD R75, R75, 0x2, R76 ;  /* 0x000000024b4b7824 */ /* 0x002fe200078e024c */
[----:B------:R-:W-:Y:S03]  /*9690*/  STL.64 [R1+0x230], R202 ;  /* 0x000230ca01007387 */ /* 0x000fe60000100a00 */
[----:B--2---:R-:W-:Y:S01]  /*96a0*/  IMAD R74, R74, 0x2, R75 ;  /* 0x000000024a4a7824 */ /* 0x004fe200078e024b */
[----:B------:R-:W-:Y:S02]  /*96b0*/  STL.64 [R1+0x228], R138 ;  /* 0x0002288a01007387 */ /* 0x000fe40000100a00 */
[----:B------:R-:W1:Y:S01]  /*96c0*/  LDC R84, c[0x0][0x3d8] ;  /* 0x0000f600ff547b82 */ /* 0x000e620000000800 */
[----:B------:R-:W-:Y:S01]  /*96d0*/  IMAD R80, R80, 0x2, R74 ;  /* 0x0000000250507824 */ /* 0x000fe200078e024a */
[C---:B---3--:R-:W-:Y:S01]  /*96e0*/  LEA R2, P6, R68.reuse, R146, 0x1 ;  /* 0x0000009244027211 */ /* 0x048fe200078c08ff */
[----:B------:R2:W-:Y:S03]  /*96f0*/  STL.64 [R1+0x220], R134 ;  /* 0x0002208601007387 */ /* 0x0005e60000100a00 */
[----:B------:R-:W-:-:S02]  /*9700*/  LEA.HI.X.SX32 R3, R68, R0, 0x1, P6 ;  /* 0x0000000044037211 */ /* 0x000fc400030f0eff */
[----:B0-----:R-:W-:Y:S01]  /*9710*/  LEA R79, R79, R80, 0x1 ;  /* 0x000000504f4f7211 */ /* 0x001fe200078e08ff */
[----:B------:R-:W0:Y:S02]  /*9720*/  LDC R87, c[0x0][0x3d8] ;  /* 0x0000f600ff577b82 */ /* 0x000e240000000800 */
[----:B------:R3:W-:Y:S01]  /*9730*/  STL.64 [R1+0x218], R2 ;  /* 0x0002180201007387 */ /* 0x0007e20000100a00 */
[----:B--2---:R-:W-:Y:S01]  /*9740*/  LEA R134, P5, R72, R146, 0x1 ;  /* 0x0000009248867211 */ /* 0x004fe200078a08ff */
[----:B----4-:R-:W-:Y:S02]  /*9750*/  IMAD R78, R78, 0x2, R79 ;  /* 0x000000024e4e7824 */ /* 0x010fe400078e024f */
[----:B------:R-:W-:Y:S02]  /*9760*/  STL.64 [R1+0x210], R204 ;  /* 0x000210cc01007387 */ /* 0x000fe40000100a00 */
[----:B------:R-:W2:Y:S01]  /*9770*/  LDC R131, c[0x0][0x3d8] ;  /* 0x0000f600ff837b82 */ /* 0x000ea20000000800 */
[----:B------:R-:W-:Y:S01]  /*9780*/  LEA.HI.X.SX32 R135, R72, R0, 0x1, P5 ;  /* 0x0000000048877211 */ /* 0x000fe200028f0eff */
[----:B------:R-:W-:Y:S01]  /*9790*/  IMAD R83, R83, 0x2, R78 ;  /* 0x0000000253537824 */ /* 0x000fe200078e024e */
[----:B------:R-:W-:-:S02]  /*97a0*/  LEA R72, P3, R76, R146, 0x1 ;  /* 0x000000924c487211 */ /* 0x000fc400078608ff */
[-C--:B---3--:R-:W-:Y:S01]  /*97b0*/  LEA R2, P6, R71, R146.reuse, 0x1 ;  /* 0x0000009247027211 */ /* 0x088fe200078c08ff */
[----:B------:R-:W-:Y:S01]  /*97c0*/  IMAD R82, R82, 0x2, R83 ;  /* 0x0000000252527824 */ /* 0x000fe200078e0253 */
[----:B------:R-:W-:Y:S01]  /*97d0*/  STL.64 [R1+0x208], R134 ;  /* 0x0002088601007387 */ /* 0x000fe20000100a00 */
[----:B------:R-:W-:Y:S01]  /*97e0*/  LEA R198, P5, R75, R146, 0x1 ;  /* 0x000000924bc67211 */ /* 0x000fe200078a08ff */
[----:B------:R-:W3:Y:S01]  /*97f0*/  LDC R141, c[0x0][0x3d8] ;  /* 0x0000f600ff8d7b82 */ /* 0x000ee20000000800 */
[----:B------:R-:W-:Y:S02]  /*9800*/  LEA.HI.X.SX32 R3, R71, R0, 0x1, P6 ;  /* 0x0000000047037211 */ /* 0x000fe400030f0eff */
[----:B------:R-:W-:Y:S02]  /*9810*/  LEA R81, R81, R82, 0x1 ;  /* 0x0000005251517211 */ /* 0x000fe400078e08ff */
[-C--:B------:R-:W-:Y:S01]  /*9820*/  LEA.HI.X.SX32 R73, R76, R0.reuse, 0x1, P3 ;  /* 0x000000004c497211 */ /* 0x080fe200018f0eff */
[----:B------:R4:W-:Y:S01]  /*9830*/  STL.64 [R1+0x200], R2 ;  /* 0x0002000201007387 */ /* 0x0009e20000100a00 */
[----:B------:R-:W-:Y:S01]  /*9840*/  LEA.HI.X.SX32 R199, R75, R0, 0x1, P5 ;  /* 0x000000004bc77211 */ /* 0x000fe200028f0eff */
[----:B------:R-:W-:Y:S01]  /*9850*/  IMAD R86, R86, 0x2, R81 ;  /* 0x0000000256567824 */ /* 0x000fe200078e0251 */
[----:B------:R-:W2:Y:S01]  /*9860*/  LDC R140, c[0x0][0x3d8] ;  /* 0x0000f600ff8c7b82 */ /* 0x000ea20000000800 */
[----:B------:R0:W-:Y:S02]  /*9870*/  STL.64 [R1+0x1f8], R72 ;  /* 0x0001f84801007387 */ /* 0x0001e40000100a00 */
[----:B------:R-:W-:-:S02]  /*9880*/  IMAD R85, R85, 0x2, R86 ;  /* 0x0000000255557824 */ /* 0x000fc400078e0256 */
[----:B------:R-:W-:Y:S02]  /*9890*/  STL.64 [R1+0x1f0], R198 ;  /* 0x0001f0c601007387 */ /* 0x000fe40000100a00 */
[----:B-1----:R-:W-:Y:S01]  /*98a0*/  IMAD R84, R84, 0x2, R85 ;  /* 0x0000000254547824 */ /* 0x002fe200078e0255 */
[----:B------:R-:W1:Y:S01]  /*98b0*/  LDC R142, c[0x0][0x3d8] ;  /* 0x0000f600ff8e7b82 */ /* 0x000e620000000800 */
[----:B----4-:R-:W-:-:S03]  /*98c0*/  LEA R2, P6, R74, R146, 0x1 ;  /* 0x000000924a027211 */ /* 0x010fc600078c08ff */
[----:B------:R-:W-:Y:S02]  /*98d0*/  LEA R89, R89, R84, 0x1 ;  /* 0x0000005459597211 */ /* 0x000fe400078e08ff */
[----:B------:R-:W-:Y:S02]  /*98e0*/  LEA.HI.X.SX32 R3, R74, R0, 0x1, P6 ;  /* 0x000000004a037211 */ /* 0x000fe400030f0eff */
[-C--:B0-----:R-:W-:Y:S01]  /*98f0*/  LEA R72, P3, R80, R146.reuse, 0x1 ;  /* 0x0000009250487211 */ /* 0x081fe200078608ff */
[----:B------:R-:W-:Y:S01]  /*9900*/  IMAD R88, R88, 0x2, R89 ;  /* 0x0000000258587824 */ /* 0x000fe200078e0259 */
[----:B------:R-:W-:Y:S01]  /*9910*/  LEA R196, P6, R78, R146, 0x1 ;  /* 0x000000924ec47211 */ /* 0x000fe200078c08ff */
[----:B------:R0:W-:Y:S01]  /*9920*/  STL.64 [R1+0x1e8], R2 ;  /* 0x0001e80201007387 */ /* 0x0001e20000100a00 */
[----:B------:R-:W-:Y:S01]  /*9930*/  LEA.HI.X.SX32 R73, R80, R0, 0x1, P3 ;  /* 0x0000000050497211 */ /* 0x000fe200018f0eff */
[----:B------:R-:W-:Y:S01]  /*9940*/  IMAD R87, R87, 0x2, R88 ;  /* 0x0000000257577824 */ /* 0x000fe200078e0258 */
[C---:B------:R-:W-:Y:S01]  /*9950*/  LEA R134, P3, R83.reuse, R146, 0x1 ;  /* 0x0000009253867211 */ /* 0x040fe200078608ff */
[----:B------:R-:W4:Y:S01]  /*9960*/  LDC R143, c[0x0][0x3d8] ;  /* 0x0000f600ff8f7b82 */ /* 0x000f220000000800 */
[-C--:B------:R-:W-:Y:S01]  /*9970*/  LEA.HI.X.SX32 R197, R78, R0.reuse, 0x1, P6 ;  /* 0x000000004ec57211 */ /* 0x080fe200030f0eff */
[----:B------:R-:W-:Y:S01]  /*9980*/  IMAD R92, R92, 0x2, R87 ;  /* 0x000000025c5c7824 */ /* 0x000fe200078e0257 */
[----:B------:R3:W-:Y:S01]  /*9990*/  STL.64 [R1+0x1e0], R72 ;  /* 0x0001e04801007387 */ /* 0x0007e20000100a00 */
[----:B------:R-:W-:-:S02]  /*99a0*/  LEA.HI.X.SX32 R135, R83, R0, 0x1, P3 ;  /* 0x0000000053877211 */ /* 0x000fc400018f0eff */
[C---:B------:R-:W-:Y:S02]  /*99b0*/  LEA R194, P3, R86.reuse, R146, 0x1 ;  /* 0x0000009256c27211 */ /* 0x040fe400078608ff */
[----:B------:R-:W-:Y:S01]  /*99c0*/  LEA R91, R91, R92, 0x1 ;  /* 0x0000005c5b5b7211 */ /* 0x000fe200078e08ff */
[----:B------:R-:W1:Y:S01]  /*99d0*/  LDC R145, c[0x0][0x3d8] ;  /* 0x0000f600ff917b82 */ /* 0x000e620000000800 */
[C---:B0-----:R-:W-:Y:S02]  /*99e0*/  LEA R2, P5, R79.reuse, R146, 0x1 ;  /* 0x000000924f027211 */ /* 0x041fe400078a08ff */
[-C--:B------:R-:W-:Y:S01]  /*99f0*/  LEA.HI.X.SX32 R195, R86, R0.reuse, 0x1, P3 ;  /* 0x0000000056c37211 */ /* 0x080fe200018f0eff */
[----:B------:R-:W-:Y:S01]  /*9a00*/  IMAD R90, R90, 0x2, R91 ;  /* 0x000000025a5a7824 */ /* 0x000fe200078e025b */
[----:B------:R-:W-:Y:S02]  /*9a10*/  LEA.HI.X.SX32 R3, R79, R0, 0x1, P5 ;  /* 0x000000004f037211 */ /* 0x000fe400028f0eff */
[C---:B---3--:R-:W-:Y:S01]  /*9a20*/  LEA R72, P5, R82.reuse, R146, 0x1 ;  /* 0x0000009252487211 */ /* 0x048fe200078a08ff */
[----:B------:R-:W-:Y:S01]  /*9a30*/  IMAD R95, R95, 0x2, R90 ;  /* 0x000000025f5f7824 */ /* 0x000fe200078e025a */
[----:B------:R-:W0:Y:S01]  /*9a40*/  LDC R147, c[0x0][0x3d8] ;  /* 0x0000f600ff937b82 */ /* 0x000e220000000800 */
[----:B------:R3:W-:Y:S01]  /*9a50*/  STL.64 [R1+0x1d8], R2 ;  /* 0x0001d80201007387 */ /* 0x0007e20000100a00 */
[----:B------:R-:W-:Y:S01]  /*9a60*/  LEA.HI.X.SX32 R73, R82, R0, 0x1, P5 ;  /* 0x0000000052497211 */ /* 0x000fe200028f0eff */
[----:B------:R-:W-:Y:S01]  /*9a70*/  IMAD R94, R94, 0x2, R95 ;  /* 0x000000025e5e7824 */ /* 0x000fe200078e025f */
[----:B------:R-:W-:Y:S01]  /*9a80*/  LEA R78, P5, R85, R146, 0x1 ;  /* 0x00000092554e7211 */ /* 0x000fe200078a08ff */
[----:B------:R-:W-:Y:S03]  /*9a90*/  STL.64 [R1+0x1d0], R196 ;  /* 0x0001d0c401007387 */ /* 0x000fe60000100a00 */
[----:B------:R-:W-:Y:S01]  /*9aa0*/  LEA R93, R93, R94, 0x1 ;  /* 0x0000005e5d5d7211 */ /* 0x000fe200078e08ff */
[----:B------:R-:W-:Y:S01]  /*9ab0*/  STL.64 [R1+0x1c8], R134 ;  /* 0x0001c88601007387 */ /* 0x000fe20000100a00 */
[----:B------:R-:W-:Y:S01]  /*9ac0*/  LEA.HI.X.SX32 R79, R85, R0, 0x1, P5 ;  /* 0x00000000554f7211 */ /* 0x000fe200028f0eff */
[----:B------:R-:W0:Y:S01]  /*9ad0*/  LDC R149, c[0x0][0x3d8] ;  /* 0x0000f600ff957b82 */ /* 0x000e220000000800 */
[-C--:B------:R-:W-:Y:S01]  /*9ae0*/  LEA R138, P5, R88, R146.reuse, 0x1 ;  /* 0x00000092588a7211 */ /* 0x080fe200078a08ff */
[----:B------:R-:W-:Y:S01]  /*9af0*/  IMAD R98, R98, 0x2, R93 ;  /* 0x0000000262627824 */ /* 0x000fe200078e025d */
[----:B---3--:R-:W-:Y:S01]  /*9b00*/  LEA R2, P6, R81, R146, 0x1 ;  /* 0x0000009251027211 */ /* 0x008fe200078c08ff */
[----:B------:R-:W-:Y:S01]  /*9b10*/  STL.64 [R1+0x1c0], R72 ;  /* 0x0001c04801007387 */ /* 0x000fe20000100a00 */
[-C--:B------:R-:W-:Y:S01]  /*9b20*/  LEA.HI.X.SX32 R139, R88, R0.reuse, 0x1, P5 ;  /* 0x00000000588b7211 */ /* 0x080fe200028f0eff */
[----:B------:R-:W-:Y:S01]  /*9b30*/  IMAD R97, R97, 0x2, R98 ;  /* 0x0000000261617824 */ /* 0x000fe200078e0262 */
[----:B------:R-:W-:Y:S01]  /*9b40*/  LEA.HI.X.SX32 R3, R81, R0, 0x1, P6 ;  /* 0x0000000051037211 */ /* 0x000fe200030f0eff */
[----:B------:R-:W3:Y:S02]  /*9b50*/  LDC R148, c[0x0][0x3d8] ;  /* 0x0000f600ff947b82 */ /* 0x000ee40000000800 */
[----:B------:R-:W-:-:S02]  /*9b60*/  IMAD R96, R96, 0x2, R97 ;  /* 0x0000000260607824 */ /* 0x000fc400078e0261 */
[----:B------:R2:W-:Y:S03]  /*9b70*/  STL.64 [R1+0x1b8], R2 ;  /* 0x0001b80201007387 */ /* 0x0005e60000100a00 */
[----:B------:R-:W-:Y:S01]  /*9b80*/  LEA R101, R101, R96, 0x1 ;  /* 0x0000006065657211 */ /* 0x000fe200078e08ff */
[----:B------:R-:W-:Y:S01]  /*9b90*/  STL.64 [R1+0x1b0], R194 ;  /* 0x0001b0c201007387 */ /* 0x000fe20000100a00 */
[----:B------:R-:W0:Y:S03]  /*9ba0*/  LDC R150, c[0x0][0x3d8] ;  /* 0x0000f600ff967b82 */ /* 0x000e260000000800 */
[----:B------:R-:W-:Y:S01]  /*9bb0*/  IMAD R100, R100, 0x2, R101 ;  /* 0x0000000264647824 */ /* 0x000fe200078e0265 */
[----:B------:R1:W-:Y:S03]  /*9bc0*/  STL.64 [R1+0x1a8], R78 ;  /* 0x0001a84e01007387 */ /* 0x0003e60000100a00 */
[----:B------:R-:W-:Y:S01]  /*9bd0*/  IMAD R99, R99, 0x2, R100 ;  /* 0x0000000263637824 */ /* 0x000fe200078e0264 */
[----:B--2---:R-:W-:Y:S01]  /*9be0*/  LEA R2, P6, R84, R146, 0x1 ;  /* 0x0000009254027211 */ /* 0x004fe200078c08ff */
[----:B------:R-:W2:Y:S02]  /*9bf0*/  LDC R151, c[0x0][0x3d8] ;  /* 0x0000f600ff977b82 */ /* 0x000ea40000000800 */
[----:B------:R-:W-:Y:S01]  /*9c00*/  IMAD R104, R104, 0x2, R99 ;  /* 0x0000000268687824 */ /* 0x000fe200078e0263 */
[----:B------:R-:W-:-:S04]  /*9c10*/  LEA.HI.X.SX32 R3, R84, R0, 0x1, P6 ;  /* 0x0000000054037211 */ /* 0x000fc800030f0eff */
[----:B------:R-:W-:Y:S01]  /*9c20*/  LEA R103, R103, R104, 0x1 ;  /* 0x0000006867677211 */ /* 0x000fe200078e08ff */
[----:B------:R4:W-:Y:S01]  /*9c30*/  STL.64 [R1+0x1a0], R2 ;  /* 0x0001a00201007387 */ /* 0x0009e20000100a00 */
[C---:B-1----:R-:W-:Y:S01]  /*9c40*/  LEA R78, P3, R89.reuse, R146, 0x1 ;  /* 0x00000092594e7211 */ /* 0x042fe200078608ff */
[----:B------:R-:W1:Y:S02]  /*9c50*/  LDC R152, c[0x0][0x3d8] ;  /* 0x0000f600ff987b82 */ /* 0x000e640000000800 */
[----:B------:R-:W-:Y:S01]  /*9c60*/  IMAD R102, R102, 0x2, R103 ;  /* 0x0000000266667824 */ /* 0x000fe200078e0267 */
[----:B------:R-:W-:-:S03]  /*9c70*/  LEA.HI.X.SX32 R79, R89, R0, 0x1, P3 ;  /* 0x00000000594f7211 */ /* 0x000fc600018f0eff */
[----:B------:R-:W-:Y:S02]  /*9c80*/  IMAD R107, R107, 0x2, R102 ;  /* 0x000000026b6b7824 */ /* 0x000fe400078e0266 */
[----:B------:R3:W-:Y:S01]  /*9c90*/  STL.64 [R1+0x198], R78 ;  /* 0x0001984e01007387 */ /* 0x0007e20000100a00 */
[----:B------:R-:W0:Y:S01]  /*9ca0*/  LDC R153, c[0x0][0x3d8] ;  /* 0x0000f600ff997b82 */ /* 0x000e220000000800 */
[----:B------:R-:W-:Y:S01]  /*9cb0*/  IMAD R106, R106, 0x2, R107 ;  /* 0x000000026a6a7824 */ /* 0x000fe200078e026b */
[----:B----4-:R-:W-:Y:S01]  /*9cc0*/  LEA R2, P6, R87, R146, 0x1 ;  /* 0x0000009257027211 */ /* 0x010fe200078c08ff */
[----:B------:R-:W-:Y:S03]  /*9cd0*/  STL.64 [R1+0x190], R138 ;  /* 0x0001908a01007387 */ /* 0x000fe60000100a00 */
[----:B------:R-:W-:Y:S02]  /*9ce0*/  LEA R105, R105, R106, 0x1 ;  /* 0x0000006a69697211 */ /* 0x000fe400078e08ff */
[----:B------:R-:W-:Y:S01]  /*9cf0*/  LEA.HI.X.SX32 R3, R87, R0, 0x1, P6 ;  /* 0x0000000057037211 */ /* 0x000fe200030f0eff */
[----:B------:R-:W4:Y:S01]  /*9d00*/  LDC R155, c[0x0][0x3d8] ;  /* 0x0000f600ff9b7b82 */ /* 0x000f220000000800 */
[-C--:B------:R-:W-:Y:S01]  /*9d10*/  LEA R134, P6, R90, R146.reuse, 0x1 ;  /* 0x000000925a867211 */ /* 0x080fe200078c08ff */
[----:B------:R-:W-:Y:S01]  /*9d20*/  IMAD R110, R110, 0x2, R105 ;  /* 0x000000026e6e7824 */ /* 0x000fe200078e0269 */
[----:B---3--:R-:W-:Y:S01]  /*9d30*/  LEA R78, P3, R92, R146, 0x1 ;  /* 0x000000925c4e7211 */ /* 0x008fe200078608ff */
[----:B------:R3:W-:Y:S01]  /*9d40*/  STL.64 [R1+0x188], R2 ;  /* 0x0001880201007387 */ /* 0x0007e20000100a00 */
[-C--:B------:R-:W-:Y:S01]  /*9d50*/  LEA.HI.X.SX32 R135, R90, R0.reuse, 0x1, P6 ;  /* 0x000000005a877211 */ /* 0x080fe200030f0eff */
[----:B------:R-:W-:Y:S01]  /*9d60*/  IMAD R109, R113, 0x2, R110 ;  /* 0x00000002716d7824 */ /* 0x000fe200078e026e */
[----:B------:R-:W-:Y:S01]  /*9d70*/  LEA.HI.X.SX32 R79, R92, R0, 0x1, P3 ;  /* 0x000000005c4f7211 */ /* 0x000fe200018f0eff */
[----:B------:R-:W0:Y:S01]  /*9d80*/  LDC R154, c[0x0][0x3d8] ;  /* 0x0000f600ff9a7b82 */ /* 0x000e220000000800 */
[----:B------:R-:W-:Y:S01]  /*9d90*/  LEA R86, P3, R95, R146, 0x1 ;  /* 0x000000925f567211 */ /* 0x000fe200078608ff */
[----:B------:R-:W-:-:S02]  /*9da0*/  IMAD R108, R116, 0x2, R109 ;  /* 0x00000002746c7824 */ /* 0x000fc400078e026d */
[----:B------:R-:W-:Y:S01]  /*9db0*/  STL.64 [R1+0x180], R78 ;  /* 0x0001804e01007387 */ /* 0x000fe20000100a00 */
[----:B------:R-:W-:Y:S02]  /*9dc0*/  LEA.HI.X.SX32 R87, R95, R0, 0x1, P3 ;  /* 0x000000005f577211 */ /* 0x000fe400018f0eff */
[----:B------:R-:W-:Y:S01]  /*9dd0*/  LEA R111, R117, R108, 0x1 ;  /* 0x0000006c756f7211 */ /* 0x000fe200078e08ff */
[----:B------:R-:W0:Y:S01]  /*9de0*/  LDC R156, c[0x0][0x3d8] ;  /* 0x0000f600ff9c7b82 */ /* 0x000e220000000800 */
[----:B---3--:R-:W-:-:S03]  /*9df0*/  LEA R2, P5, R91, R146, 0x1 ;  /* 0x000000925b027211 */ /* 0x008fc600078a08ff */
[----:B------:R-:W-:Y:S01]  /*9e00*/  IMAD R77, R118, 0x2, R111 ;  /* 0x00000002764d7824 */ /* 0x000fe200078e026f */
[----:B------:R-:W-:Y:S02]  /*9e10*/  LEA.HI.X.SX32 R3, R91, R0, 0x1, P5 ;  /* 0x000000005b037211 */ /* 0x000fe400028f0eff */
[C---:B------:R-:W-:Y:S01]  /*9e20*/  LEA R84, P5, R94.reuse, R146, 0x1 ;  /* 0x000000925e547211 */ /* 0x040fe200078a08ff */
[----:B------:R-:W-:Y:S01]  /*9e30*/  IMAD R68, R119, 0x2, R77 ;  /* 0x0000000277447824 */ /* 0x000fe200078e024d */
[----:B------:R-:W3:Y:S01]  /*9e40*/  LDC R157, c[0x0][0x3d8] ;  /* 0x0000f600ff9d7b82 */ /* 0x000ee20000000800 */
[----:B------:R1:W-:Y:S01]  /*9e50*/  STL.64 [R1+0x178], R2 ;  /* 0x0001780201007387 */ /* 0x0003e20000100a00 */
[----:B------:R-:W-:Y:S01]  /*9e60*/  LEA.HI.X.SX32 R85, R94, R0, 0x1, P5 ;  /* 0x000000005e557211 */ /* 0x000fe200028f0eff */
[----:B------:R-:W-:Y:S01]  /*9e70*/  IMAD R112, R121, 0x2, R68 ;  /* 0x0000000279707824 */ /* 0x000fe200078e0244 */
[C---:B------:R-:W-:Y:S01]  /*9e80*/  LEA R90, P5, R97.reuse, R146, 0x1 ;  /* 0x00000092615a7211 */ /* 0x040fe200078a08ff */
[----:B------:R-:W-:Y:S03]  /*9e90*/  STL.64 [R1+0x170], R134 ;  /* 0x0001708601007387 */ /* 0x000fe60000100a00 */
[----:B------:R-:W-:Y:S01]  /*9ea0*/  LEA R71, R120, R112, 0x1 ;  /* 0x0000007078477211 */ /* 0x000fe200078e08ff */
[----:B------:R-:W-:Y:S01]  /*9eb0*/  STL.64 [R1+0x168], R86 ;  /* 0x0001685601007387 */ /* 0x000fe20000100a00 */
[----:B------:R-:W-:Y:S01]  /*9ec0*/  LEA.HI.X.SX32 R91, R97, R0, 0x1, P5 ;  /* 0x00000000615b7211 */ /* 0x000fe200028f0eff */
[----:B------:R-:W0:Y:S02]  /*9ed0*/  LDC R158, c[0x0][0x3d8] ;  /* 0x0000f600ff9e7b82 */ /* 0x000e240000000800 */
[----:B------:R-:W-:Y:S01]  /*9ee0*/  IMAD R70, R122, 0x2, R71 ;  /* 0x000000027a467824 */ /* 0x000fe200078e0247 */
[----:B-1----:R-:W-:-:S03]  /*9ef0*/  LEA R2, P6, R93, R146, 0x1 ;  /* 0x000000925d027211 */ /* 0x002fc600078c08ff */
[----:B------:R-:W-:Y:S01]  /*9f00*/  IMAD R76, R123, 0x2, R70 ;  /* 0x000000027b4c7824 */ /* 0x000fe200078e0246 */
[----:B------:R-:W-:Y:S01]  /*9f10*/  LEA.HI.X.SX32 R3, R93, R0, 0x1, P6 ;  /* 0x000000005d037211 */ /* 0x000fe200030f0eff */
[----:B------:R-:W1:Y:S03]  /*9f20*/  LDC R159, c[0x0][0x3d8] ;  /* 0x0000f600ff9f7b82 */ /* 0x000e660000000800 */
[----:B------:R-:W-:Y:S01]  /*9f30*/  LEA R75, R124, R76, 0x1 ;  /* 0x0000004c7c4b7211 */ /* 0x000fe200078e08ff */
[----:B------:R2:W-:Y:S04]  /*9f40*/  STL.64 [R1+0x158], R2 ;  /* 0x0001580201007387 */ /* 0x0005e80000100a00 */
[----:B------:R-:W-:Y:S01]  /*9f50*/  IMAD R69, R125, 0x2, R75 ;  /* 0x000000027d457824 */ /* 0x000fe200078e024b */
[----:B------:R4:W-:Y:S01]  /*9f60*/  STL.64 [R1+0x160], R84 ;  /* 0x0001605401007387 */ /* 0x0009e20000100a00 */
[----:B------:R-:W0:Y:S02]  /*9f70*/  LDC R161, c[0x0][0x3d8] ;  /* 0x0000f600ffa17b82 */ /* 0x000e240000000800 */
[----:B------:R-:W-:Y:S01]  /*9f80*/  IMAD R113, R127, 0x2, R69 ;  /* 0x000000027f717824 */ /* 0x000fe200078e0245 */
[----:B--2---:R-:W-:-:S04]  /*9f90*/  LEA R2, P3, R98, R146, 0x1 ;  /* 0x0000009262027211 */ /* 0x004fc800078608ff */
[----:B------:R-:W-:Y:S01]  /*9fa0*/  LEA R74, R126, R113, 0x1 ;  /* 0x000000717e4a7211 */ /* 0x000fe200078e08ff */
[----:B------:R-:W2:Y:S01]  /*9fb0*/  LDC R160, c[0x0][0x3d8] ;  /* 0x0000f600ffa07b82 */ /* 0x000ea20000000800 */
[----:B------:R-:W-:Y:S02]  /*9fc0*/  LEA.HI.X.SX32 R3, R98, R0, 0x1, P3 ;  /* 0x0000000062037211 */ /* 0x000fe400018f0eff */
[-C--:B----4-:R-:W-:Y:S01]  /*9fd0*/  LEA R84, P6, R96, R146.reuse, 0x1 ;  /* 0x0000009260547211 */ /* 0x090fe200078c08ff */
[----:B------:R-:W-:Y:S01]  /*9fe0*/  IMAD R73, R128, 0x2, R74 ;  /* 0x0000000280497824 */ /* 0x000fe200078e024a */
[----:B------:R-:W-:Y:S01]  /*9ff0*/  LEA R94, P3, R101, R146, 0x1 ;  /* 0x00000092655e7211 */ /* 0x000fe200078608ff */
[----:B------:R-:W-:Y:S01]  /*a000*/  STL.64 [R1+0x150], R2 ;  /* 0x0001500201007387 */ /* 0x000fe20000100a00 */
[-C--:B------:R-:W-:Y:S01]  /*a010*/  LEA.HI.X.SX32 R85, R96, R0.reuse, 0x1, P6 ;  /* 0x0000000060557211 */ /* 0x080fe200030f0eff */
[----:B------:R-:W-:Y:S01]  /*a020*/  IMAD R82, R129, 0x2, R73 ;  /* 0x0000000281527824 */ /* 0x000fe200078e0249 */
[----:B------:R-:W-:Y:S01]  /*a030*/  LEA.HI.X.SX32 R95, R101, R0, 0x1, P3 ;  /* 0x00000000655f7211 */ /* 0x000fe200018f0eff */
[----:B------:R4:W-:Y:S01]  /*a040*/  STL.64 [R1+0x148], R90 ;  /* 0x0001485a01007387 */ /* 0x0009e20000100a00 */
[----:B------:R-:W1:Y:S02]  /*a050*/  LDC R162, c[0x0][0x3d8] ;  /* 0x0000f600ffa27b82 */ /* 0x000e640000000800 */
[----:B------:R-:W-:Y:S01]  /*a060*/  LEA R81, R130, R82, 0x1 ;  /* 0x0000005282517211 */ /* 0x000fe200078e08ff */
[----:B------:R3:W-:Y:S04]  /*a070*/  STL.64 [R1+0x140], R84 ;  /* 0x0001405401007387 */ /* 0x0007e80000100a00 */
[----:B------:R-:W-:Y:S01]  /*a080*/  IMAD R72, R131, 0x2, R81 ;  /* 0x0000000283487824 */ /* 0x000fe200078e0251 */
[----:B------:R-:W1:Y:S03]  /*a090*/  LDC R163, c[0x0][0x3d8] ;  /* 0x0000f600ffa37b82 */ /* 0x000e660000000800 */
[----:B------:R-:W-:Y:S01]  /*a0a0*/  IMAD R88, R141, 0x2, R72 ;  /* 0x000000028d587824 */ /* 0x000fe200078e0248 */
[----:B----4-:R-:W-:-:S02]  /*a0b0*/  LEA R90, P5, R100, R146, 0x1 ;  /* 0x00000092645a7211 */ /* 0x010fc400078a08ff */
[C---:B---3--:R-:W-:Y:S02]  /*a0c0*/  LEA R84, P6, R99.reuse, R146, 0x1 ;  /* 0x0000009263547211 */ /* 0x048fe400078c08ff */
[----:B------:R-:W3:Y:S01]  /*a0d0*/  LDC R164, c[0x0][0x3d8] ;  /* 0x0000f600ffa47b82 */ /* 0x000ee20000000800 */
[----:B------:R-:W-:Y:S02]  /*a0e0*/  LEA R80, R140, R88, 0x1 ;  /* 0x000000588c507211 */ /* 0x000fe400078e08ff */
[----:B------:R-:W-:Y:S02]  /*a0f0*/  LEA.HI.X.SX32 R85, R99, R0, 0x1, P6 ;  /* 0x0000000063557211 */ /* 0x000fe400030f0eff */
[----:B------:R-:W-:Y:S01]  /*a100*/  LEA R140, P3, R104, R146, 0x1 ;  /* 0x00000092688c7211 */ /* 0x000fe200078608ff */
[----:B------:R-:W-:Y:S01]  /*a110*/  IMAD R79, R142, 0x2, R80 ;  /* 0x000000028e4f7824 */ /* 0x000fe200078e0250 */
[-C--:B------:R-:W-:Y:S01]  /*a120*/  LEA.HI.X.SX32 R91, R100, R0.reuse, 0x1, P5 ;  /* 0x00000000645b7211 */ /* 0x080fe200028f0eff */
[----:B------:R-:W-:Y:S01]  /*a130*/  STL.64 [R1+0x128], R84 ;  /* 0x0001285401007387 */ /* 0x000fe20000100a00 */
[----:B------:R-:W-:Y:S01]  /*a140*/  LEA.HI.X.SX32 R141, R104, R0, 0x1, P3 ;  /* 0x00000000688d7211 */ /* 0x000fe200018f0eff */
[----:B------:R-:W-:Y:S01]  /*a150*/  IMAD R87, R143, 0x2, R79 ;  /* 0x000000028f577824 */ /* 0x000fe200078e024f */
[----:B------:R-:W-:Y:S01]  /*a160*/  LEA R142, P3, R107, R146, 0x1 ;  /* 0x000000926b8e7211 */ /* 0x000fe200078608ff */
[----:B------:R4:W-:Y:S01]  /*a170*/  STL.64 [R1+0x138], R94 ;  /* 0x0001385e01007387 */ /* 0x0009e20000100a00 */
[----:B------:R-:W1:Y:S02]  /*a180*/  LDC R165, c[0x0][0x3d8] ;  /* 0x0000f600ffa57b82 */ /* 0x000e640000000800 */
[----:B------:R-:W-:Y:S01]  /*a190*/  LEA R86, R145, R87, 0x1 ;  /* 0x0000005791567211 */ /* 0x000fe200078e08ff */
[----:B------:R2:W-:Y:S01]  /*a1a0*/  STL.64 [R1+0x130], R90 ;  /* 0x0001305a01007387 */ /* 0x0005e20000100a00 */
[----:B------:R-:W-:-:S02]  /*a1b0*/  LEA.HI.X.SX32 R143, R107, R0, 0x1, P3 ;  /* 0x000000006b8f7211 */ /* 0x000fc400018f0eff */
[C---:B------:R-:W-:Y:S01]  /*a1c0*/  LEA R144, P3, R110.reuse, R146, 0x1 ;  /* 0x000000926e907211 */ /* 0x040fe200078608ff */
[----:B0-----:R-:W-:Y:S01]  /*a1d0*/  IMAD R78, R147, 0x2, R86 ;  /* 0x00000002934e7824 */ /* 0x001fe200078e0256 */
[----:B------:R0:W-:Y:S01]  /*a1e0*/  STL.64 [R1+0x120], R140 ;  /* 0x0001208c01007387 */ /* 0x0001e20000100a00 */
[----:B------:R-:W1:Y:S01]  /*a1f0*/  LDC R167, c[0x0][0x3d8] ;  /* 0x0000f600ffa77b82 */ /* 0x000e620000000800 */
[----:B------:R-:W-:Y:S01]  /*a200*/  LEA.HI.X.SX32 R145, R110, R0, 0x1, P3 ;  /* 0x000000006e917211 */ /* 0x000fe200018f0eff */
[----:B------:R-:W-:Y:S01]  /*a210*/  IMAD R93, R149, 0x2, R78 ;  /* 0x00000002955d7824 */ /* 0x000fe200078e024e */
[CC--:B----4-:R-:W-:Y:S01]  /*a220*/  LEA R94, P5, R103.reuse, R146.reuse, 0x1 ;  /* 0x00000092675e7211 */ /* 0x0d0fe200078a08ff */
[----:B------:R-:W-:Y:S01]  /*a230*/  IMAD.MOV.U32 R149, RZ, RZ, R195 ;  /* 0x000000ffff957224 */ /* 0x000fe200078e00c3 */
[----:B--2---:R-:W-:Y:S02]  /*a240*/  LEA R90, P6, R102, R146, 0x1 ;  /* 0x00000092665a7211 */ /* 0x004fe400078c08ff */
[----:B------:R-:W-:Y:S01]  /*a250*/  LEA R85, R148, R93, 0x1 ;  /* 0x0000005d94557211 */ /* 0x000fe200078e08ff */
[----:B------:R-:W2:Y:S01]  /*a260*/  LDC R166, c[0x0][0x3d8] ;  /* 0x0000f600ffa67b82 */ /* 0x000ea20000000800 */
[----:B------:R-:W-:-:S02]  /*a270*/  LEA.HI.X.SX32 R95, R103, R0, 0x1, P5 ;  /* 0x00000000675f7211 */ /* 0x000fc400028f0eff */
[----:B0-----:R-:W-:Y:S01]  /*a280*/  LEA R140, P5, R106, R146, 0x1 ;  /* 0x000000926a8c7211 */ /* 0x001fe200078a08ff */
[----:B------:R-:W-:Y:S01]  /*a290*/  IMAD R84, R150, 0x2, R85 ;  /* 0x0000000296547824 */ /* 0x000fe200078e0255 */
[-C--:B------:R-:W-:Y:S01]  /*a2a0*/  LEA.HI.X.SX32 R91, R102, R0.reuse, 0x1, P6 ;  /* 0x00000000665b7211 */ /* 0x080fe200030f0eff */
[----:B------:R0:W-:Y:S01]  /*a2b0*/  STL.64 [R1+0x118], R94 ;  /* 0x0001185e01007387 */ /* 0x0001e20000100a00 */
[----:B------:R-:W-:Y:S01]  /*a2c0*/  LEA.HI.X.SX32 R141, R106, R0, 0x1, P5 ;  /* 0x000000006a8d7211 */ /* 0x000fe200028f0eff */
[----:B------:R-:W-:Y:S01]  /*a2d0*/  IMAD R92, R151, 0x2, R84 ;  /* 0x00000002975c7824 */ /* 0x000fe200078e0254 */
[----:B------:R-:W4:Y:S01]  /*a2e0*/  LDC R168, c[0x0][0x3d8] ;  /* 0x0000f600ffa87b82 */ /* 0x000f220000000800 */
[----:B------:R3:W-:Y:S01]  /*a2f0*/  STL.64 [R1+0x110], R90 ;  /* 0x0001105a01007387 */ /* 0x0007e20000100a00 */
[----:B------:R-:W-:Y:S01]  /*a300*/  IMAD.MOV.U32 R150, RZ, RZ, R196 ;  /* 0x000000ffff967224 */ /* 0x000fe200078e00c4 */
[----:B------:R-:W-:Y:S01]  /*a310*/  MOV R148, R194 ;  /* 0x000000c200947202 */ /* 0x000fe20000000f00 */
[----:B------:R-:W-:Y:S01]  /*a320*/  IMAD.MOV.U32 R151, RZ, RZ, R197 ;  /* 0x000000ffff977224 */ /* 0x000fe200078e00c5 */
[----:B------:R3:W-:Y:S03]  /*a330*/  STL.64 [R1+0x108], R142 ;  /* 0x0001088e01007387 */ /* 0x0007e60000100a00 */
[----:B------:R-:W1:Y:S01]  /*a340*/  LDC R169, c[0x0][0x3d8] ;  /* 0x0000f600ffa97b82 */ /* 0x000e620000000800 */
[C---:B0-----:R-:W-:Y:S01]  /*a350*/  LEA R94, P6, R105.reuse, R146, 0x1 ;  /* 0x00000092695e7211 */ /* 0x041fe200078c08ff */
[----:B------:R0:W-:Y:S01]  /*a360*/  STL.64 [R1+0x100], R140 ;  /* 0x0001008c01007387 */ /* 0x0001e20000100a00 */
[----:B---3--:R-:W-:Y:S01]  /*a370*/  LEA R91, R152, R92, 0x1 ;  /* 0x0000005c985b7211 */ /* 0x008fe200078e08ff */
[----:B------:R-:W-:Y:S01]  /*a380*/  IMAD.MOV.U32 R152, RZ, RZ, R198 ;  /* 0x000000ffff987224 */ /* 0x000fe200078e00c6 */
[----:B------:R-:W-:-:S03]  /*a390*/  LEA.HI.X.SX32 R95, R105, R0, 0x1, P6 ;  /* 0x00000000695f7211 */ /* 0x000fc600030f0eff */
[----:B------:R-:W3:Y:S01]  /*a3a0*/  LDC R170, c[0x0][0x3d8] ;  /* 0x0000f600ffaa7b82 */ /* 0x000ee20000000800 */
[----:B------:R-:W-:Y:S01]  /*a3b0*/  LEA R142, P5, R109, R146, 0x1 ;  /* 0x000000926d8e7211 */ /* 0x000fe200078a08ff */
[----:B------:R-:W-:Y:S01]  /*a3c0*/  IMAD R83, R153, 0x2, R91 ;  /* 0x0000000299537824 */ /* 0x000fe200078e025b */
[----:B------:R-:W-:Y:S01]  /*a3d0*/  MOV R153, R199 ;  /* 0x000000c700997202 */ /* 0x000fe20000000f00 */
[----:B------:R2:W-:Y:S01]  /*a3e0*/  STL.64 [R1+0xf8], R94 ;  /* 0x0000f85e01007387 */ /* 0x0005e20000100a00 */
[----:B------:R-:W-:Y:S02]  /*a3f0*/  LEA.HI.X.SX32 R143, R109, R0, 0x1, P5 ;  /* 0x000000006d8f7211 */ /* 0x000fe400028f0eff */
[C---:B0-----:R-:W-:Y:S01]  /*a400*/  LEA R140, P6, R108.reuse, R146, 0x1 ;  /* 0x000000926c8c7211 */ /* 0x041fe200078c08ff */
[----:B------:R0:W-:Y:S01]  /*a410*/  STL.64 [R1+0xf0], R144 ;  /* 0x0000f09001007387 */ /* 0x0001e20000100a00 */
[----:B------:R-:W3:Y:S02]  /*a420*/  LDC R171, c[0x0][0x3d8] ;  /* 0x0000f600ffab7b82 */ /* 0x000ee40000000800 */
[----:B------:R-:W-:Y:S01]  /*a430*/  LEA.HI.X.SX32 R141, R108, R0, 0x1, P6 ;  /* 0x000000006c8d7211 */ /* 0x000fe200030f0eff */
[----:B------:R0:W-:Y:S01]  /*a440*/  STL.64 [R1+0xe8], R142 ;  /* 0x0000e88e01007387 */ /* 0x0001e20000100a00 */
[----:B--2---:R-:W-:-:S03]  /*a450*/  IMAD R95, R155, 0x2, R83 ;  /* 0x000000029b5f7824 */ /* 0x004fc600078e0253 */
[----:B------:R2:W-:Y:S01]  /*a460*/  STL.64 [R1+0xe0], R140 ;  /* 0x0000e08c01007387 */ /* 0x0005e20000100a00 */
[----:B------:R-:W3:Y:S01]  /*a470*/  LDC R173, c[0x0][0x3d8] ;  /* 0x0000f600ffad7b82 */ /* 0x000ee20000000800 */
[-C--:B0-----:R-:W-:Y:S02]  /*a480*/  LEA R144, P3, R111, R146.reuse, 0x1 ;  /* 0x000000926f907211 */ /* 0x081fe400078608ff */
[----:B------:R-:W-:Y:S02]  /*a490*/  LEA R90, R154, R95, 0x1 ;  /* 0x0000005f9a5a7211 */ /* 0x000fe400078e08ff */
[----:B------:R-:W-:Y:S02]  /*a4a0*/  LEA R142, P5, R77, R146, 0x1 ;  /* 0x000000924d8e7211 */ /* 0x000fe400078a08ff */
[-C--:B------:R-:W-:Y:S01]  /*a4b0*/  LEA.HI.X.SX32 R145, R111, R0.reuse, 0x1, P3 ;  /* 0x000000006f917211 */ /* 0x080fe200018f0eff */
[----:B------:R-:W-:Y:S01]  /*a4c0*/  IMAD R89, R156, 0x2, R90 ;  /* 0x000000029c597824 */ /* 0x000fe200078e025a */
[----:B------:R-:W-:Y:S01]  /*a4d0*/  LEA.HI.X.SX32 R143, R77, R0, 0x1, P5 ;  /* 0x000000004d8f7211 */ /* 0x000fe200028f0eff */
[----:B------:R-:W0:Y:S01]  /*a4e0*/  LDC R172, c[0x0][0x3d8] ;  /* 0x0000f600ffac7b82 */ /* 0x000e220000000800 */
[----:B--2---:R-:W-:Y:S01]  /*a4f0*/  LEA R140, P6, R68, R146, 0x1 ;  /* 0x00000092448c7211 */ /* 0x004fe200078c08ff */
[----:B------:R2:W-:Y:S01]  /*a500*/  STL.64 [R1+0xd8], R144 ;  /* 0x0000d89001007387 */ /* 0x0005e20000100a00 */
[----:B------:R-:W-:-:S02]  /*a510*/  IMAD R94, R157, 0x2, R89 ;  /* 0x000000029d5e7824 */ /* 0x000fc400078e0259 */
[----:B------:R-:W-:Y:S01]  /*a520*/  LEA.HI.X.SX32 R141, R68, R0, 0x1, P6 ;  /* 0x00000000448d7211 */ /* 0x000fe200030f0eff */
[----:B------:R4:W-:Y:S02]  /*a530*/  STL.64 [R1+0xd0], R142 ;  /* 0x0000d08e01007387 */ /* 0x0009e40000100a00 */
[----:B------:R-:W-:Y:S01]  /*a540*/  LEA R77, R158, R94, 0x1 ;  /* 0x0000005e9e4d7211 */ /* 0x000fe200078e08ff */
[----:B------:R-:W0:Y:S01]  /*a550*/  LDC R174, c[0x0][0x3d8] ;  /* 0x0000f600ffae7b82 */ /* 0x000e220000000800 */
[----:B------:R4:W-:Y:S03]  /*a560*/  STL.64 [R1+0xc8], R140 ;  /* 0x0000c88c01007387 */ /* 0x0009e60000100a00 */
[----:B-1----:R-:W-:Y:S01]  /*a570*/  IMAD R68, R159, 0x2, R77 ;  /* 0x000000029f447824 */ /* 0x002fe200078e024d */
[----:B--2---:R-:W-:-:S03]  /*a580*/  LEA R144, P3, R112, R146, 0x1 ;  /* 0x0000009270907211 */ /* 0x004fc600078608ff */
[----:B------:R-:W-:Y:S01]  /*a590*/  IMAD R96, R161, 0x2, R68 ;  /* 0x00000002a1607824 */ /* 0x000fe200078e0244 */
[C---:B----4-:R-:W-:Y:S01]  /*a5a0*/  LEA R142, P5, R71.reuse, R146, 0x1 ;  /* 0x00000092478e7211 */ /* 0x050fe200078a08ff */
[----:B------:R-:W1:Y:S01]  /*a5b0*/  LDC R175, c[0x0][0x3d8] ;  /* 0x0000f600ffaf7b82 */ /* 0x000e620000000800 */
[----:B------:R-:W-:Y:S02]  /*a5c0*/  LEA.HI.X.SX32 R145, R112, R0, 0x1, P3 ;  /* 0x0000000070917211 */ /* 0x000fe400018f0eff */
[C---:B------:R-:W-:Y:S02]  /*a5d0*/  LEA R140, P6, R70.reuse, R146, 0x1 ;  /* 0x00000092468c7211 */ /* 0x040fe400078c08ff */
[-C--:B------:R-:W-:Y:S01]  /*a5e0*/  LEA.HI.X.SX32 R143, R71, R0.reuse, 0x1, P5 ;  /* 0x00000000478f7211 */ /* 0x080fe200028f0eff */
[----:B------:R2:W-:Y:S01]  /*a5f0*/  STL.64 [R1+0xc0], R144 ;  /* 0x0000c09001007387 */ /* 0x0005e20000100a00 */
[----:B------:R-:W-:Y:S01]  /*a600*/  LEA.HI.X.SX32 R141, R70, R0, 0x1, P6 ;  /* 0x00000000468d7211 */ /* 0x000fe200030f0eff */
[----:B------:R-:W4:Y:S01]  /*a610*/  LDC R176, c[0x0][0x3d8] ;  /* 0x0000f600ffb07b82 */ /* 0x000f220000000800 */
[----:B------:R-:W-:Y:S01]  /*a620*/  LEA R71, R160, R96, 0x1 ;  /* 0x00000060a0477211 */ /* 0x000fe200078e08ff */
[----:B------:R3:W-:Y:S04]  /*a630*/  STL.64 [R1+0xb8], R142 ;  /* 0x0000b88e01007387 */ /* 0x0007e80000100a00 */
[----:B------:R3:W-:Y:S01]  /*a640*/  STL.64 [R1+0xb0], R140 ;  /* 0x0000b08c01007387 */ /* 0x0007e20000100a00 */
[----:B------:R-:W-:Y:S01]  /*a650*/  IMAD R70, R162, 0x2, R71 ;  /* 0x00000002a2467824 */ /* 0x000fe200078e0247 */
[----:B------:R-:W0:Y:S01]  /*a660*/  LDC R177, c[0x0][0x3d8] ;  /* 0x0000f600ffb17b82 */ /* 0x000e220000000800 */
[----:B--2---:R-:W-:-:S02]  /*a670*/  LEA R144, P3, R76, R146, 0x1 ;  /* 0x000000924c907211 */ /* 0x004fc400078608ff */
[----:B---3--:R-:W-:Y:S02]  /*a680*/  LEA R142, P5, R75, R146, 0x1 ;  /* 0x000000924b8e7211 */ /* 0x008fe400078a08ff */
[----:B------:R-:W-:Y:S01]  /*a690*/  LEA.HI.X.SX32 R145, R76, R0, 0x1, P3 ;  /* 0x000000004c917211 */ /* 0x000fe200018f0eff */
[----:B------:R-:W-:Y:S01]  /*a6a0*/  IMAD R76, R163, 0x2, R70 ;  /* 0x00000002a34c7824 */ /* 0x000fe200078e0246 */
[----:B------:R-:W-:Y:S01]  /*a6b0*/  LEA R140, P6, R69, R146, 0x1 ;  /* 0x00000092458c7211 */ /* 0x000fe200078c08ff */
[----:B------:R-:W2:Y:S01]  /*a6c0*/  LDC R179, c[0x0][0x3d8] ;  /* 0x0000f600ffb37b82 */ /* 0x000ea20000000800 */
[-C--:B------:R-:W-:Y:S01]  /*a6d0*/  LEA.HI.X.SX32 R143, R75, R0.reuse, 0x1, P5 ;  /* 0x000000004b8f7211 */ /* 0x080fe200028f0eff */
[----:B------:R3:W-:Y:S01]  /*a6e0*/  STL.64 [R1+0xa8], R144 ;  /* 0x0000a89001007387 */ /* 0x0007e20000100a00 */
[----:B------:R-:W-:Y:S02]  /*a6f0*/  LEA.HI.X.SX32 R141, R69, R0, 0x1, P6 ;  /* 0x00000000458d7211 */ /* 0x000fe400030f0eff */
[----:B------:R-:W-:Y:S01]  /*a700*/  LEA R75, R164, R76, 0x1 ;  /* 0x0000004ca44b7211 */ /* 0x000fe200078e08ff */
[----:B------:R1:W-:Y:S02]  /*a710*/  STL.64 [R1+0xa0], R142 ;  /* 0x0000a08e01007387 */ /* 0x0003e40000100a00 */
[----:B------:R-:W0:Y:S02]  /*a720*/  LDC R178, c[0x0][0x3d8] ;  /* 0x0000f600ffb27b82 */ /* 0x000e240000000800 */
[----:B------:R1:W-:Y:S01]  /*a730*/  STL.64 [R1+0x98], R140 ;  /* 0x0000988c01007387 */ /* 0x0003e20000100a00 */
[----:B------:R-:W-:Y:S01]  /*a740*/  IMAD R69, R165, 0x2, R75 ;  /* 0x00000002a5457824 */ /* 0x000fe200078e024b */
[----:B---3--:R-:W-:-:S04]  /*a750*/  LEA R144, P3, R113, R146, 0x1 ;  /* 0x0000009271907211 */ /* 0x008fc800078608ff */
[----:B------:R-:W3:Y:S01]  /*a760*/  LDC R180, c[0x0][0x3d8] ;  /* 0x0000f600ffb47b82 */ /* 0x000ee20000000800 */
[C---:B-1----:R-:W-:Y:S02]  /*a770*/  LEA R142, P5, R74.reuse, R146, 0x1 ;  /* 0x000000924a8e7211 */ /* 0x042fe400078a08ff */
[----:B------:R-:W-:Y:S02]  /*a780*/  LEA.HI.X.SX32 R145, R113, R0, 0x1, P3 ;  /* 0x0000000071917211 */ /* 0x000fe400018f0eff */
[C---:B------:R-:W-:Y:S02]  /*a790*/  LEA R140, P6, R73.reuse, R146, 0x1 ;  /* 0x00000092498c7211 */ /* 0x040fe400078c08ff */
[-C--:B------:R-:W-:Y:S01]  /*a7a0*/  LEA.HI.X.SX32 R143, R74, R0.reuse, 0x1, P5 ;  /* 0x000000004a8f7211 */ /* 0x080fe200028f0eff */
[----:B------:R1:W-:Y:S01]  /*a7b0*/  STL.64 [R1+0x90], R144 ;  /* 0x0000909001007387 */ /* 0x0003e20000100a00 */
[----:B------:R-:W-:Y:S01]  /*a7c0*/  LEA.HI.X.SX32 R141, R73, R0, 0x1, P6 ;  /* 0x00000000498d7211 */ /* 0x000fe200030f0eff */
[----:B------:R-:W0:Y:S02]  /*a7d0*/  LDC R181, c[0x0][0x3d8] ;  /* 0x0000f600ffb57b82 */ /* 0x000e240000000800 */
[----:B------:R4:W-:Y:S04]  /*a7e0*/  STL.64 [R1+0x88], R142 ;  /* 0x0000888e01007387 */ /* 0x0009e80000100a00 */
[----:B------:R2:W-:Y:S02]  /*a7f0*/  STL.64 [R1+0x80], R140 ;  /* 0x0000808c01007387 */ /* 0x0005e40000100a00 */
[----:B------:R-:W0:Y:S01]  /*a800*/  LDC R182, c[0x0][0x3d8] ;  /* 0x0000f600ffb67b82 */ /* 0x000e220000000800 */
[----:B-1----:R-:W-:-:S02]  /*a810*/  LEA R144, P3, R82, R146, 0x1 ;  /* 0x0000009252907211 */ /* 0x002fc400078608ff */
[----:B----4-:R-:W-:Y:S02]  /*a820*/  LEA R142, P5, R81, R146, 0x1 ;  /* 0x00000092518e7211 */ /* 0x010fe400078a08ff */
[----:B------:R-:W-:Y:S01]  /*a830*/  LEA.HI.X.SX32 R145, R82, R0, 0x1, P3 ;  /* 0x0000000052917211 */ /* 0x000fe200018f0eff */
[----:B------:R-:W-:Y:S01]  /*a840*/  IMAD R82, R167, 0x2, R69 ;  /* 0x00000002a7527824 */ /* 0x000fe200078e0245 */
[C---:B--2---:R-:W-:Y:S01]  /*a850*/  LEA R140, P6, R72.reuse, R146, 0x1 ;  /* 0x00000092488c7211 */ /* 0x044fe200078c08ff */
[----:B------:R-:W1:Y:S01]  /*a860*/  LDC R183, c[0x0][0x3d8] ;  /* 0x0000f600ffb77b82 */ /* 0x000e620000000800 */
        /* <DEDUP_REMOVED lines=8> */
[----:B--2---:R-:W-:-:S04]  /*a8f0*/  LEA R144, P3, R88, R146, 0x1 ;  /* 0x0000009258907211 */ /* 0x004fc800078608ff */
[----:B------:R-:W2:Y:S01]  /*a900*/  LDC R184, c[0x0][0x3d8] ;  /* 0x0000f600ffb87b82 */ /* 0x000ea20000000800 */
[----:B----4-:R-:W-:Y:S02]  /*a910*/  LEA R142, P5, R80, R146, 0x1 ;  /* 0x00000092508e7211 */ /* 0x010fe400078a08ff */
[----:B------:R-:W-:Y:S02]  /*a920*/  LEA.HI.X.SX32 R145, R88, R0, 0x1, P3 ;  /* 0x0000000058917211 */ /* 0x000fe400018f0eff */
[C---:B---3--:R-:W-:Y:S02]  /*a930*/  LEA R140, P6, R79.reuse, R146, 0x1 ;  /* 0x000000924f8c7211 */ /* 0x048fe400078c08ff */
[-C--:B------:R-:W-:Y:S01]  /*a940*/  LEA.HI.X.SX32 R143, R80, R0.reuse, 0x1, P5 ;  /* 0x00000000508f7211 */ /* 0x080fe200028f0eff */
[----:B------:R-:W-:Y:S01]  /*a950*/  STL.64 [R1+0x60], R144 ;  /* 0x0000609001007387 */ /* 0x000fe20000100a00 */
[----:B------:R-:W-:Y:S01]  /*a960*/  LEA.HI.X.SX32 R141, R79, R0, 0x1, P6 ;  /* 0x000000004f8d7211 */ /* 0x000fe200030f0eff */
[----:B------:R-:W3:Y:S01]  /*a970*/  LDC R186, c[0x0][0x3d8] ;  /* 0x0000f600ffba7b82 */ /* 0x000ee20000000800 */
[C---:B------:R-:W-:Y:S01]  /*a980*/  LEA R80, P6, R78.reuse, R146, 0x1 ;  /* 0x000000924e507211 */ /* 0x040fe200078c08ff */
[----:B------:R4:W-:Y:S03]  /*a990*/  STL.64 [R1+0x58], R142 ;  /* 0x0000588e01007387 */ /* 0x0009e60000100a00 */
[----:B------:R-:W-:Y:S01]  /*a9a0*/  LEA.HI.X.SX32 R81, R78, R0, 0x1, P6 ;  /* 0x000000004e517211 */ /* 0x000fe200030f0eff */
[----:B------:R1:W-:Y:S02]  /*a9b0*/  STL.64 [R1+0x50], R140 ;  /* 0x0000508c01007387 */ /* 0x0003e40000100a00 */
[----:B------:R-:W0:Y:S02]  /*a9c0*/  LDC R187, c[0x0][0x3d8] ;  /* 0x0000f600ffbb7b82 */ /* 0x000e240000000800 */
[----:B------:R1:W-:Y:S01]  /*a9d0*/  STL.64 [R1+0x38], R80 ;  /* 0x0000385001007387 */ /* 0x0003e20000100a00 */
[----:B----4-:R-:W-:-:S05]  /*a9e0*/  LEA R142, P3, R87, R146, 0x1 ;  /* 0x00000092578e7211 */ /* 0x010fca00078608ff */
[----:B------:R-:W4:Y:S01]  /*a9f0*/  LDC R188, c[0x0][0x3d8] ;  /* 0x0000f600ffbc7b82 */ /* 0x000f220000000800 */
[C---:B-1----:R-:W-:Y:S02]  /*aa00*/  LEA R140, P5, R86.reuse, R146, 0x1 ;  /* 0x00000092568c7211 */ /* 0x042fe400078a08ff */
[-C--:B------:R-:W-:Y:S02]  /*aa10*/  LEA.HI.X.SX32 R143, R87, R0.reuse, 0x1, P3 ;  /* 0x00000000578f7211 */ /* 0x080fe400018f0eff */
[----:B------:R-:W-:Y:S01]  /*aa20*/  LEA.HI.X.SX32 R141, R86, R0, 0x1, P5 ;  /* 0x00000000568d7211 */ /* 0x000fe200028f0eff */
[----:B------:R-:W-:Y:S01]  /*aa30*/  IMAD R81, R169, 0x2, R73 ;  /* 0x00000002a9517824 */ /* 0x000fe200078e0249 */
[C---:B------:R-:W-:Y:S01]  /*aa40*/  LEA R144, P3, R93.reuse, R146, 0x1 ;  /* 0x000000925d907211 */ /* 0x040fe200078608ff */
[----:B------:R1:W-:Y:S01]  /*aa50*/  STL.64 [R1+0x48], R142 ;  /* 0x0000488e01007387 */ /* 0x0003e20000100a00 */
[----:B------:R-:W2:Y:S02]  /*aa60*/  LDC R189, c[0x0][0x3d8] ;  /* 0x0000f600ffbd7b82 */ /* 0x000ea40000000800 */
[----:B------:R-:W-:Y:S01]  /*aa70*/  LEA R80, R170, R81, 0x1 ;  /* 0x00000051aa507211 */ /* 0x000fe200078e08ff */
[----:B------:R1:W-:Y:S01]  /*aa80*/  STL.64 [R1+0x40], R140 ;  /* 0x0000408c01007387 */ /* 0x0003e20000100a00 */
[----:B------:R-:W-:-:S03]  /*aa90*/  LEA.HI.X.SX32 R145, R93, R0, 0x1, P3 ;  /* 0x000000005d917211 */ /* 0x000fc600018f0eff */
[----:B------:R-:W-:Y:S01]  /*aaa0*/  IMAD R72, R171, 0x2, R80 ;  /* 0x00000002ab487824 */ /* 0x000fe200078e0250 */
[----:B------:R-:W2:Y:S01]  /*aab0*/  LDC R191, c[0x0][0x3d8] ;  /* 0x0000f600ffbf7b82 */ /* 0x000ea20000000800 */
[----:B------:R3:W-:Y:S01]  /*aac0*/  STL.64 [R1+0x30], R144 ;  /* 0x0000309001007387 */ /* 0x0007e20000100a00 */
[-C--:B-1----:R-:W-:Y:S02]  /*aad0*/  LEA R142, P5, R85, R146.reuse, 0x1 ;  /* 0x00000092558e7211 */ /* 0x082fe400078a08ff */
[----:B------:R-:W-:-:S04]  /*aae0*/  LEA R140, P6, R84, R146, 0x1 ;  /* 0x00000092548c7211 */ /* 0x000fc800078c08ff */
[----:B------:R-:W1:Y:S01]  /*aaf0*/  LDC R190, c[0x0][0x3d8] ;  /* 0x0000f600ffbe7b82 */ /* 0x000e620000000800 */
[-C--:B------:R-:W-:Y:S01]  /*ab00*/  LEA.HI.X.SX32 R143, R85, R0.reuse, 0x1, P5 ;  /* 0x00000000558f7211 */ /* 0x080fe200028f0eff */
[----:B------:R-:W-:Y:S01]  /*ab10*/  IMAD R85, R173, 0x2, R72 ;  /* 0x00000002ad557824 */ /* 0x000fe200078e0248 */
[----:B------:R-:W-:Y:S02]  /*ab20*/  LEA.HI.X.SX32 R141, R84, R0, 0x1, P6 ;  /* 0x00000000548d7211 */ /* 0x000fe400030f0eff */
[C---:B------:R-:W-:Y:S01]  /*ab30*/  LEA R78, P6, R83.reuse, R146, 0x1 ;  /* 0x00000092534e7211 */ /* 0x040fe200078c08ff */
[----:B------:R0:W-:Y:S01]  /*ab40*/  STL.64 [R1+0x28], R142 ;  /* 0x0000288e01007387 */ /* 0x0001e20000100a00 */
[----:B---3--:R-:W-:Y:S01]  /*ab50*/  IMAD.MOV.U32 R144, RZ, RZ, R204 ;  /* 0x000000ffff907224 */ /* 0x008fe200078e00cc */
[----:B------:R-:W3:Y:S01]  /*ab60*/  LDC R192, c[0x0][0x3d8] ;  /* 0x0000f600ffc07b82 */ /* 0x000ee20000000800 */
[----:B------:R-:W-:Y:S01]  /*ab70*/  LEA.HI.X.SX32 R79, R83, R0, 0x1, P6 ;  /* 0x00000000534f7211 */ /* 0x000fe200030f0eff */
[----:B------:R4:W-:Y:S01]  /*ab80*/  STL.64 [R1+0x20], R140 ;  /* 0x0000208c01007387 */ /* 0x0009e20000100a00 */
[----:B------:R-:W-:-:S02]  /*ab90*/  LEA R248, P6, R89, R146, 0x1 ;  /* 0x0000009259f87211 */ /* 0x000fc400078c08ff */
[----:B------:R-:W-:Y:S01]  /*aba0*/  MOV R145, R205 ;  /* 0x000000cd00917202 */ /* 0x000fe20000000f00 */
[----:B------:R4:W-:Y:S01]  /*abb0*/  STL.64 [R1+0x8], R78 ;  /* 0x0000084e01007387 */ /* 0x0009e20000100a00 */
[----:B------:R-:W-:Y:S01]  /*abc0*/  LEA.HI.X.SX32 R249, R89, R0, 0x1, P6 ;  /* 0x0000000059f97211 */ /* 0x000fe200030f0eff */
[----:B------:R-:W1:Y:S01]  /*abd0*/  LDC R193, c[0x0][0x3d8] ;  /* 0x0000f600ffc17b82 */ /* 0x000e620000000800 */
[-C--:B------:R-:W-:Y:S02]  /*abe0*/  LEA R242, P6, R68, R146.reuse, 0x1 ;  /* 0x0000009244f27211 */ /* 0x080fe400078c08ff */
[----:B0-----:R-:W-:Y:S02]  /*abf0*/  LEA R142, P3, R92, R146, 0x1 ;  /* 0x000000925c8e7211 */ /* 0x001fe400078608ff */
[----:B------:R-:W-:Y:S02]  /*ac00*/  LEA.HI.X.SX32 R243, R68, R0, 0x1, P6 ;  /* 0x0000000044f37211 */ /* 0x000fe400030f0eff */
[----:B----4-:R-:W-:Y:S01]  /*ac10*/  LEA R140, P5, R91, R146, 0x1 ;  /* 0x000000925b8c7211 */ /* 0x010fe200078a08ff */
[----:B------:R-:W0:Y:S01]  /*ac20*/  LDC R252, c[0x0][0x3d8] ;  /* 0x0000f600fffc7b82 */ /* 0x000e220000000800 */
[----:B------:R-:W-:-:S02]  /*ac30*/  LEA.HI.X.SX32 R143, R92, R0, 0x1, P3 ;  /* 0x000000005c8f7211 */ /* 0x000fc400018f0eff */
[----:B------:R-:W-:Y:S02]  /*ac40*/  LEA R79, R172, R85, 0x1 ;  /* 0x00000055ac4f7211 */ /* 0x000fe400078e08ff */
[----:B------:R-:W-:Y:S01]  /*ac50*/  LEA.HI.X.SX32 R141, R91, R0, 0x1, P5 ;  /* 0x000000005b8d7211 */ /* 0x000fe200028f0eff */
[----:B------:R4:W-:Y:S01]  /*ac60*/  STL.64 [R1+0x18], R142 ;  /* 0x0000188e01007387 */ /* 0x0009e20000100a00 */
[-C--:B------:R-:W-:Y:S01]  /*ac70*/  LEA R250, P5, R90, R146.reuse, 0x1 ;  /* 0x000000925afa7211 */ /* 0x080fe200078a08ff */
[----:B------:R-:W-:Y:S01]  /*ac80*/  IMAD R78, R174, 0x2, R79 ;  /* 0x00000002ae4e7824 */ /* 0x000fe200078e024f */
[----:B------:R-:W-:Y:S01]  /*ac90*/  LEA R236, P6, R70, R146, 0x1 ;  /* 0x0000009246ec7211 */ /* 0x000fe200078c08ff */
[----:B------:R2:W-:Y:S01]  /*aca0*/  STL.64 [R1+0x10], R140 ;  /* 0x0000108c01007387 */ /* 0x0005e20000100a00 */
[----:B------:R-:W-:Y:S01]  /*acb0*/  LEA.HI.X.SX32 R251, R90, R0, 0x1, P5 ;  /* 0x000000005afb7211 */ /* 0x000fe200028f0eff */
[----:B------:R-:W-:Y:S01]  /*acc0*/  IMAD R84, R175, 0x2, R78 ;  /* 0x00000002af547824 */ /* 0x000fe200078e024e */
[----:B------:R-:W-:Y:S01]  /*acd0*/  LEA R244, P5, R77, R146, 0x1 ;  /* 0x000000924df47211 */ /* 0x000fe200078a08ff */
[----:B------:R-:W0:Y:S01]  /*ace0*/  LDC R147, c[0x0][0x3d8] ;  /* 0x0000f600ff937b82 */ /* 0x000e220000000800 */
[----:B------:R-:W-:-:S02]  /*acf0*/  LEA.HI.X.SX32 R237, R70, R0, 0x1, P6 ;  /* 0x0000000046ed7211 */ /* 0x000fc400030f0eff */
[----:B------:R-:W-:Y:S01]  /*ad00*/  LEA R83, R176, R84, 0x1 ;  /* 0x00000054b0537211 */ /* 0x000fe200078e08ff */
[----:B----4-:R-:W-:Y:S01]  /*ad10*/  IMAD.MOV.U32 R142, RZ, RZ, R202 ;  /* 0x000000ffff8e7224 */ /* 0x010fe200078e00ca */
[----:B------:R-:W-:Y:S01]  /*ad20*/  LEA.HI.X.SX32 R245, R77, R0, 0x1, P5 ;  /* 0x000000004df57211 */ /* 0x000fe200028f0eff */
[----:B------:R-:W-:Y:S01]  /*ad30*/  IMAD.MOV.U32 R143, RZ, RZ, R203 ;  /* 0x000000ffff8f7224 */ /* 0x000fe200078e00cb */
[-C--:B------:R-:W-:Y:S01]  /*ad40*/  LEA R238, P5, R71, R146.reuse, 0x1 ;  /* 0x0000009247ee7211 */ /* 0x080fe200078a08ff */
[----:B------:R-:W-:Y:S01]  /*ad50*/  IMAD R68, R177, 0x2, R83 ;  /* 0x00000002b1447824 */ /* 0x000fe200078e0253 */
[----:B--2---:R-:W-:Y:S01]  /*ad60*/  LEA R140, P3, R95, R146, 0x1 ;  /* 0x000000925f8c7211 */ /* 0x004fe200078608ff */
[----:B------:R-:W2:Y:S01]  /*ad70*/  LDC R136, c[0x0][0x3d8] ;  /* 0x0000f600ff887b82 */ /* 0x000ea20000000800 */
[-C--:B------:R-:W-:Y:S01]  /*ad80*/  LEA.HI.X.SX32 R239, R71, R0.reuse, 0x1, P5 ;  /* 0x0000000047ef7211 */ /* 0x080fe200028f0eff */
[----:B------:R-:W-:Y:S01]  /*ad90*/  IMAD R77, R179, 0x2, R68 ;  /* 0x00000002b34d7824 */ /* 0x000fe200078e0244 */
[----:B------:R-:W-:-:S02]  /*ada0*/  LEA.HI.X.SX32 R141, R95, R0, 0x1, P3 ;  /* 0x000000005f8d7211 */ /* 0x000fc400018f0eff */
[----:B------:R-:W-:Y:S02]  /*adb0*/  LEA R246, P3, R94, R146, 0x1 ;  /* 0x000000925ef67211 */ /* 0x000fe400078608ff */
[----:B------:R-:W-:Y:S01]  /*adc0*/  LEA R71, R178, R77, 0x1 ;  /* 0x0000004db2477211 */ /* 0x000fe200078e08ff */
[----:B------:R4:W-:Y:S01]  /*add0*/  STL.64 [R1], R140 ;  /* 0x0000008c01007387 */ /* 0x0009e20000100a00 */
[----:B------:R-:W-:Y:S01]  /*ade0*/  LEA.HI.X.SX32 R247, R94, R0, 0x1, P3 ;  /* 0x000000005ef77211 */ /* 0x000fe200018f0eff */
[----:B------:R-:W0:Y:S01]  /*adf0*/  @!P1 SYNCS.CCTL.IV [UR4+0x20000] ;  /* 0x02000000ff0099b1 */ /* 0x000e220008000004 */
[-C--:B------:R-:W-:Y:S01]  /*ae00*/  LEA R240, P3, R96, R146.reuse, 0x1 ;  /* 0x0000009260f07211 */ /* 0x080fe200078608ff */
[----:B------:R-:W-:Y:S01]  /*ae10*/  IMAD R70, R180, 0x2, R71 ;  /* 0x00000002b4467824 */ /* 0x000fe200078e0247 */
[C---:B------:R-:W-:Y:S01]  /*ae20*/  LEA R232, P5, R75.reuse, R146, 0x1 ;  /* 0x000000924be87211 */ /* 0x040fe200078a08ff */
[----:B------:R1:W-:Y:S01]  /*ae30*/  STL.64 [R1+0x760], R250 ;  /* 0x000760fa01007387 */ /* 0x0003e20000100a00 */
[----:B------:R-:W-:Y:S01]  /*ae40*/  LEA.HI.X.SX32 R241, R96, R0, 0x1, P3 ;  /* 0x0000000060f17211 */ /* 0x000fe200018f0eff */
[----:B------:R-:W-:Y:S01]  /*ae50*/  NOP ;  /* 0x0000000000007918 */ /* 0x000fe20000000000 */
[C---:B------:R-:W-:Y:S01]  /*ae60*/  LEA R234, P3, R76.reuse, R146, 0x1 ;  /* 0x000000924cea7211 */ /* 0x040fe200078608ff */
[----:B------:R3:W-:Y:S01]  /*ae70*/  STL.64 [R1+0x7a0], R244 ;  /* 0x0007a0f401007387 */ /* 0x0007e20000100a00 */
[-C--:B------:R-:W-:Y:S01]  /*ae80*/  LEA.HI.X.SX32 R233, R75, R0.reuse, 0x1, P5 ;  /* 0x000000004be97211 */ /* 0x080fe200028f0eff */
[----:B----4-:R-:W-:Y:S01]  /*ae90*/  IMAD.MOV.U32 R141, RZ, RZ, R201 ;  /* 0x000000ffff8d7224 */ /* 0x010fe200078e00c9 */
[----:B------:R-:W-:Y:S01]  /*aea0*/  LEA.HI.X.SX32 R235, R76, R0, 0x1, P3 ;  /* 0x000000004ceb7211 */ /* 0x000fe200018f0eff */
[----:B------:R-:W-:Y:S01]  /*aeb0*/  IMAD R76, R181, 0x2, R70 ;  /* 0x00000002b54c7824 */ /* 0x000fe200078e0246 */
[CC--:B------:R-:W-:Y:S01]  /*aec0*/  LEA R230, P6, R69.reuse, R146.reuse, 0x1 ;  /* 0x0000009245e67211 */ /* 0x0c0fe200078c08ff */
[----:B------:R4:W-:Y:S01]  /*aed0*/  STL.64 [R1+0x768], R242 ;  /* 0x000768f201007387 */ /* 0x0009e20000100a00 */
[----:B------:R-:W-:Y:S01]  /*aee0*/  LEA R226, P5, R74, R146, 0x1 ;  /* 0x000000924ae27211 */ /* 0x000fe200078a08ff */
[----:B-1----:R-:W-:Y:S01]  /*aef0*/  IMAD.MOV.U32 R250, RZ, RZ, R152 ;  /* 0x000000fffffa7224 */ /* 0x002fe200078e0098 */
[----:B------:R-:W-:Y:S01]  /*af00*/  LEA R75, R182, R76, 0x1 ;  /* 0x0000004cb64b7211 */ /* 0x000fe200078e08ff */
[----:B------:R1:W-:Y:S01]  /*af10*/  STL.64 [R1+0x7a8], R236 ;  /* 0x0007a8ec01007387 */ /* 0x0003e20000100a00 */
[-C--:B------:R-:W-:Y:S01]  /*af20*/  LEA.HI.X.SX32 R231, R69, R0.reuse, 0x1, P6 ;  /* 0x0000000045e77211 */ /* 0x080fe200030f0eff */
[----:B---3--:R-:W-:Y:S01]  /*af30*/  IMAD.MOV.U32 R244, RZ, RZ, R150 ;  /* 0x000000fffff47224 */ /* 0x008fe200078e0096 */
[----:B------:R-:W-:Y:S01]  /*af40*/  LEA.HI.X.SX32 R227, R74, R0, 0x1, P5 ;  /* 0x000000004ae37211 */ /* 0x000fe200028f0eff */
[----:B------:R-:W-:Y:S01]  /*af50*/  IMAD R69, R183, 0x2, R75 ;  /* 0x00000002b7457824 */ /* 0x000fe200078e024b */
[-C--:B------:R-:W-:Y:S01]  /*af60*/  LEA R224, P6, R73, R146.reuse, 0x1 ;  /* 0x0000009249e07211 */ /* 0x080fe200078c08ff */
[----:B------:R3:W-:Y:S01]  /*af70*/  STL.64 [R1+0x770], R234 ;  /* 0x000770ea01007387 */ /* 0x0007e20000100a00 */
[----:B------:R-:W-:Y:S01]  /*af80*/  LEA R220, P5, R80, R146, 0x1 ;  /* 0x0000009250dc7211 */ /* 0x000fe200078a08ff */
[----:B------:R-:W-:Y:S01]  /*af90*/  IMAD R74, R185, 0x2, R69 ;  /* 0x00000002b94a7824 */ /* 0x000fe200078e0245 */
[----:B------:R-:W-:Y:S01]  /*afa0*/  LEA.HI.X.SX32 R225, R73, R0, 0x1, P6 ;  /* 0x0000000049e17211 */ /* 0x000fe200030f0eff */
[----:B------:R-:W-:Y:S01]  /*afb0*/  IMAD.MOV.U32 R245, RZ, RZ, R151 ;  /* 0x000000fffff57224 */ /* 0x000fe200078e0097 */
[----:B------:R-:W-:Y:S01]  /*afc0*/  LEA R218, P6, R72, R146, 0x1 ;  /* 0x0000009248da7211 */ /* 0x000fe200078c08ff */
[----:B----4-:R-:W-:Y:S01]  /*afd0*/  IMAD.MOV.U32 R243, RZ, RZ, R149 ;  /* 0x000000fffff37224 */ /* 0x010fe200078e0095 */
[----:B------:R-:W-:Y:S01]  /*afe0*/  LEA R73, R184, R74, 0x1 ;  /* 0x0000004ab8497211 */ /* 0x000fe200078e08ff */
[----:B-1----:R-:W-:Y:S01]  /*aff0*/  IMAD.MOV.U32 R236, RZ, RZ, R138 ;  /* 0x000000ffffec7224 */ /* 0x002fe200078e008a */
[----:B------:R-:W-:-:S02]  /*b000*/  LEA.HI.X.SX32 R221, R80, R0, 0x1, P5 ;  /* 0x0000000050dd7211 */ /* 0x000fc400028f0eff */
[----:B------:R-:W-:Y:S01]  /*b010*/  LEA.HI.X.SX32 R219, R72, R0, 0x1, P6 ;  /* 0x0000000048db7211 */ /* 0x000fe200030f0eff */
[----:B------:R-:W-:Y:S01]  /*b020*/  IMAD R72, R186, 0x2, R73 ;  /* 0x00000002ba487824 */ /* 0x000fe200078e0249 */
[CC--:B------:R-:W-:Y:S01]  /*b030*/  LEA R214, P5, R79.reuse, R146.reuse, 0x1 ;  /* 0x000000924fd67211 */ /* 0x0c0fe200078a08ff */
[----:B---3--:R-:W-:Y:S01]  /*b040*/  IMAD.MOV.U32 R234, RZ, RZ, R134 ;  /* 0x000000ffffea7224 */ /* 0x008fe200078e0086 */
[----:B------:R-:W-:Y:S01]  /*b050*/  LEA R228, P3, R82, R146, 0x1 ;  /* 0x0000009252e47211 */ /* 0x000fe200078608ff */
[----:B------:R-:W-:Y:S01]  /*b060*/  IMAD.MOV.U32 R235, RZ, RZ, R135 ;  /* 0x000000ffffeb7224 */ /* 0x000fe200078e0087 */
[----:B------:R-:W-:Y:S01]  /*b070*/  LEA.HI.X.SX32 R215, R79, R0, 0x1, P5 ;  /* 0x000000004fd77211 */ /* 0x000fe200028f0eff */
[----:B------:R-:W-:Y:S01]  /*b080*/  IMAD R79, R187, 0x2, R72 ;  /* 0x00000002bb4f7824 */ /* 0x000fe200078e0248 */
[----:B------:R-:W-:Y:S02]  /*b090*/  LEA R212, P6, R78, R146, 0x1 ;  /* 0x000000924ed47211 */ /* 0x000fe400078c08ff */
[----:B------:R-:W-:-:S02]  /*b0a0*/  LEA.HI.X.SX32 R229, R82, R0, 0x1, P3 ;  /* 0x0000000052e57211 */ /* 0x000fc400018f0eff */
[C---:B------:R-:W-:Y:S02]  /*b0b0*/  LEA R222, P3, R81.reuse, R146, 0x1 ;  /* 0x0000009251de7211 */ /* 0x040fe400078608ff */
[----:B------:R-:W-:Y:S01]  /*b0c0*/  LEA.HI.X.SX32 R213, R78, R0, 0x1, P6 ;  /* 0x000000004ed57211 */ /* 0x000fe200030f0eff */
[----:B------:R-:W-:Y:S01]  /*b0d0*/  STL.64 [R1+0x7b0], R228 ;  /* 0x0007b0e401007387 */ /* 0x000fe20000100a00 */
[----:B------:R-:W-:Y:S02]  /*b0e0*/  LEA R206, P6, R68, R146, 0x1 ;  /* 0x0000009244ce7211 */ /* 0x000fe400078c08ff */
[----:B------:R-:W-:Y:S01]  /*b0f0*/  LEA R78, R188, R79, 0x1 ;  /* 0x0000004fbc4e7211 */ /* 0x000fe200078e08ff */
[----:B------:R-:W-:Y:S01]  /*b100*/  STL.64 [R1+0x778], R226 ;  /* 0x000778e201007387 */ /* 0x000fe20000100a00 */
[----:B------:R-:W-:Y:S02]  /*b110*/  LEA.HI.X.SX32 R223, R81, R0, 0x1, P3 ;  /* 0x0000000051df7211 */ /* 0x000fe400018f0eff */
[-C--:B------:R-:W-:Y:S01]  /*b120*/  LEA R216, P3, R85, R146.reuse, 0x1 ;  /* 0x0000009255d87211 */ /* 0x080fe200078608ff */
[----:B------:R1:W-:Y:S01]  /*b130*/  STL.64 [R1+0x7b8], R220 ;  /* 0x0007b8dc01007387 */ /* 0x0003e20000100a00 */
[----:B------:R-:W-:-:S02]  /*b140*/  LEA R208, P5, R83, R146, 0x1 ;  /* 0x0000009253d07211 */ /* 0x000fc400078a08ff */
[-C--:B------:R-:W-:Y:S01]  /*b150*/  LEA.HI.X.SX32 R207, R68, R0.reuse, 0x1, P6 ;  /* 0x0000000044cf7211 */ /* 0x080fe200030f0eff */
[----:B------:R-:W-:Y:S01]  /*b160*/  IMAD R68, R189, 0x2, R78 ;  /* 0x00000002bd447824 */ /* 0x000fe200078e024e */
[----:B------:R-:W-:Y:S01]  /*b170*/  LEA.HI.X.SX32 R217, R85, R0, 0x1, P3 ;  /* 0x0000000055d97211 */ /* 0x000fe200018f0eff */
[----:B------:R3:W-:Y:S01]  /*b180*/  STL.64 [R1+0x780], R218 ;  /* 0x000780da01007387 */ /* 0x0007e20000100a00 */
[C---:B------:R-:W-:Y:S01]  /*b190*/  LEA R210, P3, R84.reuse, R146, 0x1 ;  /* 0x0000009254d27211 */ /* 0x040fe200078608ff */
[----:B------:R-:W-:Y:S01]  /*b1a0*/  IMAD R80, R191, 0x2, R68 ;  /* 0x00000002bf507824 */ /* 0x000fe200078e0244 */
[----:B------:R-:W-:Y:S01]  /*b1b0*/  LEA.HI.X.SX32 R209, R83, R0, 0x1, P5 ;  /* 0x0000000053d17211 */ /* 0x000fe200028f0eff */
[----:B------:R-:W-:Y:S01]  /*b1c0*/  STL.64 [R1+0x7c0], R212 ;  /* 0x0007c0d401007387 */ /* 0x000fe20000100a00 */
[----:B------:R-:W-:Y:S01]  /*b1d0*/  LEA R202, P5, R71, R146, 0x1 ;  /* 0x0000009247ca7211 */ /* 0x000fe200078a08ff */
[----:B-1----:R-:W-:Y:S01]  /*b1e0*/  IMAD.MOV.U32 R220, RZ, RZ, R234 ;  /* 0x000000ffffdc7224 */ /* 0x002fe200078e00ea */
[----:B------:R-:W-:Y:S01]  /*b1f0*/  LEA.HI.X.SX32 R211, R84, R0, 0x1, P3 ;  /* 0x0000000054d37211 */ /* 0x000fe200018f0eff */
[----:B------:R-:W-:Y:S01]  /*b200*/  IMAD.MOV.U32 R234, RZ, RZ, R244 ;  /* 0x000000ffffea7224 */ /* 0x000fe200078e00f4 */
[----:B------:R-:W-:Y:S01]  /*b210*/  MOV R140, R200 ;  /* 0x000000c8008c7202 */ /* 0x000fe20000000f00 */
[----:B------:R-:W-:Y:S01]  /*b220*/  IMAD.MOV.U32 R244, RZ, RZ, R142 ;  /* 0x000000fffff47224 */ /* 0x000fe200078e008e */
[----:B------:R-:W-:Y:S01]  /*b230*/  LEA R204, P3, R77, R146, 0x1 ;  /* 0x000000924dcc7211 */ /* 0x000fe200078608ff */
[----:B------:R1:W-:Y:S01]  /*b240*/  STL.64 [R1+0x788], R210 ;  /* 0x000788d201007387 */ /* 0x0003e20000100a00 */
[----:B------:R-:W-:Y:S01]  /*b250*/  LEA.HI.X.SX32 R203, R71, R0, 0x1, P5 ;  /* 0x0000000047cb7211 */ /* 0x000fe200028f0eff */
[----:B------:R-:W-:Y:S01]  /*b260*/  IMAD.MOV.U32 R229, RZ, RZ, R3 ;  /* 0x000000ffffe57224 */ /* 0x000fe200078e0003 */
[----:B------:R-:W-:Y:S01]  /*b270*/  LEA R200, P6, R70, R146, 0x1 ;  /* 0x0000009246c87211 */ /* 0x000fe200078c08ff */
[----:B------:R-:W-:Y:S01]  /*b280*/  IMAD.MOV.U32 R226, RZ, RZ, R236 ;  /* 0x000000ffffe27224 */ /* 0x000fe200078e00ec */
[----:B------:R-:W-:Y:S01]  /*b290*/  LEA R71, R190, R80, 0x1 ;  /* 0x00000050be477211 */ /* 0x000fe200078e08ff */
[----:B---3--:R-:W-:Y:S01]  /*b2a0*/  IMAD.MOV.U32 R219, RZ, RZ, R229 ;  /* 0x000000ffffdb7224 */ /* 0x008fe200078e00e5 */
[-C--:B------:R-:W-:Y:S01]  /*b2b0*/  LEA.HI.X.SX32 R205, R77, R0.reuse, 0x1, P3 ;  /* 0x000000004dcd7211 */ /* 0x080fe200018f0eff */
[----:B------:R-:W-:Y:S01]  /*b2c0*/  IMAD.MOV.U32 R229, RZ, RZ, R243 ;  /* 0x000000ffffe57224 */ /* 0x000fe200078e00f3 */
[----:B------:R-:W-:Y:S01]  /*b2d0*/  LEA.HI.X.SX32 R201, R70, R0, 0x1, P6 ;  /* 0x0000000046c97211 */ /* 0x000fe200030f0eff */
[----:B------:R-:W-:Y:S01]  /*b2e0*/  IMAD R70, R192, 0x2, R71 ;  /* 0x00000002c0467824 */ /* 0x000fe200078e0247 */
[CC--:B------:R-:W-:Y:S01]  /*b2f0*/  LEA R198, P3, R76.reuse, R146.reuse, 0x1 ;  /* 0x000000924cc67211 */ /* 0x0c0fe200078608ff */
[----:B------:R3:W-:Y:S01]  /*b300*/  STL.64 [R1+0x7c8], R204 ;  /* 0x0007c8cc01007387 */ /* 0x0007e20000100a00 */
[----:B------:R-:W-:Y:S01]  /*b310*/  LEA R196, P5, R75, R146, 0x1 ;  /* 0x000000924bc47211 */ /* 0x000fe200078a08ff */
[----:B------:R-:W-:Y:S01]  /*b320*/  IMAD.MOV.U32 R236, RZ, RZ, R250 ;  /* 0x000000ffffec7224 */ /* 0x000fe200078e00fa */
[-C--:B------:R-:W-:Y:S01]  /*b330*/  LEA.HI.X.SX32 R199, R76, R0.reuse, 0x1, P3 ;  /* 0x000000004cc77211 */ /* 0x080fe200018f0eff */
[----:B------:R-:W-:Y:S01]  /*b340*/  IMAD R76, R193, 0x2, R70 ;  /* 0x00000002c14c7824 */ /* 0x000fe200078e0246 */
[----:B------:R-:W-:Y:S01]  /*b350*/  LEA.HI.X.SX32 R197, R75, R0, 0x1, P5 ;  /* 0x000000004bc57211 */ /* 0x000fe200028f0eff */
[----:B------:R4:W-:Y:S01]  /*b360*/  STL.64 [R1+0x790], R202 ;  /* 0x000790ca01007387 */ /* 0x0009e20000100a00 */
[C---:B------:R-:W-:Y:S01]  /*b370*/  LEA R194, P6, R69.reuse, R146, 0x1 ;  /* 0x0000009245c27211 */ /* 0x040fe200078c08ff */
[----:B------:R-:W-:Y:S01]  /*b380*/  IMAD.MOV.U32 R243, RZ, RZ, R145 ;  /* 0x000000fffff37224 */ /* 0x000fe200078e0091 */
[----:B0-----:R-:W-:Y:S01]  /*b390*/  LEA R75, R252, R76, 0x1 ;  /* 0x0000004cfc4b7211 */ /* 0x001fe200078e08ff */
[----:B------:R0:W-:Y:S01]  /*b3a0*/  STL.64 [R1+0x7d0], R196 ;  /* 0x0007d0c401007387 */ /* 0x0001e20000100a00 */
[----:B------:R-:W-:Y:S01]  /*b3b0*/  LEA.HI.X.SX32 R195, R69, R0, 0x1, P6 ;  /* 0x0000000045c37211 */ /* 0x000fe200030f0eff */
[----:B------:R-:W-:Y:S01]  /*b3c0*/  IMAD.MOV.U32 R250, RZ, RZ, R140 ;  /* 0x000000fffffa7224 */ /* 0x000fe200078e008c */
[CC--:B------:R-:W-:Y:S01]  /*b3d0*/  LEA R192, P3, R74.reuse, R146.reuse, 0x1 ;  /* 0x000000924ac07211 */ /* 0x0c0fe200078608ff */
[----:B------:R-:W-:Y:S01]  /*b3e0*/  IMAD R69, R147, 0x2, R75 ;  /* 0x0000000293457824 */ /* 0x000fe200078e024b */
[C---:B------:R-:W-:Y:S01]  /*b3f0*/  LEA R190, P5, R73.reuse, R146, 0x1 ;  /* 0x0000009249be7211 */ /* 0x040fe200078a08ff */
[----:B------:R-:W2:Y:S01]  /*b400*/  LDC R147, c[0x0][0x3d8] ;  /* 0x0000f600ff937b82 */ /* 0x000ea20000000800 */
[-C--:B------:R-:W-:Y:S01]  /*b410*/  LEA.HI.X.SX32 R193, R74, R0.reuse, 0x1, P3 ;  /* 0x000000004ac17211 */ /* 0x080fe200018f0eff */
[----:B------:R0:W-:Y:S01]  /*b420*/  STL.64 [R1+0x798], R194 ;  /* 0x000798c201007387 */ /* 0x0001e20000100a00 */
[----:B------:R-:W-:Y:S01]  /*b430*/  LEA.HI.X.SX32 R191, R73, R0, 0x1, P5 ;  /* 0x0000000049bf7211 */ /* 0x000fe200028f0eff */
[----:B-1----:R-:W-:Y:S01]  /*b440*/  IMAD.MOV.U32 R211, RZ, RZ, R219 ;  /* 0x000000ffffd37224 */ /* 0x002fe200078e00db */
[-C--:B------:R-:W-:Y:S01]  /*b450*/  LEA R188, P6, R72, R146.reuse, 0x1 ;  /* 0x0000009248bc7211 */ /* 0x080fe200078c08ff */
[----:B---3--:R-:W-:Y:S01]  /*b460*/  IMAD.MOV.U32 R204, RZ, RZ, R220 ;  /* 0x000000ffffcc7224 */ /* 0x008fe200078e00dc */
[----:B------:R-:W-:Y:S01]  /*b470*/  LEA R184, P5, R78, R146, 0x1 ;  /* 0x000000924eb87211 */ /* 0x000fe200078a08ff */
[----:B----4-:R-:W-:Y:S01]  /*b480*/  IMAD.MOV.U32 R202, RZ, RZ, R226 ;  /* 0x000000ffffca7224 */ /* 0x010fe200078e00e2 */
[-C--:B------:R-:W-:Y:S01]  /*b490*/  LEA.HI.X.SX32 R189, R72, R0.reuse, 0x1, P6 ;  /* 0x0000000048bd7211 */ /* 0x080fe200030f0eff */
[----:B0-----:R-:W-:Y:S01]  /*b4a0*/  IMAD.MOV.U32 R197, RZ, RZ, R229 ;  /* 0x000000ffffc57224 */ /* 0x001fe200078e00e5 */
[----:B------:R-:W-:-:S02]  /*b4b0*/  LEA.HI.X.SX32 R185, R78, R0, 0x1, P5 ;  /* 0x000000004eb97211 */ /* 0x000fc400028f0eff */
[CC--:B------:R-:W-:Y:S01]  /*b4c0*/  LEA R178, P5, R71.reuse, R146.reuse, 0x1 ;  /* 0x0000009247b27211 */ /* 0x0c0fe200078a08ff */
[----:B------:R0:W-:Y:S01]  /*b4d0*/  STL.64 [R1+0x7d8], R188 ;  /* 0x0007d8bc01007387 */ /* 0x0001e20000100a00 */
[C---:B------:R-:W-:Y:S01]  /*b4e0*/  LEA R182, P6, R68.reuse, R146, 0x1 ;  /* 0x0000009244b67211 */ /* 0x040fe200078c08ff */
[----:B------:R-:W-:Y:S01]  /*b4f0*/  IMAD.MOV.U32 R194, RZ, RZ, R234 ;  /* 0x000000ffffc27224 */ /* 0x000fe200078e00ea */
[-C--:B------:R-:W-:Y:S02]  /*b500*/  LEA.HI.X.SX32 R179, R71, R0.reuse, 0x1, P5 ;  /* 0x0000000047b37211 */ /* 0x080fe400028f0eff */
[----:B------:R-:W-:Y:S02]  /*b510*/  LEA.HI.X.SX32 R183, R68, R0, 0x1, P6 ;  /* 0x0000000044b77211 */ /* 0x000fe400030f0eff */
[CC--:B------:R-:W-:Y:S02]  /*b520*/  LEA R176, P6, R70.reuse, R146.reuse, 0x1 ;  /* 0x0000009246b07211 */ /* 0x0c0fe400078c08ff */
[----:B------:R-:W-:Y:S01]  /*b530*/  LEA R172, P5, R75, R146, 0x1 ;  /* 0x000000924bac7211 */ /* 0x000fe200078a08ff */
[----:B--2---:R-:W-:Y:S01]  /*b540*/  IMAD R74, R147, 0x2, R69 ;  /* 0x00000002934a7824 */ /* 0x004fe200078e0245 */
[-C--:B------:R-:W-:Y:S01]  /*b550*/  LEA.HI.X.SX32 R177, R70, R0.reuse, 0x1, P6 ;  /* 0x0000000046b17211 */ /* 0x080fe200030f0eff */
[----:B------:R-:W1:Y:S01]  /*b560*/  LDC R147, c[0x0][0x3d8] ;  /* 0x0000f600ff937b82 */ /* 0x000e620000000800 */
[----:B------:R-:W-:Y:S01]  /*b570*/  LEA.HI.X.SX32 R173, R75, R0, 0x1, P5 ;  /* 0x000000004bad7211 */ /* 0x000fe200028f0eff */
[----:B0-----:R-:W-:Y:S01]  /*b580*/  IMAD.MOV.U32 R188, RZ, RZ, R236 ;  /* 0x000000ffffbc7224 */ /* 0x001fe200078e00ec */
[----:B------:R-:W-:-:S02]  /*b590*/  LEA R170, P6, R69, R146, 0x1 ;  /* 0x0000009245aa7211 */ /* 0x000fc400078c08ff */
[----:B------:R-:W-:Y:S02]  /*b5a0*/  LEA R186, P3, R79, R146, 0x1 ;  /* 0x000000924fba7211 */ /* 0x000fe400078608ff */
[-C--:B------:R-:W-:Y:S02]  /*b5b0*/  LEA.HI.X.SX32 R171, R69, R0.reuse, 0x1, P6 ;  /* 0x0000000045ab7211 */ /* 0x080fe400030f0eff */
[----:B------:R-:W-:Y:S02]  /*b5c0*/  LEA.HI.X.SX32 R187, R79, R0, 0x1, P3 ;  /* 0x000000004fbb7211 */ /* 0x000fe400018f0eff */
[C---:B------:R-:W-:Y:S02]  /*b5d0*/  LEA R180, P3, R80.reuse, R146, 0x1 ;  /* 0x0000009250b47211 */ /* 0x040fe400078608ff */
[----:B------:R-:W-:Y:S01]  /*b5e0*/  MOV R251, R153 ;  /* 0x0000009900fb7202 */ /* 0x000fe20000000f00 */
[----:B------:R0:W-:Y:S01]  /*b5f0*/  STL.64 [R1+0x7e0], R186 ;  /* 0x0007e0ba01007387 */ /* 0x0001e20000100a00 */
[----:B------:R-:W-:-:S02]  /*b600*/  LEA.HI.X.SX32 R181, R80, R0, 0x1, P3 ;  /* 0x0000000050b57211 */ /* 0x000fc400018f0eff */
[C---:B------:R-:W-:Y:S02]  /*b610*/  LEA R174, P3, R76.reuse, R146, 0x1 ;  /* 0x000000924cae7211 */ /* 0x040fe400078608ff */
[----:B------:R-:W-:Y:S01]  /*b620*/  MOV R242, R148 ;  /* 0x0000009400f27202 */ /* 0x000fe20000000f00 */
[----:B------:R2:W-:Y:S01]  /*b630*/  STL.64 [R1+0x7e8], R180 ;  /* 0x0007e8b401007387 */ /* 0x0005e20000100a00 */
[----:B------:R-:W-:Y:S02]  /*b640*/  LEA.HI.X.SX32 R175, R76, R0, 0x1, P3 ;  /* 0x000000004caf7211 */ /* 0x000fe400018f0eff */
[C---:B------:R-:W-:Y:S01]  /*b650*/  LEA R168, P3, R74.reuse, R146, 0x1 ;  /* 0x000000924aa87211 */ /* 0x040fe200078608ff */
[----:B------:R-:W3:Y:S01]  /*b660*/  SHFL.BFLY PT, R76, R132, 0x10, 0x1f ;  /* 0x0e001f00844c7f89 */ /* 0x000ee200000e0000 */
[----:B-1----:R-:W-:Y:S01]  /*b670*/  LEA R73, R147, R74, 0x1 ;  /* 0x0000004a93497211 */ /* 0x002fe200078e08ff */
[----:B0-----:R-:W-:Y:S01]  /*b680*/  IMAD.MOV.U32 R187, RZ, RZ, R243 ;  /* 0x000000ffffbb7224 */ /* 0x001fe200078e00f3 */
[----:B------:R-:W0:Y:S01]  /*b690*/  LDC R147, c[0x0][0x3d8] ;  /* 0x0000f600ff937b82 */ /* 0x000e220000000800 */
[----:B------:R-:W-:Y:S01]  /*b6a0*/  LEA.HI.X.SX32 R169, R74, R0, 0x1, P3 ;  /* 0x000000004aa97211 */ /* 0x000fe200018f0eff */
[----:B------:R1:W-:Y:S01]  /*b6b0*/  STL.64 [R1+0x7f0], R178 ;  /* 0x0007f0b201007387 */ /* 0x0003e20000100a00 */
[----:B------:R-:W-:-:S02]  /*b6c0*/  LEA R166, P5, R73, R146, 0x1 ;  /* 0x0000009249a67211 */ /* 0x000fc400078a08ff */
[----:B------:R-:W-:Y:S01]  /*b6d0*/  MOV R228, R2 ;  /* 0x0000000200e47202 */ /* 0x000fe20000000f00 */
[----:B------:R-:W-:Y:S01]  /*b6e0*/  STL.64 [R1+0x7f8], R172 ;  /* 0x0007f8ac01007387 */ /* 0x000fe20000100a00 */
[----:B------:R-:W-:Y:S01]  /*b6f0*/  LEA.HI.X.SX32 R167, R73, R0, 0x1, P5 ;  /* 0x0000000049a77211 */ /* 0x000fe200028f0eff */
[----:B--2---:R-:W-:Y:S01]  /*b700*/  IMAD.MOV.U32 R180, RZ, RZ, R244 ;  /* 0x000000ffffb47224 */ /* 0x004fe200078e00f4 */
[----:B------:R-:W-:Y:S01]  /*b710*/  MOV R237, R139 ;  /* 0x0000008b00ed7202 */ /* 0x000fe20000000f00 */
[----:B------:R-:W-:Y:S01]  /*b720*/  STL.64 [R1+0x800], R170 ;  /* 0x000800aa01007387 */ /* 0x000fe20000100a00 */
[----:B------:R-:W-:Y:S02]  /*b730*/  MOV R218, R228 ;  /* 0x000000e400da7202 */ /* 0x000fe40000000f00 */
[----:B------:R-:W-:Y:S01]  /*b740*/  MOV R228, R242 ;  /* 0x000000f200e47202 */ /* 0x000fe20000000f00 */
[----:B------:R-:W-:Y:S01]  /*b750*/  IMAD.MOV.U32 R227, RZ, RZ, R237 ;  /* 0x000000ffffe37224 */ /* 0x000fe200078e00ed */
[----:B------:R-:W-:Y:S01]  /*b760*/  MOV R242, R144 ;  /* 0x0000009000f27202 */ /* 0x000fe20000000f00 */
[----:B------:R-:W-:Y:S01]  /*b770*/  IMAD.MOV.U32 R237, RZ, RZ, R251 ;  /* 0x000000ffffed7224 */ /* 0x000fe200078e00fb */
[----:B------:R-:W-:Y:S01]  /*b780*/  MOV R221, R235 ;  /* 0x000000eb00dd7202 */ /* 0x000fe20000000f00 */
[----:B------:R-:W-:Y:S01]  /*b790*/  IMAD.MOV.U32 R251, RZ, RZ, R141 ;  /* 0x000000fffffb7224 */ /* 0x000fe200078e008d */
[----:B------:R-:W-:Y:S01]  /*b7a0*/  MOV R186, R242 ;  /* 0x000000f200ba7202 */ /* 0x000fe20000000f00 */
[----:B------:R-:W-:Y:S01]  /*b7b0*/  IMAD.MOV.U32 R189, RZ, RZ, R237 ;  /* 0x000000ffffbd7224 */ /* 0x000fe200078e00ed */
[----:B---3--:R-:W-:Y:S01]  /*b7c0*/  FMNMX3 R132, R132, -INF , R76, !PT ;  /* 0xff80000084847876 */ /* 0x008fe2000780004c */
[----:B-1----:R-:W-:Y:S01]  /*b7d0*/  IMAD.MOV.U32 R178, RZ, RZ, R250 ;  /* 0x000000ffffb27224 */ /* 0x002fe200078e00fa */
[----:B------:R-:W-:Y:S01]  /*b7e0*/  MOV R235, R245 ;  /* 0x000000f500eb7202 */ /* 0x000fe20000000f00 */
[----:B0-----:R-:W-:Y:S01]  /*b7f0*/  IMAD R72, R147, 0x2, R73 ;  /* 0x0000000293487824 */ /* 0x001fe200078e0249 */
[----:B------:R-:W-:Y:S01]  /*b800*/  MOV R245, R143 ;  /* 0x0000008f00f57202 */ /* 0x000fe20000000f00 */
[----:B------:R-:W0:Y:S01]  /*b810*/  LDC R147, c[0x0][0x3d8] ;  /* 0x0000f600ff937b82 */ /* 0x000e220000000800 */
[-CC-:B------:R-:W-:Y:S01]  /*b820*/  FFMA R2, R23, R115.reuse, -R132.reuse ;  /* 0x0000007317027223 */ /* 0x180fe20000000884 */
[-CC-:B------:R-:W-:Y:S01]  /*b830*/  FFMA R134, R25, R115.reuse, -R132.reuse ;  /* 0x0000007319867223 */ /* 0x180fe20000000884 */
[----:B------:R-:W-:Y:S01]  /*b840*/  LEA R164, P6, R72, R146, 0x1 ;  /* 0x0000009248a47211 */ /* 0x000fe200078c08ff */
[--C-:B------:R-:W-:Y:S01]  /*b850*/  FFMA R139, R48, R115, -R132.reuse ;  /* 0x00000073308b7223 */ /* 0x100fe20000000884 */
[----:B------:R-:W-:Y:S01]  /*b860*/  MOV R181, R245 ;  /* 0x000000f500b57202 */ /* 0x000fe20000000f00 */
[----:B------:R-:W-:Y:S01]  /*b870*/  IMAD.MOV.U32 R179, RZ, RZ, R251 ;  /* 0x000000ffffb37224 */ /* 0x000fe200078e00fb */
[----:B------:R-:W-:Y:S01]  /*b880*/  LEA.HI.X.SX32 R165, R72, R0, 0x1, P6 ;  /* 0x0000000048a57211 */ /* 0x000fe200030f0eff */
[--C-:B------:R-:W-:Y:S01]  /*b890*/  FFMA R88, R4, R115, -R132.reuse ;  /* 0x0000007304587223 */ /* 0x100fe20000000884 */
[----:B------:R-:W-:Y:S01]  /*b8a0*/  MOV R210, R218 ;  /* 0x000000da00d27202 */ /* 0x000fe20000000f00 */
[----:B------:R-:W-:Y:S01]  /*b8b0*/  IMAD.MOV.U32 R203, RZ, RZ, R227 ;  /* 0x000000ffffcb7224 */ /* 0x000fe200078e00e3 */
[----:B------:R-:W-:Y:S01]  /*b8c0*/  MOV R205, R221 ;  /* 0x000000dd00cd7202 */ /* 0x000fe20000000f00 */
[----:B------:R-:W-:Y:S01]  /*b8d0*/  STL.64 [R1+0x808], R164 ;  /* 0x000808a401007387 */ /* 0x000fe20000100a00 */
[----:B------:R-:W-:Y:S01]  /*b8e0*/  MOV R196, R228 ;  /* 0x000000e400c47202 */ /* 0x000fe20000000f00 */
[--C-:B------:R-:W-:Y:S01]  /*b8f0*/  FFMA R84, R5, R115, -R132.reuse ;  /* 0x0000007305547223 */ /* 0x100fe20000000884 */
[----:B------:R-:W-:Y:S01]  /*b900*/  MOV R195, R235 ;  /* 0x000000eb00c37202 */ /* 0x000fe20000000f00 */
[-CC-:B------:R-:W-:Y:S01]  /*b910*/  FFMA R80, R6, R115.reuse, -R132.reuse ;  /* 0x0000007306507223 */ /* 0x180fe20000000884 */
[-CC-:B------:R-:W-:Y:S01]  /*b920*/  FFMA R76, R7, R115.reuse, -R132.reuse ;  /* 0x00000073074c7223 */ /* 0x180fe20000000884 */
[-CC-:B------:R-:W-:Y:S01]  /*b930*/  FFMA R12, R12, R115.reuse, -R132.reuse ;  /* 0x000000730c0c7223 */ /* 0x180fe20000000884 */
[-CC-:B------:R-:W-:Y:S01]  /*b940*/  FFMA R13, R13, R115.reuse, -R132.reuse ;  /* 0x000000730d0d7223 */ /* 0x180fe20000000884 */
[-CC-:B------:R-:W-:Y:S01]  /*b950*/  FFMA R16, R16, R115.reuse, -R132.reuse ;  /* 0x0000007310107223 */ /* 0x180fe20000000884 */
[-CC-:B------:R-:W-:Y:S01]  /*b960*/  FFMA R17, R17, R115.reuse, -R132.reuse ;  /* 0x0000007311117223 */ /* 0x180fe20000000884 */
[-CC-:B------:R-:W-:Y:S01]  /*b970*/  FFMA R3, R19, R115.reuse, -R132.reuse ;  /* 0x0000007313037223 */ /* 0x180fe20000000884 */
[----:B------:R-:W-:Y:S01]  /*b980*/  FFMA R138, R21, R115, -R132 ;  /* 0x00000073158a7223 */ /* 0x000fe20000000884 */
[----:B0-----:R-:W-:-:S02]  /*b990*/  IMAD R71, R147, 0x2, R72 ;  /* 0x0000000293477824 */ /* 0x001fc400078e0248 */
[----:B------:R-:W-:Y:S01]  /*b9a0*/  FMUL R88, R88, 1.4426950216293334961 ;  /* 0x3fb8aa3b58587820 */ /* 0x000fe20000400000 */
[----:B------:R-:W0:Y:S01]  /*b9b0*/  LDC R147, c[0x0][0x3d8] ;  /* 0x0000f600ff937b82 */ /* 0x000e220000000800 */
[----:B------:R-:W-:Y:S01]  /*b9c0*/  FMUL R84, R84, 1.4426950216293334961 ;  /* 0x3fb8aa3b54547820 */ /* 0x000fe20000400000 */
[-CC-:B------:R-:W-:Y:S01]  /*b9d0*/  FFMA R72, R9, R115.reuse, -R132.reuse ;  /* 0x0000007309487223 */ /* 0x180fe20000000884 */
[----:B------:R-:W-:Y:S01]  /*b9e0*/  LEA R162, P3, R71, R146, 0x1 ;  /* 0x0000009247a27211 */ /* 0x000fe200078608ff */
[-CC-:B------:R-:W-:Y:S01]  /*b9f0*/  FFMA R9, R11, R115.reuse, -R132.reuse ;  /* 0x000000730b097223 */ /* 0x180fe20000000884 */
[-CC-:B------:R-:W-:Y:S01]  /*ba00*/  FFMA R5, R15, R115.reuse, -R132.reuse ;  /* 0x000000730f057223 */ /* 0x180fe20000000884 */
[-CC-:B------:R-:W-:Y:S01]  /*ba10*/  FFMA R4, R18, R115.reuse, -R132.reuse ;  /* 0x0000007312047223 */ /* 0x180fe20000000884 */
[----:B------:R-:W-:Y:S01]  /*ba20*/  LEA.HI.X.SX32 R163, R71, R0, 0x1, P3 ;  /* 0x0000000047a37211 */ /* 0x000fe200018f0eff */
[-CC-:B------:R-:W-:Y:S01]  /*ba30*/  FFMA R135, R22, R115.reuse, -R132.reuse ;  /* 0x0000007316877223 */ /* 0x180fe20000000884 */
[-CC-:B------:R-:W-:Y:S01]  /*ba40*/  FFMA R145, R37, R115.reuse, -R132.reuse ;  /* 0x0000007325917223 */ /* 0x180fe20000000884 */
[-CC-:B------:R-:W-:Y:S01]  /*ba50*/  FFMA R143, R38, R115.reuse, -R132.reuse ;  /* 0x00000073268f7223 */ /* 0x180fe20000000884 */
[-CC-:B------:R-:W-:Y:S01]  /*ba60*/  FFMA R140, R39, R115.reuse, -R132.reuse ;  /* 0x00000073278c7223 */ /* 0x180fe20000000884 */
[----:B------:R-:W-:Y:S01]  /*ba70*/  STL.64 [R1+0x810], R162 ;  /* 0x000810a201007387 */ /* 0x000fe20000100a00 */
[-CC-:B------:R-:W-:Y:S01]  /*ba80*/  FFMA R141, R40, R115.reuse, -R132.reuse ;  /* 0x00000073288d7223 */ /* 0x180fe20000000884 */
[-CC-:B------:R-:W-:Y:S01]  /*ba90*/  FFMA R252, R41, R115.reuse, -R132.reuse ;  /* 0x0000007329fc7223 */ /* 0x180fe20000000884 */
[----:B------:R-:W-:Y:S01]  /*baa0*/  FFMA R144, R54, R115, -R132 ;  /* 0x0000007336907223 */ /* 0x000fe20000000884 */
[----:B0-----:R-:W-:-:S02]  /*bab0*/  LEA R70, R147, R71, 0x1 ;  /* 0x0000004793467211 */ /* 0x001fc400078e08ff */
[----:B------:R-:W0:Y:S02]  /*bac0*/  LDC R147, c[0x0][0x3d8] ;  /* 0x0000f600ff937b82 */ /* 0x000e240000000800 */
[----:B------:R-:W-:-:S04]  /*bad0*/  LEA R160, P5, R70, R146, 0x1 ;  /* 0x0000009246a07211 */ /* 0x000fc800078a08ff */
[----:B------:R-:W-:Y:S01]  /*bae0*/  LEA.HI.X.SX32 R161, R70, R0, 0x1, P5 ;  /* 0x0000000046a17211 */ /* 0x000fe200028f0eff */
[----:B0-----:R-:W-:Y:S02]  /*baf0*/  IMAD R68, R147, 0x2, R70 ;  /* 0x0000000293447824 */ /* 0x001fe400078e0246 */
[----:B------:R-:W0:Y:S03]  /*bb00*/  LDC R147, c[0x0][0x3d8] ;  /* 0x0000f600ff937b82 */ /* 0x000e260000000800 */
[----:B------:R-:W-:-:S04]  /*bb10*/  LEA R158, P6, R68, R146, 0x1 ;  /* 0x00000092449e7211 */ /* 0x000fc800078c08ff */
[----:B------:R-:W-:Y:S01]  /*bb20*/  LEA.HI.X.SX32 R159, R68, R0, 0x1, P6 ;  /* 0x00000000449f7211 */ /* 0x000fe200030f0eff */
[----:B0-----:R-:W-:Y:S02]  /*bb30*/  IMAD R75, R147, 0x2, R68 ;  /* 0x00000002934b7824 */ /* 0x001fe400078e0244 */
[----:B------:R-:W0:Y:S03]  /*bb40*/  LDC R147, c[0x0][0x3d8] ;  /* 0x0000f600ff937b82 */ /* 0x000e260000000800 */
[----:B------:R-:W-:-:S04]  /*bb50*/  LEA R156, P3, R75, R146, 0x1 ;  /* 0x000000924b9c7211 */ /* 0x000fc800078608ff */
[----:B------:R-:W-:-:S05]  /*bb60*/  LEA.HI.X.SX32 R157, R75, R0, 0x1, P3 ;  /* 0x000000004b9d7211 */ /* 0x000fca00018f0eff */
[----:B------:R-:W-:Y:S01]  /*bb70*/  STL.64 [R1+0x818], R156 ;  /* 0x0008189c01007387 */ /* 0x000fe20000100a00 */
[----:B0-----:R-:W-:Y:S02]  /*bb80*/  IMAD R73, R147, 0x2, R75 ;  /* 0x0000000293497824 */ /* 0x001fe400078e024b */
[----:B------:R-:W0:Y:S03]  /*bb90*/  LDC R147, c[0x0][0x3d8] ;  /* 0x0000f600ff937b82 */ /* 0x000e260000000800 */
[----:B------:R-:W-:-:S04]  /*bba0*/  LEA R154, P5, R73, R146, 0x1 ;  /* 0x00000092499a7211 */ /* 0x000fc800078a08ff */
[----:B------:R-:W-:-:S05]  /*bbb0*/  LEA.HI.X.SX32 R155, R73, R0, 0x1, P5 ;  /* 0x00000000499b7211 */ /* 0x000fca00028f0eff */
[----:B------:R-:W-:Y:S04]  /*bbc0*/  STL.64 [R1+0x820], R154 ;  /* 0x0008209a01007387 */ /* 0x000fe80000100a00 */
[----:B------:R1:W-:Y:S01]  /*bbd0*/  STL [R1+0x684], R2 ;  /* 0x0006840201007387 */ /* 0x0003e20000100800 */
[----:B0-----:R-:W-:Y:S01]  /*bbe0*/  LEA R69, R147, R73, 0x1 ;  /* 0x0000004993457211 */ /* 0x001fe200078e08ff */
[-CC-:B------:R-:W-:Y:S01]  /*bbf0*/  FFMA R73, R8, R115.reuse, -R132.reuse ;  /* 0x0000007308497223 */ /* 0x180fe20000000884 */
[----:B------:R-:W0:Y:S01]  /*bc00*/  LDC R147, c[0x0][0x3d8] ;  /* 0x0000f600ff937b82 */ /* 0x000e220000000800 */
[-CC-:B-1----:R-:W-:Y:S01]  /*bc10*/  FFMA R2, R26, R115.reuse, -R132.reuse ;  /* 0x000000731a027223 */ /* 0x182fe20000000884 */
[----:B------:R-:W-:Y:S01]  /*bc20*/  LEA R152, P6, R69, R146, 0x1 ;  /* 0x0000009245987211 */ /* 0x000fe200078c08ff */
[----:B------:R-:W-:-:S03]  /*bc30*/  FFMA R8, R14, R115, -R132 ;  /* 0x000000730e087223 */ /* 0x000fc60000000884 */
[----:B------:R-:W-:Y:S01]  /*bc40*/  LEA.HI.X.SX32 R153, R69, R0, 0x1, P6 ;  /* 0x0000000045997211 */ /* 0x000fe200030f0eff */
[----:B0-----:R-:W-:Y:S02]  /*bc50*/  IMAD R70, R147, 0x2, R69 ;  /* 0x0000000293467824 */ /* 0x001fe400078e0245 */
[----:B------:R-:W-:Y:S01]  /*bc60*/  FFMA R69, R10, R115, -R132 ;  /* 0x000000730a457223 */ /* 0x000fe20000000884 */
[----:B------:R-:W0:Y:S02]  /*bc70*/  LDC R147, c[0x0][0x3d8] ;  /* 0x0000f600ff937b82 */ /* 0x000e240000000800 */
[----:B------:R-:W-:-:S04]  /*bc80*/  LEA R150, P3, R70, R146, 0x1 ;  /* 0x0000009246967211 */ /* 0x000fc800078608ff */
[----:B------:R-:W-:Y:S01]  /*bc90*/  LEA.HI.X.SX32 R151, R70, R0, 0x1, P3 ;  /* 0x0000000046977211 */ /* 0x000fe200018f0eff */
[----:B0-----:R-:W-:-:S05]  /*bca0*/  IMAD R68, R147, 0x2, R70 ;  /* 0x0000000293447824 */ /* 0x001fca00078e0246 */
[----:B------:R-:W-:Y:S01]  /*bcb0*/  LEA R71, R136, R68, 0x1 ;  /* 0x0000004488477211 */ /* 0x000fe200078e08ff */
[-CC-:B------:R-:W-:Y:S01]  /*bcc0*/  FFMA R136, R20, R115.reuse, -R132.reuse ;  /* 0x0000007314887223 */ /* 0x180fe20000000884 */
[CC--:B------:R-:W-:Y:S02]  /*bcd0*/  LEA R148, P5, R68.reuse, R146.reuse, 0x1 ;  /* 0x0000009244947211 */ /* 0x0c0fe400078a08ff */
[C---:B------:R-:W-:Y:S02]  /*bce0*/  LEA R146, P6, R71.reuse, R146, 0x1 ;  /* 0x0000009247927211 */ /* 0x040fe400078c08ff */
[-C--:B------:R-:W-:Y:S01]  /*bcf0*/  LEA.HI.X.SX32 R149, R68, R0.reuse, 0x1, P5 ;  /* 0x0000000044957211 */ /* 0x080fe200028f0eff */
[----:B------:R-:W-:Y:S01]  /*bd00*/  VIADD R68, R114, UR4 ;  /* 0x0000000472447c36 */ /* 0x000fe20008000000 */
[----:B------:R-:W-:Y:S01]  /*bd10*/  LEA.HI.X.SX32 R147, R71, R0, 0x1, P6 ;  /* 0x0000000047937211 */ /* 0x000fe200030f0eff */
[----:B------:R-:W-:-:S05]  /*bd20*/  FFMA R0, R24, R115, -R132 ;  /* 0x0000007318007223 */ /* 0x000fca0000000884 */
[----:B------:R0:W-:Y:S04]  /*bd30*/  STL [R1+0x680], R0 ;  /* 0x0006800001007387 */ /* 0x0001e80000100800 */
[----:B------:R1:W-:Y:S04]  /*bd40*/  STL [R1+0x678], R134 ;  /* 0x0006788601007387 */ /* 0x0003e80000100800 */
[----:B------:R2:W-:Y:S01]  /*bd50*/  STL [R1+0x66c], R2 ;  /* 0x00066c0201007387 */ /* 0x0005e20000100800 */
[-CC-:B0-----:R-:W-:Y:S01]  /*bd60*/  FFMA R0, R27, R115.reuse, -R132.reuse ;  /* 0x000000731b007223 */ /* 0x181fe20000000884 */
[----:B-1----:R-:W-:-:S04]  /*bd70*/  FFMA R134, R28, R115, -R132 ;  /* 0x000000731c867223 */ /* 0x002fc80000000884 */
[----:B------:R0:W-:Y:S01]  /*bd80*/  STL [R1+0x664], R0 ;  /* 0x0006640001007387 */ /* 0x0001e20000100800 */
[----:B--2---:R-:W-:-:S03]  /*bd90*/  FFMA R2, R29, R115, -R132 ;  /* 0x000000731d027223 */ /* 0x004fc60000000884 */
        /* <DEDUP_REMOVED lines=17> */
[----:B--2---:R-:W-:-:S05]  /*beb0*/  FFMA R2, R42, R115, -R132 ;  /* 0x000000732a027223 */ /* 0x004fca0000000884 */
[----:B------:R1:W-:Y:S01]  /*bec0*/  STL [R1+0x604], R2 ;  /* 0x0006040201007387 */ /* 0x0003e20000100800 */
[----:B0-----:R-:W-:-:S05]  /*bed0*/  FFMA R0, R43, R115, -R132 ;  /* 0x000000732b007223 */ /* 0x001fca0000000884 */
[----:B------:R0:W-:Y:S01]  /*bee0*/  STL [R1+0x60c], R0 ;  /* 0x00060c0001007387 */ /* 0x0001e20000100800 */
[----:B-1----:R-:W-:-:S03]  /*bef0*/  FFMA R2, R45, R115, -R132 ;  /* 0x000000732d027223 */ /* 0x002fc60000000884 */
[----:B------:R1:W-:Y:S04]  /*bf00*/  STL [R1+0x614], R134 ;  /* 0x0006148601007387 */ /* 0x0003e80000100800 */
[----:B------:R2:W-:Y:S01]  /*bf10*/  STL [R1+0x61c], R2 ;  /* 0x00061c0201007387 */ /* 0x0005e20000100800 */
[-CC-:B0-----:R-:W-:Y:S01]  /*bf20*/  FFMA R0, R46, R115.reuse, -R132.reuse ;  /* 0x000000732e007223 */ /* 0x181fe20000000884 */
[----:B-1----:R-:W-:-:S04]  /*bf30*/  FFMA R134, R49, R115, -R132 ;  /* 0x0000007331867223 */ /* 0x002fc80000000884 */
[----:B------:R0:W-:Y:S01]  /*bf40*/  STL [R1+0x624], R0 ;  /* 0x0006240001007387 */ /* 0x0001e20000100800 */
[----:B--2---:R-:W-:-:S05]  /*bf50*/  FFMA R2, R47, R115, -R132 ;  /* 0x000000732f027223 */ /* 0x004fca0000000884 */
[----:B------:R1:W-:Y:S01]  /*bf60*/  STL [R1+0x62c], R2 ;  /* 0x00062c0201007387 */ /* 0x0003e20000100800 */
[----:B0-----:R-:W-:-:S03]  /*bf70*/  FADD R0, -R132, -INF ;  /* 0xff80000084007421 */ /* 0x001fc60000000100 */
[----:B------:R0:W-:Y:S01]  /*bf80*/  STL [R1+0x638], R139 ;  /* 0x0006388b01007387 */ /* 0x0001e20000100800 */
[----:B------:R-:W-:-:S03]  /*bf90*/  FMUL R0, R0, 1.4426950216293334961 ;  /* 0x3fb8aa3b00007820 */ /* 0x000fc60000400000 */
[----:B------:R2:W-:Y:S01]  /*bfa0*/  STL [R1+0x654], R134 ;  /* 0x0006548601007387 */ /* 0x0005e20000100800 */
[-CC-:B-1----:R-:W-:Y:S01]  /*bfb0*/  FFMA R2, R50, R115.reuse, -R132.reuse ;  /* 0x0000007332027223 */ /* 0x182fe20000000884 */
[----:B------:R1:W3:Y:S01]  /*bfc0*/  MUFU.EX2 R142, R0 ;  /* 0x00000000008e7308 */ /* 0x0002e20000000800 */
[----:B0-----:R-:W-:-:S03]  /*bfd0*/  FFMA R139, R51, R115, -R132 ;  /* 0x00000073338b7223 */ /* 0x001fc60000000884 */
[----:B------:R0:W-:Y:S01]  /*bfe0*/  STL [R1+0x660], R2 ;  /* 0x0006600201007387 */ /* 0x0001e20000100800 */
[----:B--2---:R-:W-:-:S03]  /*bff0*/  FFMA R134, R52, R115, -R132 ;  /* 0x0000007334867223 */ /* 0x004fc60000000884 */
[----:B------:R-:W-:Y:S01]  /*c000*/  STL [R1+0x65c], R139 ;  /* 0x00065c8b01007387 */ /* 0x000fe20000100800 */
[----:B-1----:R-:W-:-:S03]  /*c010*/  FFMA R0, R56, R115, -R132 ;  /* 0x0000007338007223 */ /* 0x002fc60000000884 */
[----:B------:R1:W-:Y:S01]  /*c020*/  STL [R1+0x668], R134 ;  /* 0x0006688601007387 */ /* 0x0003e20000100800 */
[----:B0-----:R-:W-:-:S05]  /*c030*/  FFMA R2, R53, R115, -R132 ;  /* 0x0000007335027223 */ /* 0x001fca0000000884 */
[----:B------:R0:W-:Y:S01]  /*c040*/  STL [R1+0x674], R2 ;  /* 0x0006740201007387 */ /* 0x0001e20000100800 */
[-CC-:B-1----:R-:W-:Y:S01]  /*c050*/  FFMA R134, R57, R115.reuse, -R132.reuse ;  /* 0x0000007339867223 */ /* 0x182fe20000000884 */
[----:B0-----:R-:W-:-:S05]  /*c060*/  FFMA R2, R55, R115, -R132 ;  /* 0x0000007337027223 */ /* 0x001fca0000000884 */
        /* <DEDUP_REMOVED lines=17> */
[----:B------:R0:W-:Y:S04]  /*c180*/  STL [R1+0x6b8], R2 ;  /* 0x0006b80201007387 */ /* 0x0001e80000100800 */
[----:B------:R-:W-:Y:S04]  /*c190*/  STL [R1+0x6bc], R0 ;  /* 0x0006bc0001007387 */ /* 0x000fe80000100800 */
[----:B------:R-:W4:Y:S04]  /*c1a0*/  LDL.64 R236, [R1+0x70] ;  /* 0x0000700001ec7983 */ /* 0x000f280000100a00 */
[----:B------:R-:W4:Y:S04]  /*c1b0*/  LDL.64 R242, [R1+0x50] ;  /* 0x0000500001f27983 */ /* 0x000f280000100a00 */
[----:B------:R-:W4:Y:S04]  /*c1c0*/  LDL.64 R244, [R1+0x30] ;  /* 0x0000300001f47983 */ /* 0x000f280000100a00 */
[----:B------:R-:W4:Y:S01]  /*c1d0*/  LDL.64 R250, [R1+0x10] ;  /* 0x0000100001fa7983 */ /* 0x000f220000100a00 */
[----:B--2---:R-:W-:-:S03]  /*c1e0*/  FFMA R134, R66, R115, -R132 ;  /* 0x0000007342867223 */ /* 0x004fc60000000884 */
[----:B---3--:R-:W-:Y:S01]  /*c1f0*/  STSM.16.M88 [R68+0x10000], R142 ;  /* 0x0100008e44007844 */ /* 0x008fe20000000000 */
[----:B0-----:R-:W-:-:S03]  /*c200*/  FFMA R2, R67, R115, -R132 ;  /* 0x0000007343027223 */ /* 0x001fc60000000884 */
[----:B------:R-:W2:Y:S04]  /*c210*/  LDL.64 R212, [R1+0x130] ;  /* 0x0001300001d47983 */ /* 0x000ea80000100a00 */
[----:B------:R-:W3:Y:S04]  /*c220*/  LDL.64 R218, [R1+0x110] ;  /* 0x0001100001da7983 */ /* 0x000ee80000100a00 */
[----:B------:R-:W2:Y:S04]  /*c230*/  LDL.64 R220, [R1+0xf0] ;  /* 0x0000f00001dc7983 */ /* 0x000ea80000100a00 */
[----:B------:R-:W2:Y:S04]  /*c240*/  LDL.64 R226, [R1+0xd0] ;  /* 0x0000d00001e27983 */ /* 0x000ea80000100a00 */
[----:B------:R-:W2:Y:S04]  /*c250*/  LDL.64 R228, [R1+0xb0] ;  /* 0x0000b00001e47983 */ /* 0x000ea80000100a00 */
[----:B------:R-:W2:Y:S04]  /*c260*/  LDL.64 R234, [R1+0x90] ;  /* 0x0000900001ea7983 */ /* 0x000ea80000100a00 */
[----:B------:R-:W-:Y:S04]  /*c270*/  STL [R1+0x72c], R134 ;  /* 0x00072c8601007387 */ /* 0x000fe80000100800 */
[----:B------:R0:W-:Y:S01]  /*c280*/  STL [R1+0x734], R2 ;  /* 0x0007340201007387 */ /* 0x0001e20000100800 */
[----:B------:R-:W-:Y:S01]  /*c290*/  PRMT R71, RZ, 0x7610, R71 ;  /* 0x00007610ff477816 */ /* 0x000fe20000000047 */
[----:B------:R-:W-:Y:S06]  /*c2a0*/  BAR.SYNC.DEFER_BLOCKING 0x0 ;  /* 0x0000000000007b1d */ /* 0x000fec0000010000 */
[----:B0-----:R-:W0:Y:S01]  /*c2b0*/  MUFU.EX2 R2, R88 ;  /* 0x0000005800027308 */ /* 0x001e220000000800 */
[----:B------:R-:W-:Y:S01]  /*c2c0*/  PRMT R67, RZ, 0x7610, R67 ;  /* 0x00007610ff437816 */ /* 0x000fe20000000043 */
[----:B------:R-:W-:Y:S04]  /*c2d0*/  STL [R1+0x730], R132 ;  /* 0x0007308401007387 */ /* 0x000fe80000100800 */
[----:B------:R-:W-:Y:S04]  /*c2e0*/  STL [R1+0x738], R142 ;  /* 0x0007388e01007387 */ /* 0x000fe80000100800 */
[----:B------:R-:W-:Y:S04]  /*c2f0*/  STL [R1+0x740], R248 ;  /* 0x000740f801007387 */ /* 0x000fe80000100800 */
[----:B------:R-:W-:Y:S04]  /*c300*/  STL [R1+0x73c], R249 ;  /* 0x00073cf901007387 */ /* 0x000fe80000100800 */
[----:B------:R-:W-:Y:S04]  /*c310*/  STL [R1+0x748], R240 ;  /* 0x000748f001007387 */ /* 0x000fe80000100800 */
[----:B------:R-:W-:Y:S01]  /*c320*/  STL [R1+0x744], R241 ;  /* 0x000744f101007387 */ /* 0x000fe20000100800 */
[----:B------:R-:W-:-:S02]  /*c330*/  PRMT R63, RZ, 0x7610, R63 ;  /* 0x00007610ff3f7816 */ /* 0x000fc4000000003f */
[----:B------:R-:W-:Y:S02]  /*c340*/  PRMT R119, RZ, 0x7610, R119 ;  /* 0x00007610ff777816 */ /* 0x000fe40000000077 */
[----:B------:R-:W-:Y:S02]  /*c350*/  PRMT R115, RZ, 0x7610, R115 ;  /* 0x00007610ff737816 */ /* 0x000fe40000000073 */
[----:B------:R-:W-:Y:S02]  /*c360*/  PRMT R59, RZ, 0x7610, R59 ;  /* 0x00007610ff3b7816 */ /* 0x000fe4000000003b */
[----:B------:R-:W3:Y:S04]  /*c370*/  @P2 LDG.E.U16 R119, desc[UR8][R188.64] ;  /* 0x00000008bc772981 */ /* 0x000ee8000c1e1500 */
[----:B------:R-:W3:Y:S04]  /*c380*/  @P2 LDG.E.U16 R115, desc[UR8][R194.64] ;  /* 0x00000008c2732981 */ /* 0x000ee8000c1e1500 */
[----:B----4-:R-:W4:Y:S04]  /*c390*/  @P2 LDG.E.U16 R71, desc[UR8][R236.64] ;  /* 0x00000008ec472981 */ /* 0x010f28000c1e1500 */
[----:B------:R-:W4:Y:S04]  /*c3a0*/  @P2 LDG.E.U16 R67, desc[UR8][R242.64] ;  /* 0x00000008f2432981 */ /* 0x000f28000c1e1500 */
[----:B------:R-:W4:Y:S04]  /*c3b0*/  @P2 LDG.E.U16 R63, desc[UR8][R244.64] ;  /* 0x00000008f43f2981 */ /* 0x000f28000c1e1500 */
[----:B------:R-:W4:Y:S04]  /*c3c0*/  LDL.64 R236, [R1+0x248] ;  /* 0x0002480001ec7983 */ /* 0x000f280000100a00 */
[----:B------:R-:W4:Y:S04]  /*c3d0*/  LDL.64 R242, [R1+0x228] ;  /* 0x0002280001f27983 */ /* 0x000f280000100a00 */
[----:B0-----:R0:W-:Y:S04]  /*c3e0*/  STL [R1+0x6f0], R2 ;  /* 0x0006f00201007387 */ /* 0x0011e80000100800 */
[----:B------:R-:W4:Y:S04]  /*c3f0*/  LDL.64 R244, [R1+0x208] ;  /* 0x0002080001f47983 */ /* 0x000f280000100a00 */
[----:B------:R-:W4:Y:S01]  /*c400*/  @P2 LDG.E.U16 R59, desc[UR8][R250.64] ;  /* 0x00000008fa3b2981 */ /* 0x000f22000c1e1500 */
[----:B0-----:R-:W0:Y:S03]  /*c410*/  MUFU.EX2 R2, R84 ;  /* 0x0000005400027308 */ /* 0x001e260000000800 */
[----:B------:R-:W-:Y:S04]  /*c420*/  STL [R1+0x750], R232 ;  /* 0x000750e801007387 */ /* 0x000fe80000100800 */
[----:B------:R1:W-:Y:S04]  /*c430*/  STL [R1+0x74c], R233 ;  /* 0x00074ce901007387 */ /* 0x0003e80000100800 */
[----:B------:R-:W-:Y:S04]  /*c440*/  STL [R1+0x758], R224 ;  /* 0x000758e001007387 */ /* 0x000fe80000100800 */
[----:B------:R0:W-:Y:S04]  /*c450*/  STL [R1+0x754], R225 ;  /* 0x000754e101007387 */ /* 0x0001e80000100800 */
[----:B------:R-:W4:Y:S04]  /*c460*/  LDL.64 R188, [R1+0x1e8] ;  /* 0x0001e80001bc7983 */ /* 0x000f280000100a00 */
[----:B------:R-:W4:Y:S04]  /*c470*/  LDL.64 R194, [R1+0x1c8] ;  /* 0x0001c80001c27983 */ /* 0x000f280000100a00 */
[----:B0-----:R0:W-:Y:S04]  /*c480*/  STL [R1+0x6d4], R2 ;  /* 0x0006d40201007387 */ /* 0x0011e80000100800 */
[----:B------:R-:W4:Y:S01]  /*c490*/  LDL.64 R250, [R1+0x148] ;  /* 0x0001480001fa7983 */ /* 0x000f220000100a00 */
[----:B------:R-:W-:-:S02]  /*c4a0*/  PRMT R126, RZ, 0x7610, R126 ;  /* 0x00007610ff7e7816 */ /* 0x000fc4000000007e */
[----:B------:R-:W-:Y:S01]  /*c4b0*/  PRMT R75, RZ, 0x7610, R75 ;  /* 0x00007610ff4b7816 */ /* 0x000fe2000000004b */
[----:B------:R-:W4:Y:S01]  /*c4c0*/  LDL.64 R154, [R1+0x218] ;  /* 0x00021800019a7983 */ /* 0x000f220000100a00 */
[----:B------:R-:W-:Y:S02]  /*c4d0*/  PRMT R98, RZ, 0x7610, R98 ;  /* 0x00007610ff627816 */ /* 0x000fe40000000062 */
[----:B------:R-:W-:Y:S01]  /*c4e0*/  PRMT R111, RZ, 0x7610, R111 ;  /* 0x00007610ff6f7816 */ /* 0x000fe2000000006f */
[----:B------:R-:W4:Y:S04]  /*c4f0*/  LDL.64 R156, [R1+0x200] ;  /* 0x00020000019c7983 */ /* 0x000f280000100a00 */
[----:B--2---:R-:W2:Y:S01]  /*c500*/  @P2 LDG.E.U16 R75, desc[UR8][R234.64] ;  /* 0x00000008ea4b2981 */ /* 0x004ea2000c1e1500 */
[----:B------:R-:W-:-:S02]  /*c510*/  PRMT R103, RZ, 0x7610, R103 ;  /* 0x00007610ff677816 */ /* 0x000fc40000000067 */
[----:B------:R-:W-:Y:S01]  /*c520*/  PRMT R95, RZ, 0x7610, R95 ;  /* 0x00007610ff5f7816 */ /* 0x000fe2000000005f */
[----:B------:R-:W2:Y:S01]  /*c530*/  @P2 LDG.E.U16 R111, desc[UR8][R196.64] ;  /* 0x00000008c46f2981 */ /* 0x000ea2000c1e1500 */
[----:B------:R-:W-:Y:S02]  /*c540*/  PRMT R87, RZ, 0x7610, R87 ;  /* 0x00007610ff577816 */ /* 0x000fe40000000057 */
[----:B------:R-:W-:Y:S01]  /*c550*/  PRMT R79, RZ, 0x7610, R79 ;  /* 0x00007610ff4f7816 */ /* 0x000fe2000000004f */
[----:B------:R-:W2:Y:S04]  /*c560*/  @P2 LDG.E.U16 R103, desc[UR8][R204.64] ;  /* 0x00000008cc672981 */ /* 0x000ea8000c1e1500 */
[----:B------:R-:W2:Y:S01]  /*c570*/  LDL.64 R234, [R1+0x68] ;  /* 0x0000680001ea7983 */ /* 0x000ea20000100a00 */
[----:B------:R-:W-:-:S02]  /*c580*/  PRMT R130, RZ, 0x7610, R130 ;  /* 0x00007610ff827816 */ /* 0x000fc40000000082 */
[----:B------:R-:W-:Y:S01]  /*c590*/  PRMT R122, RZ, 0x7610, R122 ;  /* 0x00007610ff7a7816 */ /* 0x000fe2000000007a */
[----:B------:R-:W2:Y:S01]  /*c5a0*/  LDL.64 R196, [R1+0x1a8] ;  /* 0x0001a80001c47983 */ /* 0x000ea20000100a00 */
[----:B------:R-:W-:Y:S02]  /*c5b0*/  PRMT R107, RZ, 0x7610, R107 ;  /* 0x00007610ff6b7816 */ /* 0x000fe4000000006b */
[----:B------:R-:W-:Y:S01]  /*c5c0*/  PRMT R99, RZ, 0x7610, R99 ;  /* 0x00007610ff637816 */ /* 0x000fe20000000063 */
[----:B------:R-:W2:Y:S01]  /*c5d0*/  @P2 LDG.E.U16 R95, desc[UR8][R212.64] ;  /* 0x00000008d45f2981 */ /* 0x000ea2000c1e1500 */
[----:B------:R-:W-:-:S03]  /*c5e0*/  PRMT R91, RZ, 0x7610, R91 ;  /* 0x00007610ff5b7816 */ /* 0x000fc6000000005b */
[----:B------:R-:W2:Y:S01]  /*c5f0*/  LDL.64 R204, [R1+0x168] ;  /* 0x0001680001cc7983 */ /* 0x000ea20000100a00 */
[----:B------:R-:W-:-:S03]  /*c600*/  PRMT R83, RZ, 0x7610, R83 ;  /* 0x00007610ff537816 */ /* 0x000fc60000000053 */
[----:B------:R-:W2:Y:S01]  /*c610*/  @P2 LDG.E.U16 R87, desc[UR8][R220.64] ;  /* 0x00000008dc572981 */ /* 0x000ea2000c1e1500 */
[----:B------:R-:W-:-:S03]  /*c620*/  PRMT R70, RZ, 0x7610, R70 ;  /* 0x00007610ff467816 */ /* 0x000fc60000000046 */
[----:B------:R-:W2:Y:S01]  /*c630*/  LDL.64 R212, [R1+0x108] ;  /* 0x0001080001d47983 */ /* 0x000ea20000100a00 */
[----:B------:R-:W-:-:S03]  /*c640*/  PRMT R62, RZ, 0x7610, R62 ;  /* 0x00007610ff3e7816 */ /* 0x000fc6000000003e */
[----:B------:R-:W2:Y:S04]  /*c650*/  @P2 LDG.E.U16 R79, desc[UR8][R228.64] ;  /* 0x00000008e44f2981 */ /* 0x000ea8000c1e1500 */
[----:B------:R-:W2:Y:S01]  /*c660*/  LDL.64 R220, [R1+0xc8] ;  /* 0x0000c80001dc7983 */ /* 0x000ea20000100a00 */
[----:B------:R-:W-:-:S03]  /*c670*/  PRMT R129, RZ, 0x7610, R129 ;  /* 0x00007610ff817816 */ /* 0x000fc60000000081 */
[----:B------:R-:W2:Y:S04]  /*c680*/  @P2 LDG.E.U16 R107, desc[UR8][R202.64] ;  /* 0x00000008ca6b2981 */ /* 0x000ea8000c1e1500 */
[----:B------:R-:W2:Y:S04]  /*c690*/  LDL.64 R228, [R1+0x88] ;  /* 0x0000880001e47983 */ /* 0x000ea80000100a00 */
[----:B------:R-:W2:Y:S04]  /*c6a0*/  @P2 LDG.E.U16 R99, desc[UR8][R210.64] ;  /* 0x00000008d2632981 */ /* 0x000ea8000c1e1500 */
[----:B------:R-:W2:Y:S04]  /*c6b0*/  LDL.64 R202, [R1+0x188] ;  /* 0x0001880001ca7983 */ /* 0x000ea80000100a00 */
[----:B---3--:R-:W3:Y:S04]  /*c6c0*/  @P2 LDG.E.U16 R91, desc[UR8][R218.64] ;  /* 0x00000008da5b2981 */ /* 0x008ee8000c1e1500 */
[----:B------:R-:W3:Y:S04]  /*c6d0*/  LDL.64 R210, [R1+0x128] ;  /* 0x0001280001d27983 */ /* 0x000ee80000100a00 */
[----:B------:R-:W3:Y:S04]  /*c6e0*/  @P2 LDG.E.U16 R83, desc[UR8][R226.64] ;  /* 0x00000008e2532981 */ /* 0x000ee8000c1e1500 */
[----:B------:R-:W3:Y:S01]  /*c6f0*/  LDL.64 R218, [R1+0xe8] ;  /* 0x0000e80001da7983 */ /* 0x000ee20000100a00 */
[----:B------:R-:W-:-:S02]  /*c700*/  PRMT R131, RZ, 0x7610, R131 ;  /* 0x00007610ff837816 */ /* 0x000fc40000000083 */
[----:B------:R-:W-:Y:S01]  /*c710*/  PRMT R127, RZ, 0x7610, R127 ;  /* 0x00007610ff7f7816 */ /* 0x000fe2000000007f */
[----:B------:R-:W3:Y:S04]  /*c720*/  LDL.64 R162, [R1+0x1e0] ;  /* 0x0001e00001a27983 */ /* 0x000ee80000100a00 */
[----:B------:R-:W3:Y:S01]  /*c730*/  LDL.64 R226, [R1+0xa8] ;  /* 0x0000a80001e27983 */ /* 0x000ee20000100a00 */
[----:B------:R-:W-:Y:S02]  /*c740*/  PRMT R123, RZ, 0x7610, R123 ;  /* 0x00007610ff7b7816 */ /* 0x000fe4000000007b */
[----:B------:R-:W-:Y:S01]  /*c750*/  PRMT R118, RZ, 0x7610, R118 ;  /* 0x00007610ff767816 */ /* 0x000fe20000000076 */
[----:B------:R-:W3:Y:S01]  /*c760*/  LDL.64 R164, [R1+0x1d8] ;  /* 0x0001d80001a47983 */ /* 0x000ee20000100a00 */
[----:B------:R-:W-:-:S02]  /*c770*/  PRMT R110, RZ, 0x7610, R110 ;  /* 0x00007610ff6e7816 */ /* 0x000fc4000000006e */
[----:B------:R-:W-:Y:S01]  /*c780*/  PRMT R102, RZ, 0x7610, R102 ;  /* 0x00007610ff667816 */ /* 0x000fe20000000066 */
[----:B------:R-:W3:Y:S01]  /*c790*/  LDL.64 R170, [R1+0x1c0] ;  /* 0x0001c00001aa7983 */ /* 0x000ee20000100a00 */
[----:B------:R-:W-:Y:S02]  /*c7a0*/  PRMT R90, RZ, 0x7610, R90 ;  /* 0x00007610ff5a7816 */ /* 0x000fe4000000005a */
[----:B------:R-:W-:Y:S01]  /*c7b0*/  PRMT R82, RZ, 0x7610, R82 ;  /* 0x00007610ff527816 */ /* 0x000fe20000000052 */
[----:B------:R-:W3:Y:S01]  /*c7c0*/  @P2 LDG.E.U16 R131, desc[UR8][R178.64] ;  /* 0x00000008b2832981 */ /* 0x000ee2000c1e1500 */
[----:B------:R-:W-:-:S03]  /*c7d0*/  PRMT R74, RZ, 0x7610, R74 ;  /* 0x00007610ff4a7816 */ /* 0x000fc6000000004a */
[----:B------:R-:W3:Y:S01]  /*c7e0*/  LDL.64 R172, [R1+0x1b8] ;  /* 0x0001b80001ac7983 */ /* 0x000ee20000100a00 */
[----:B------:R-:W-:-:S03]  /*c7f0*/  PRMT R66, RZ, 0x7610, R66 ;  /* 0x00007610ff427816 */ /* 0x000fc60000000042 */
[----:B------:R-:W3:Y:S01]  /*c800*/  @P2 LDG.E.U16 R127, desc[UR8][R180.64] ;  /* 0x00000008b47f2981 */ /* 0x000ee2000c1e1500 */
[----:B------:R-:W-:-:S03]  /*c810*/  PRMT R58, RZ, 0x7610, R58 ;  /* 0x00007610ff3a7816 */ /* 0x000fc6000000003a */
[----:B------:R-:W3:Y:S01]  /*c820*/  LDL.64 R178, [R1+0x1a0] ;  /* 0x0001a00001b27983 */ /* 0x000ee20000100a00 */
[----:B------:R-:W-:-:S03]  /*c830*/  PRMT R114, RZ, 0x7610, R114 ;  /* 0x00007610ff727816 */ /* 0x000fc60000000072 */
[----:B------:R-:W3:Y:S04]  /*c840*/  @P2 LDG.E.U16 R123, desc[UR8][R186.64] ;  /* 0x00000008ba7b2981 */ /* 0x000ee8000c1e1500 */
[----:B------:R-:W3:Y:S01]  /*c850*/  LDL.64 R180, [R1+0x198] ;  /* 0x0001980001b47983 */ /* 0x000ee20000100a00 */
[----:B------:R-:W-:-:S03]  /*c860*/  PRMT R106, RZ, 0x7610, R106 ;  /* 0x00007610ff6a7816 */ /* 0x000fc6000000006a */
[----:B------:R-:W3:Y:S04]  /*c870*/  LDL.64 R186, [R1+0x180] ;  /* 0x0001800001ba7983 */ /* 0x000ee80000100a00 */
[----:B----4-:R-:W4:Y:S04]  /*c880*/  @P2 LDG.E.U16 R130, desc[UR8][R236.64] ;  /* 0x00000008ec822981 */ /* 0x010f28000c1e1500 */
[----:B------:R-:W4:Y:S04]  /*c890*/  @P2 LDG.E.U16 R126, desc[UR8][R242.64] ;  /* 0x00000008f27e2981 */ /* 0x000f28000c1e1500 */
[----:B------:R-:W4:Y:S04]  /*c8a0*/  LDL.64 R236, [R1+0x48] ;  /* 0x0000480001ec7983 */ /* 0x000f280000100a00 */
[----:B------:R-:W4:Y:S04]  /*c8b0*/  LDL.64 R242, [R1+0x28] ;  /* 0x0000280001f27983 */ /* 0x000f280000100a00 */
[----:B------:R-:W4:Y:S04]  /*c8c0*/  @P2 LDG.E.U16 R122, desc[UR8][R244.64] ;  /* 0x00000008f47a2981 */ /* 0x000f28000c1e1500 */
[----:B------:R-:W4:Y:S01]  /*c8d0*/  LDL.64 R244, [R1+0x8] ;  /* 0x0000080001f47983 */ /* 0x000f220000100a00 */
[----:B------:R-:W-:-:S02]  /*c8e0*/  PRMT R94, RZ, 0x7610, R94 ;  /* 0x00007610ff5e7816 */ /* 0x000fc4000000005e */
[----:B------:R-:W-:Y:S01]  /*c8f0*/  PRMT R86, RZ, 0x7610, R86 ;  /* 0x00007610ff567816 */ /* 0x000fe20000000056 */
[----:B------:R-:W4:Y:S01]  /*c900*/  @P2 LDG.E.U16 R118, desc[UR8][R188.64] ;  /* 0x00000008bc762981 */ /* 0x000f22000c1e1500 */
[----:B------:R-:W-:Y:S02]  /*c910*/  PRMT R128, RZ, 0x7610, R128 ;  /* 0x00007610ff807816 */ /* 0x000fe40000000080 */
[----:B------:R-:W-:Y:S01]  /*c920*/  PRMT R125, RZ, 0x7610, R125 ;  /* 0x00007610ff7d7816 */ /* 0x000fe2000000007d */
[----:B------:R-:W4:Y:S01]  /*c930*/  @P2 LDG.E.U16 R114, desc[UR8][R194.64] ;  /* 0x00000008c2722981 */ /* 0x000f22000c1e1500 */
[----:B------:R-:W-:-:S03]  /*c940*/  PRMT R78, RZ, 0x7610, R78 ;  /* 0x00007610ff4e7816 */ /* 0x000fc6000000004e */
[----:B------:R-:W4:Y:S04]  /*c950*/  LDL.64 R188, [R1+0x178] ;  /* 0x0001780001bc7983 */ /* 0x000f280000100a00 */
[----:B------:R-:W4:Y:S01]  /*c960*/  @P2 LDG.E.U16 R98, desc[UR8][R250.64] ;  /* 0x00000008fa622981 */ /* 0x000f22000c1e1500 */
[----:B------:R-:W-:Y:S02]  /*c970*/  PRMT R124, RZ, 0x7610, R124 ;  /* 0x00007610ff7c7816 */ /* 0x000fe4000000007c */
[----:B------:R-:W-:Y:S01]  /*c980*/  PRMT R121, RZ, 0x7610, R121 ;  /* 0x00007610ff797816 */ /* 0x000fe20000000079 */
[----:B------:R-:W4:Y:S01]  /*c990*/  LDL.64 R194, [R1+0xe0] ;  /* 0x0000e00001c27983 */ /* 0x000f220000100a00 */
[----:B------:R-:W-:-:S03]  /*c9a0*/  PRMT R120, RZ, 0x7610, R120 ;  /* 0x00007610ff787816 */ /* 0x000fc60000000078 */
[----:B------:R-:W4:Y:S04]  /*c9b0*/  @P2 LDG.E.U16 R124, desc[UR8][R154.64] ;  /* 0x000000089a7c2981 */ /* 0x000f28000c1e1500 */
[----:B------:R-:W4:Y:S04]  /*c9c0*/  LDL.64 R250, [R1+0x240] ;  /* 0x0002400001fa7983 */ /* 0x000f280000100a00 */
[----:B------:R-:W4:Y:S04]  /*c9d0*/  @P2 LDG.E.U16 R121, desc[UR8][R156.64] ;  /* 0x000000089c792981 */ /* 0x000f28000c1e1500 */
[----:B--2---:R-:W2:Y:S04]  /*c9e0*/  @P2 LDG.E.U16 R70, desc[UR8][R234.64] ;  /* 0x00000008ea462981 */ /* 0x004ea8000c1e1500 */
[----:B------:R-:W2:Y:S04]  /*c9f0*/  @P2 LDG.E.U16 R110, desc[UR8][R196.64] ;  /* 0x00000008c46e2981 */ /* 0x000ea8000c1e1500 */
[----:B------:R-:W2:Y:S04]  /*ca00*/  LDL.64 R234, [R1+0x238] ;  /* 0x0002380001ea7983 */ /* 0x000ea80000100a00 */
        /* <DEDUP_REMOVED lines=10> */
[----:B---3--:R-:W3:Y:S04]  /*cab0*/  @P2 LDG.E.U16 R94, desc[UR8][R210.64] ;  /* 0x00000008d25e2981 */ /* 0x008ee8000c1e1500 */
[----:B------:R-:W3:Y:S04]  /*cac0*/  LDL.64 R202, [R1+0xc0] ;  /* 0x0000c00001ca7983 */ /* 0x000ee80000100a00 */
[----:B------:R-:W3:Y:S04]  /*cad0*/  @P2 LDG.E.U16 R86, desc[UR8][R218.64] ;  /* 0x00000008da562981 */ /* 0x000ee8000c1e1500 */
[----:B------:R-:W3:Y:S04]  /*cae0*/  LDL.64 R210, [R1+0xa0] ;  /* 0x0000a00001d27983 */ /* 0x000ee80000100a00 */
[----:B------:R-:W3:Y:S04]  /*caf0*/  @P2 LDG.E.U16 R78, desc[UR8][R226.64] ;  /* 0x00000008e24e2981 */ /* 0x000ee8000c1e1500 */
[----:B------:R-:W3:Y:S04]  /*cb00*/  LDL.64 R218, [R1+0x80] ;  /* 0x0000800001da7983 */ /* 0x000ee80000100a00 */
[----:B------:R-:W3:Y:S04]  /*cb10*/  LDL.64 R226, [R1+0x60] ;  /* 0x0000600001e27983 */ /* 0x000ee80000100a00 */
[----:B----4-:R-:W4:Y:S04]  /*cb20*/  @P2 LDG.E.U16 R66, desc[UR8][R236.64] ;  /* 0x00000008ec422981 */ /* 0x010f28000c1e1500 */
[----:B------:R-:W3:Y:S04]  /*cb30*/  @P2 LDG.E.U16 R62, desc[UR8][R242.64] ;  /* 0x00000008f23e2981 */ /* 0x000ee8000c1e1500 */
[----:B------:R-:W3:Y:S04]  /*cb40*/  LDL.64 R236, [R1+0x118] ;  /* 0x0001180001ec7983 */ /* 0x000ee80000100a00 */
[----:B------:R-:W3:Y:S04]  /*cb50*/  LDL.64 R242, [R1+0x220] ;  /* 0x0002200001f27983 */ /* 0x000ee80000100a00 */
[----:B------:R-:W4:Y:S04]  /*cb60*/  @P2 LDG.E.U16 R58, desc[UR8][R244.64] ;  /* 0x00000008f43a2981 */ /* 0x000f28000c1e1500 */
[----:B------:R-:W4:Y:S04]  /*cb70*/  LDL.64 R244, [R1+0x100] ;  /* 0x0001000001f47983 */ /* 0x000f280000100a00 */
[----:B------:R-:W4:Y:S04]  /*cb80*/  @P2 LDG.E.U16 R129, desc[UR8][R250.64] ;  /* 0x00000008fa812981 */ /* 0x000f28000c1e1500 */
[----:B------:R-:W4:Y:S04]  /*cb90*/  LDL.64 R250, [R1+0x1f8] ;  /* 0x0001f80001fa7983 */ /* 0x000f280000100a00 */
[----:B--2---:R-:W2:Y:S04]  /*cba0*/  @P2 LDG.E.U16 R128, desc[UR8][R234.64] ;  /* 0x00000008ea802981 */ /* 0x004ea8000c1e1500 */
[----:B------:R-:W2:Y:S04]  /*cbb0*/  LDL.64 R234, [R1+0x40] ;  /* 0x0000400001ea7983 */ /* 0x000ea80000100a00 */
[----:B---3--:R-:W3:Y:S04]  /*cbc0*/  @P2 LDG.E.U16 R125, desc[UR8][R242.64] ;  /* 0x00000008f27d2981 */ /* 0x008ee8000c1e1500 */
[----:B------:R-:W3:Y:S04]  /*cbd0*/  LDL.64 R242, [R1+0x20] ;  /* 0x0000200001f27983 */ /* 0x000ee80000100a00 */
[----:B------:R-:W3:Y:S04]  /*cbe0*/  LDL.LU.64 R154, [R1+0x820] ;  /* 0x00082000019a7983 */ /* 0x000ee80000300a00 */
[----:B------:R-:W3:Y:S04]  /*cbf0*/  LDL.LU.64 R156, [R1+0x818] ;  /* 0x00081800019c7983 */ /* 0x000ee80000300a00 */
[----:B----4-:R-:W4:Y:S04]  /*cc00*/  @P2 LDG.E.U16 R120, desc[UR8][R250.64] ;  /* 0x00000008fa782981 */ /* 0x010f28000c1e1500 */
[----:B------:R-:W4:Y:S01]  /*cc10*/  LDL.64 R250, [R1] ;  /* 0x0000000001fa7983 */ /* 0x000f220000100a00 */
[----:B------:R-:W-:-:S02]  /*cc20*/  PRMT R117, RZ, 0x7610, R117 ;  /* 0x00007610ff757816 */ /* 0x000fc40000000075 */
[----:B------:R-:W-:Y:S02]  /*cc30*/  PRMT R116, RZ, 0x7610, R116 ;  /* 0x00007610ff747816 */ /* 0x000fe40000000074 */
[----:B------:R-:W-:Y:S02]  /*cc40*/  PRMT R113, RZ, 0x7610, R113 ;  /* 0x00007610ff717816 */ /* 0x000fe40000000071 */
[----:B------:R-:W-:Y:S01]  /*cc50*/  PRMT R112, RZ, 0x7610, R112 ;  /* 0x00007610ff707816 */ /* 0x000fe20000000070 */
[----:B------:R-:W4:Y:S01]  /*cc60*/  @P2 LDG.E.U16 R117, desc[UR8][R162.64] ;  /* 0x00000008a2752981 */ /* 0x000f22000c1e1500 */
[----:B------:R-:W-:Y:S02]  /*cc70*/  PRMT R109, RZ, 0x7610, R109 ;  /* 0x00007610ff6d7816 */ /* 0x000fe4000000006d */
[----:B------:R-:W-:Y:S01]  /*cc80*/  PRMT R108, RZ, 0x7610, R108 ;  /* 0x00007610ff6c7816 */ /* 0x000fe2000000006c */
[----:B------:R-:W4:Y:S01]  /*cc90*/  @P2 LDG.E.U16 R116, desc[UR8][R164.64] ;  /* 0x00000008a4742981 */ /* 0x000f22000c1e1500 */
[----:B------:R-:W-:-:S02]  /*cca0*/  PRMT R105, RZ, 0x7610, R105 ;  /* 0x00007610ff697816 */ /* 0x000fc40000000069 */
[----:B------:R-:W-:Y:S01]  /*ccb0*/  PRMT R104, RZ, 0x7610, R104 ;  /* 0x00007610ff687816 */ /* 0x000fe20000000068 */
[----:B------:R-:W4:Y:S01]  /*ccc0*/  @P2 LDG.E.U16 R113, desc[UR8][R170.64] ;  /* 0x00000008aa712981 */ /* 0x000f22000c1e1500 */
[----:B------:R-:W-:-:S03]  /*ccd0*/  PRMT R101, RZ, 0x7610, R101 ;  /* 0x00007610ff657816 */ /* 0x000fc60000000065 */
[----:B------:R-:W4:Y:S01]  /*cce0*/  LDL.LU.64 R162, [R1+0x810] ;  /* 0x0008100001a27983 */ /* 0x000f220000300a00 */
[----:B------:R-:W-:-:S03]  /*ccf0*/  PRMT R100, RZ, 0x7610, R100 ;  /* 0x00007610ff647816 */ /* 0x000fc60000000064 */
[----:B------:R-:W4:Y:S01]  /*cd00*/  LDL.LU.64 R164, [R1+0x808] ;  /* 0x0008080001a47983 */ /* 0x000f220000300a00 */
[----:B------:R-:W-:Y:S02]  /*cd10*/  PRMT R97, RZ, 0x7610, R97 ;  /* 0x00007610ff617816 */ /* 0x000fe40000000061 */
[----:B------:R-:W-:Y:S01]  /*cd20*/  PRMT R47, RZ, 0x7610, R47 ;  /* 0x00007610ff2f7816 */ /* 0x000fe2000000002f */
[----:B------:R-:W4:Y:S01]  /*cd30*/  LDL.LU.64 R170, [R1+0x800] ;  /* 0x0008000001aa7983 */ /* 0x000f220000300a00 */
[----:B------:R-:W-:-:S03]  /*cd40*/  PRMT R96, RZ, 0x7610, R96 ;  /* 0x00007610ff607816 */ /* 0x000fc60000000060 */
[----:B------:R-:W4:Y:S01]  /*cd50*/  @P2 LDG.E.U16 R112, desc[UR8][R172.64] ;  /* 0x00000008ac702981 */ /* 0x000f22000c1e1500 */
[----:B------:R-:W-:-:S03]  /*cd60*/  PRMT R51, RZ, 0x7610, R51 ;  /* 0x00007610ff337816 */ /* 0x000fc60000000033 */
[----:B------:R-:W4:Y:S01]  /*cd70*/  @P2 LDG.E.U16 R109, desc[UR8][R178.64] ;  /* 0x00000008b26d2981 */ /* 0x000f22000c1e1500 */
[----:B------:R-:W-:Y:S01]  /*cd80*/  PRMT R93, RZ, 0x7610, R93 ;  /* 0x00007610ff5d7816 */ /* 0x000fe2000000005d */
[----:B------:R-:W-:Y:S02]  /*cd90*/  FMUL R73, R73, 1.4426950216293334961 ;  /* 0x3fb8aa3b49497820 */ /* 0x000fe40000400000 */
[----:B------:R-:W4:Y:S01]  /*cda0*/  @P2 LDG.E.U16 R108, desc[UR8][R180.64] ;  /* 0x00000008b46c2981 */ /* 0x000f22000c1e1500 */
[----:B------:R-:W-:-:S03]  /*cdb0*/  PRMT R92, RZ, 0x7610, R92 ;  /* 0x00007610ff5c7816 */ /* 0x000fc6000000005c */
[----:B------:R-:W4:Y:S01]  /*cdc0*/  LDL.LU.64 R172, [R1+0x7f8] ;  /* 0x0007f80001ac7983 */ /* 0x000f220000300a00 */
[----:B------:R-:W-:-:S03]  /*cdd0*/  PRMT R89, RZ, 0x7610, R89 ;  /* 0x00007610ff597816 */ /* 0x000fc60000000059 */
[----:B------:R-:W4:Y:S01]  /*cde0*/  LDL.LU.64 R178, [R1+0x7f0] ;  /* 0x0007f00001b27983 */ /* 0x000f220000300a00 */
[----:B------:R-:W-:-:S03]  /*cdf0*/  FMUL R69, R69, 1.4426950216293334961 ;  /* 0x3fb8aa3b45457820 */ /* 0x000fc60000400000 */
[----:B------:R-:W4:Y:S01]  /*ce00*/  LDL.LU.64 R180, [R1+0x7e8] ;  /* 0x0007e80001b47983 */ /* 0x000f220000300a00 */
[----:B------:R-:W-:-:S03]  /*ce10*/  PRMT R85, RZ, 0x7610, R85 ;  /* 0x00007610ff557816 */ /* 0x000fc60000000055 */
[----:B------:R-:W4:Y:S01]  /*ce20*/  @P2 LDG.E.U16 R105, desc[UR8][R186.64] ;  /* 0x00000008ba692981 */ /* 0x000f22000c1e1500 */
[----:B------:R-:W-:-:S03]  /*ce30*/  PRMT R81, RZ, 0x7610, R81 ;  /* 0x00007610ff517816 */ /* 0x000fc60000000051 */
[----:B------:R-:W4:Y:S01]  /*ce40*/  @P2 LDG.E.U16 R104, desc[UR8][R188.64] ;  /* 0x00000008bc682981 */ /* 0x000f22000c1e1500 */
[----:B------:R-:W-:-:S03]  /*ce50*/  PRMT R77, RZ, 0x7610, R77 ;  /* 0x00007610ff4d7816 */ /* 0x000fc6000000004d */
[----:B------:R-:W4:Y:S04]  /*ce60*/  @P2 LDG.E.U16 R101, desc[UR8][R196.64] ;  /* 0x00000008c4652981 */ /* 0x000f28000c1e1500 */
[----:B------:R-:W4:Y:S04]  /*ce70*/  LDL.LU.64 R186, [R1+0x7e0] ;  /* 0x0007e00001ba7983 */ /* 0x000f280000300a00 */
[----:B------:R-:W4:Y:S04]  /*ce80*/  LDL.LU.64 R188, [R1+0x7d8] ;  /* 0x0007d80001bc7983 */ /* 0x000f280000300a00 */
[----:B------:R-:W4:Y:S04]  /*ce90*/  LDL.LU.64 R196, [R1+0x7d0] ;  /* 0x0007d00001c47983 */ /* 0x000f280000300a00 */
[----:B------:R-:W4:Y:S04]  /*cea0*/  @P2 LDG.E.U16 R100, desc[UR8][R204.64] ;  /* 0x00000008cc642981 */ /* 0x000f28000c1e1500 */
[----:B------:R1:W4:Y:S04]  /*ceb0*/  @P2 LDG.E.U16 R47, desc[UR8][R232.64] ;  /* 0x00000008e82f2981 */ /* 0x000328000c1e1500 */
[----:B------:R-:W4:Y:S04]  /*cec0*/  @P2 LDG.E.U16 R97, desc[UR8][R212.64] ;  /* 0x00000008d4612981 */ /* 0x000f28000c1e1500 */
[----:B------:R-:W4:Y:S01]  /*ced0*/  LDL.LU.64 R204, [R1+0x7c8] ;  /* 0x0007c80001cc7983 */ /* 0x000f220000300a00 */
[----:B-1----:R1:W-:Y:S03]  /*cee0*/  MUFU.EX2 R233, R73 ;  /* 0x0000004900e97308 */ /* 0x0023e60000000800 */
[----:B------:R0:W4:Y:S01]  /*cef0*/  @P2 LDG.E.U16 R51, desc[UR8][R240.64] ;  /* 0x00000008f0332981 */ /* 0x000122000c1e1500 */
[----:B------:R-:W-:-:S03]  /*cf00*/  PRMT R65, RZ, 0x7610, R65 ;  /* 0x00007610ff417816 */ /* 0x000fc60000000041 */
[----:B------:R-:W4:Y:S01]  /*cf10*/  LDL.LU.64 R212, [R1+0x7c0] ;  /* 0x0007c00001d47983 */ /* 0x000f220000300a00 */
[----:B-1----:R-:W-:-:S03]  /*cf20*/  PRMT R73, RZ, 0x7610, R73 ;  /* 0x00007610ff497816 */ /* 0x002fc60000000049 */
[----:B------:R-:W4:Y:S01]  /*cf30*/  @P2 LDG.E.U16 R96, desc[UR8][R220.64] ;  /* 0x00000008dc602981 */ /* 0x000f22000c1e1500 */
[----:B0-----:R0:W-:Y:S03]  /*cf40*/  MUFU.EX2 R241, R69 ;  /* 0x0000004500f17308 */ /* 0x0011e60000000800 */
[----:B------:R-:W4:Y:S01]  /*cf50*/  @P2 LDG.E.U16 R93, desc[UR8][R228.64] ;  /* 0x00000008e45d2981 */ /* 0x000f22000c1e1500 */
[----:B------:R-:W-:-:S03]  /*cf60*/  PRMT R61, RZ, 0x7610, R61 ;  /* 0x00007610ff3d7816 */ /* 0x000fc6000000003d */
[----:B------:R-:W4:Y:S01]  /*cf70*/  @P2 LDG.E.U16 R92, desc[UR8][R236.64] ;  /* 0x00000008ec5c2981 */ /* 0x000f22000c1e1500 */
[----:B0-----:R-:W-:-:S03]  /*cf80*/  PRMT R69, RZ, 0x7610, R69 ;  /* 0x00007610ff457816 */ /* 0x001fc60000000045 */
[----:B------:R-:W4:Y:S01]  /*cf90*/  LDL.LU.64 R220, [R1+0x7b8] ;  /* 0x0007b80001dc7983 */ /* 0x000f220000300a00 */
[----:B------:R-:W-:-:S03]  /*cfa0*/  PRMT R57, RZ, 0x7610, R57 ;  /* 0x00007610ff397816 */ /* 0x000fc60000000039 */
[----:B------:R-:W4:Y:S04]  /*cfb0*/  LDL.LU.64 R228, [R1+0x7b0] ;  /* 0x0007b00001e47983 */ /* 0x000f280000300a00 */
[----:B------:R-:W4:Y:S04]  /*cfc0*/  LDL.LU.64 R236, [R1+0x7a8] ;  /* 0x0007a80001ec7983 */ /* 0x000f280000300a00 */
[----:B------:R-:W4:Y:S04]  /*cfd0*/  @P2 LDG.E.U16 R89, desc[UR8][R244.64] ;  /* 0x00000008f4592981 */ /* 0x000f28000c1e1500 */
[----:B------:R-:W4:Y:S04]  /*cfe0*/  @P2 LDG.E.U16 R85, desc[UR8][R194.64] ;  /* 0x00000008c2552981 */ /* 0x000f28000c1e1500 */
[----:B------:R-:W4:Y:S04]  /*cff0*/  @P2 LDG.E.U16 R81, desc[UR8][R202.64] ;  /* 0x00000008ca512981 */ /* 0x000f28000c1e1500 */
[----:B------:R-:W4:Y:S04]  /*d000*/  LDL.LU.64 R244, [R1+0x7a0] ;  /* 0x0007a00001f47983 */ /* 0x000f280000300a00 */
[----:B------:R-:W4:Y:S04]  /*d010*/  LDL.64 R194, [R1+0xf8] ;  /* 0x0000f80001c27983 */ /* 0x000f280000100a00 */
[----:B------:R-:W4:Y:S04]  /*d020*/  @P2 LDG.E.U16 R77, desc[UR8][R210.64] ;  /* 0x00000008d24d2981 */ /* 0x000f28000c1e1500 */
[----:B------:R-:W4:Y:S04]  /*d030*/  LDL.64 R202, [R1+0xd8] ;  /* 0x0000d80001ca7983 */ /* 0x000f280000100a00 */
[----:B------:R-:W4:Y:S04]  /*d040*/  @P2 LDG.E.U16 R73, desc[UR8][R218.64] ;  /* 0x00000008da492981 */ /* 0x000f28000c1e1500 */
[----:B------:R-:W4:Y:S04]  /*d050*/  LDL.64 R210, [R1+0xb8] ;  /* 0x0000b80001d27983 */ /* 0x000f280000100a00 */
[----:B------:R-:W4:Y:S04]  /*d060*/  @P2 LDG.E.U16 R69, desc[UR8][R226.64] ;  /* 0x00000008e2452981 */ /* 0x000f28000c1e1500 */
[----:B------:R-:W4:Y:S04]  /*d070*/  LDL.64 R218, [R1+0x98] ;  /* 0x0000980001da7983 */ /* 0x000f280000100a00 */
[----:B--2---:R-:W2:Y:S04]  /*d080*/  @P2 LDG.E.U16 R65, desc[UR8][R234.64] ;  /* 0x00000008ea412981 */ /* 0x004ea8000c1e1500 */
[----:B------:R-:W2:Y:S04]  /*d090*/  LDL.64 R226, [R1+0x78] ;  /* 0x0000780001e27983 */ /* 0x000ea80000100a00 */
[----:B------:R-:W2:Y:S04]  /*d0a0*/  LDL.64 R234, [R1+0x58] ;  /* 0x0000580001ea7983 */ /* 0x000ea80000100a00 */
[----:B---3--:R-:W3:Y:S04]  /*d0b0*/  @P2 LDG.E.U16 R61, desc[UR8][R242.64] ;  /* 0x00000008f23d2981 */ /* 0x008ee8000c1e1500 */
[----:B------:R-:W3:Y:S04]  /*d0c0*/  LDL.64 R242, [R1+0x38] ;  /* 0x0000380001f27983 */ /* 0x000ee80000100a00 */
[----:B----4-:R-:W4:Y:S04]  /*d0d0*/  @P2 LDG.E.U16 R57, desc[UR8][R250.64] ;  /* 0x00000008fa392981 */ /* 0x010f28000c1e1500 */
[----:B------:R-:W4:Y:S01]  /*d0e0*/  LDL.64 R250, [R1+0x18] ;  /* 0x0000180001fa7983 */ /* 0x000f220000100a00 */
[----:B------:R-:W-:Y:S01]  /*d0f0*/  PRMT R43, RZ, 0x7610, R43 ;  /* 0x00007610ff2b7816 */ /* 0x000fe2000000002b */
[----:B------:R-:W-:Y:S01]  /*d100*/  FMUL R80, R80, 1.4426950216293334961 ;  /* 0x3fb8aa3b50507820 */ /* 0x000fe20000400000 */
[----:B------:R-:W-:Y:S01]  /*d110*/  FMUL R76, R76, 1.4426950216293334961 ;  /* 0x3fb8aa3b4c4c7820 */ /* 0x000fe20000400000 */
[----:B------:R-:W-:Y:S01]  /*d120*/  FMUL R72, R72, 1.4426950216293334961 ;  /* 0x3fb8aa3b48487820 */ /* 0x000fe20000400000 */
[----:B------:R-:W-:-:S02]  /*d130*/  PRMT R88, RZ, 0x7610, R88 ;  /* 0x00007610ff587816 */ /* 0x000fc40000000058 */
[----:B------:R0:W4:Y:S01]  /*d140*/  @P2 LDG.E.U16 R43, desc[UR8][R224.64] ;  /* 0x00000008e02b2981 */ /* 0x000122000c1e1500 */
[----:B------:R-:W-:Y:S01]  /*d150*/  PRMT R84, RZ, 0x7610, R84 ;  /* 0x00007610ff547816 */ /* 0x000fe20000000054 */
[----:B------:R1:W-:Y:S01]  /*d160*/  MUFU.EX2 R232, R72 ;  /* 0x0000004800e87308 */ /* 0x0003e20000000800 */
[----:B------:R-:W-:Y:S02]  /*d170*/  PRMT R68, RZ, 0x7610, R68 ;  /* 0x00007610ff447816 */ /* 0x000fe40000000044 */
[----:B------:R-:W-:-:S05]  /*d180*/  PRMT R64, RZ, 0x7610, R64 ;  /* 0x00007610ff407816 */ /* 0x000fca0000000040 */
[----:B0-----:R0:W2:Y:S01]  /*d190*/  MUFU.EX2 R225, R80 ;  /* 0x0000005000e17308 */ /* 0x0010a20000000800 */
[----:B-1----:R-:W-:Y:S02]  /*d1a0*/  PRMT R72, RZ, 0x7610, R72 ;  /* 0x00007610ff487816 */ /* 0x002fe40000000048 */
[----:B------:R-:W-:-:S05]  /*d1b0*/  PRMT R60, RZ, 0x7610, R60 ;  /* 0x00007610ff3c7816 */ /* 0x000fca000000003c */
[----:B------:R1:W2:Y:S01]  /*d1c0*/  MUFU.EX2 R224, R76 ;  /* 0x0000004c00e07308 */ /* 0x0002a20000000800 */
[----:B0-----:R-:W-:Y:S02]  /*d1d0*/  PRMT R80, RZ, 0x7610, R80 ;  /* 0x00007610ff507816 */ /* 0x001fe40000000050 */
[----:B-1----:R-:W-:Y:S02]  /*d1e0*/  PRMT R76, RZ, 0x7610, R76 ;  /* 0x00007610ff4c7816 */ /* 0x002fe4000000004c */
[----:B------:R-:W-:Y:S02]  /*d1f0*/  PRMT R55, RZ, 0x7610, R55 ;  /* 0x00007610ff377816 */ /* 0x000fe40000000037 */
[----:B------:R-:W-:Y:S02]  /*d200*/  PRMT R39, RZ, 0x7610, R39 ;  /* 0x00007610ff277816 */ /* 0x000fe40000000027 */
[----:B------:R-:W-:Y:S02]  /*d210*/  PRMT R35, RZ, 0x7610, R35 ;  /* 0x00007610ff237816 */ /* 0x000fe40000000023 */
[----:B------:R-:W-:Y:S01]  /*d220*/  PRMT R31, RZ, 0x7610, R31 ;  /* 0x00007610ff1f7816 */ /* 0x000fe2000000001f */
[----:B------:R0:W4:Y:S01]  /*d230*/  @P2 LDG.E.U16 R55, desc[UR8][R248.64] ;  /* 0x00000008f8372981 */ /* 0x000122000c1e1500 */
[----:B------:R-:W-:-:S02]  /*d240*/  PRMT R27, RZ, 0x7610, R27 ;  /* 0x00007610ff1b7816 */ /* 0x000fc4000000001b */
[----:B------:R-:W-:Y:S01]  /*d250*/  PRMT R23, RZ, 0x7610, R23 ;  /* 0x00007610ff177816 */ /* 0x000fe20000000017 */
[----:B------:R-:W4:Y:S01]  /*d260*/  @P2 LDG.E.U16 R39, desc[UR8][R216.64] ;  /* 0x00000008d8272981 */ /* 0x000f22000c1e1500 */
[----:B------:R-:W-:Y:S02]  /*d270*/  PRMT R19, RZ, 0x7610, R19 ;  /* 0x00007610ff137816 */ /* 0x000fe40000000013 */
[----:B------:R-:W-:Y:S01]  /*d280*/  PRMT R15, RZ, 0x7610, R15 ;  /* 0x00007610ff0f7816 */ /* 0x000fe2000000000f */
[----:B------:R-:W4:Y:S01]  /*d290*/  @P2 LDG.E.U16 R35, desc[UR8][R208.64] ;  /* 0x00000008d0232981 */ /* 0x000f22000c1e1500 */
[----:B------:R-:W-:Y:S02]  /*d2a0*/  PRMT R11, RZ, 0x7610, R11 ;  /* 0x00007610ff0b7816 */ /* 0x000fe4000000000b */
[----:B------:R-:W-:Y:S01]  /*d2b0*/  PRMT R7, RZ, 0x7610, R7 ;  /* 0x00007610ff077816 */ /* 0x000fe20000000007 */
        /* <DEDUP_REMOVED lines=9> */
[----:B------:R-:W4:Y:S04]  /*d350*/  LDL.LU.64 R194, [R1+0x798] ;  /* 0x0007980001c27983 */ /* 0x000f280000300a00 */
[----:B------:R-:W4:Y:S04]  /*d360*/  @P2 LDG.E.U16 R80, desc[UR8][R210.64] ;  /* 0x00000008d2502981 */ /* 0x000f28000c1e1500 */
[----:B------:R-:W4:Y:S04]  /*d370*/  LDL.LU.64 R202, [R1+0x790] ;  /* 0x0007900001ca7983 */ /* 0x000f280000300a00 */
[----:B------:R-:W4:Y:S04]  /*d380*/  @P2 LDG.E.U16 R76, desc[UR8][R218.64] ;  /* 0x00000008da4c2981 */ /* 0x000f28000c1e1500 */
[----:B------:R-:W4:Y:S04]  /*d390*/  LDL.LU.64 R210, [R1+0x788] ;  /* 0x0007880001d27983 */ /* 0x000f280000300a00 */
[----:B--2---:R-:W2:Y:S04]  /*d3a0*/  @P2 LDG.E.U16 R72, desc[UR8][R226.64] ;  /* 0x00000008e2482981 */ /* 0x004ea8000c1e1500 */
[----:B------:R-:W2:Y:S04]  /*d3b0*/  LDL.LU.64 R218, [R1+0x780] ;  /* 0x0007800001da7983 */ /* 0x000ea80000300a00 */
[----:B------:R-:W2:Y:S04]  /*d3c0*/  @P2 LDG.E.U16 R68, desc[UR8][R234.64] ;  /* 0x00000008ea442981 */ /* 0x000ea8000c1e1500 */
[----:B------:R-:W2:Y:S04]  /*d3d0*/  LDL.LU.64 R226, [R1+0x778] ;  /* 0x0007780001e27983 */ /* 0x000ea80000300a00 */
[----:B------:R-:W2:Y:S04]  /*d3e0*/  LDL.LU.64 R234, [R1+0x770] ;  /* 0x0007700001ea7983 */ /* 0x000ea80000300a00 */
[----:B---3--:R-:W3:Y:S04]  /*d3f0*/  @P2 LDG.E.U16 R64, desc[UR8][R242.64] ;  /* 0x00000008f2402981 */ /* 0x008ee8000c1e1500 */
[----:B------:R-:W3:Y:S04]  /*d400*/  LDL.LU.64 R242, [R1+0x768] ;  /* 0x0007680001f27983 */ /* 0x000ee80000300a00 */
[----:B----4-:R-:W4:Y:S04]  /*d410*/  @P2 LDG.E.U16 R60, desc[UR8][R250.64] ;  /* 0x00000008fa3c2981 */ /* 0x010f28000c1e1500 */
[----:B------:R-:W4:Y:S01]  /*d420*/  LDL.LU.64 R250, [R1+0x760] ;  /* 0x0007600001fa7983 */ /* 0x000f220000300a00 */
[----:B------:R-:W-:Y:S01]  /*d430*/  FMUL R9, R9, 1.4426950216293334961 ;  /* 0x3fb8aa3b09097820 */ /* 0x000fe20000400000 */
[----:B------:R-:W-:Y:S01]  /*d440*/  FMUL R12, R12, 1.4426950216293334961 ;  /* 0x3fb8aa3b0c0c7820 */ /* 0x000fe20000400000 */
[----:B------:R-:W-:Y:S01]  /*d450*/  FMUL R13, R13, 1.4426950216293334961 ;  /* 0x3fb8aa3b0d0d7820 */ /* 0x000fe20000400000 */
[----:B------:R-:W-:Y:S01]  /*d460*/  FMUL R8, R8, 1.4426950216293334961 ;  /* 0x3fb8aa3b08087820 */ /* 0x000fe20000400000 */
[----:B------:R-:W-:Y:S01]  /*d470*/  FMUL R5, R5, 1.4426950216293334961 ;  /* 0x3fb8aa3b05057820 */ /* 0x000fe20000400000 */
[----:B------:R-:W-:Y:S01]  /*d480*/  FMUL R16, R16, 1.4426950216293334961 ;  /* 0x3fb8aa3b10107820 */ /* 0x000fe20000400000 */
[----:B------:R-:W-:Y:S01]  /*d490*/  FMUL R17, R17, 1.4426950216293334961 ;  /* 0x3fb8aa3b11117820 */ /* 0x000fe20000400000 */
[----:B------:R-:W-:Y:S01]  /*d4a0*/  FMUL R4, R4, 1.4426950216293334961 ;  /* 0x3fb8aa3b04047820 */ /* 0x000fe20000400000 */
[----:B------:R-:W1:Y:S01]  /*d4b0*/  MUFU.EX2 R240, R9 ;  /* 0x0000000900f07308 */ /* 0x000e620000000800 */
[----:B------:R-:W-:-:S02]  /*d4c0*/  PRMT R54, RZ, 0x7610, R54 ;  /* 0x00007610ff367816 */ /* 0x000fc40000000036 */
[----:B------:R-:W-:Y:S02]  /*d4d0*/  PRMT R50, RZ, 0x7610, R50 ;  /* 0x00007610ff327816 */ /* 0x000fe40000000032 */
[----:B------:R-:W-:Y:S02]  /*d4e0*/  PRMT R46, RZ, 0x7610, R46 ;  /* 0x00007610ff2e7816 */ /* 0x000fe4000000002e */
[----:B------:R-:W-:Y:S01]  /*d4f0*/  PRMT R42, RZ, 0x7610, R42 ;  /* 0x00007610ff2a7816 */ /* 0x000fe2000000002a */
[----:B0-----:R-:W0:Y:S01]  /*d500*/  MUFU.EX2 R249, R12 ;  /* 0x0000000c00f97308 */ /* 0x001e220000000800 */
[----:B------:R-:W-:Y:S01]  /*d510*/  PRMT R38, RZ, 0x7610, R38 ;  /* 0x00007610ff267816 */ /* 0x000fe20000000026 */
[----:B------:R-:W4:Y:S01]  /*d520*/  @P2 LDG.E.U16 R54, desc[UR8][R246.64] ;  /* 0x00000008f6362981 */ /* 0x000f22000c1e1500 */
[----:B------:R-:W-:Y:S02]  /*d530*/  PRMT R34, RZ, 0x7610, R34 ;  /* 0x00007610ff227816 */ /* 0x000fe40000000022 */
[----:B------:R-:W-:Y:S01]  /*d540*/  PRMT R30, RZ, 0x7610, R30 ;  /* 0x00007610ff1e7816 */ /* 0x000fe2000000001e */
[----:B------:R-:W4:Y:S01]  /*d550*/  @P2 LDG.E.U16 R50, desc[UR8][R238.64] ;  /* 0x00000008ee322981 */ /* 0x000f22000c1e1500 */
[----:B------:R-:W-:Y:S01]  /*d560*/  PRMT R26, RZ, 0x7610, R26 ;  /* 0x00007610ff1a7816 */ /* 0x000fe2000000001a */
[----:B------:R0:W0:Y:S01]  /*d570*/  MUFU.EX2 R248, R13 ;  /* 0x0000000d00f87308 */ /* 0x0000220000000800 */
[----:B------:R-:W-:Y:S01]  /*d580*/  PRMT R22, RZ, 0x7610, R22 ;  /* 0x00007610ff167816 */ /* 0x000fe20000000016 */
[----:B------:R-:W4:Y:S01]  /*d590*/  @P2 LDG.E.U16 R46, desc[UR8][R230.64] ;  /* 0x00000008e62e2981 */ /* 0x000f22000c1e1500 */
[----:B------:R-:W-:-:S02]  /*d5a0*/  PRMT R18, RZ, 0x7610, R18 ;  /* 0x00007610ff127816 */ /* 0x000fc40000000012 */
[----:B------:R-:W-:Y:S01]  /*d5b0*/  PRMT R14, RZ, 0x7610, R14 ;  /* 0x00007610ff0e7816 */ /* 0x000fe2000000000e */
[----:B------:R-:W4:Y:S01]  /*d5c0*/  @P2 LDG.E.U16 R42, desc[UR8][R222.64] ;  /* 0x00000008de2a2981 */ /* 0x000f22000c1e1500 */
[----:B------:R-:W-:Y:S01]  /*d5d0*/  PRMT R10, RZ, 0x7610, R10 ;  /* 0x00007610ff0a7816 */ /* 0x000fe2000000000a */
[----:B------:R-:W0:Y:S01]  /*d5e0*/  MUFU.EX2 R2, R8 ;  /* 0x0000000800027308 */ /* 0x000e220000000800 */
[----:B------:R-:W-:Y:S01]  /*d5f0*/  PRMT R6, RZ, 0x7610, R6 ;  /* 0x00007610ff067816 */ /* 0x000fe20000000006 */
[----:B------:R-:W4:Y:S01]  /*d600*/  @P2 LDG.E.U16 R38, desc[UR8][R214.64] ;  /* 0x00000008d6262981 */ /* 0x000f22000c1e1500 */
[----:B------:R-:W-:Y:S02]  /*d610*/  LOP3.LUT R0, R137, 0x1f0, RZ, 0xc0, !PT ;  /* 0x000001f089007812 */ /* 0x000fe400078ec0ff */
[----:B------:R-:W-:Y:S01]  /*d620*/  PRMT R53, RZ, 0x7610, R53 ;  /* 0x00007610ff357816 */ /* 0x000fe20000000035 */
[----:B------:R-:W4:Y:S01]  /*d630*/  @P2 LDG.E.U16 R34, desc[UR8][R206.64] ;  /* 0x00000008ce222981 */ /* 0x000f22000c1e1500 */
[----:B------:R-:W-:Y:S01]  /*d640*/  PRMT R49, RZ, 0x7610, R49 ;  /* 0x00007610ff317816 */ /* 0x000fe20000000031 */
[----:B------:R0:W1:Y:S01]  /*d650*/  MUFU.EX2 R142, R5 ;  /* 0x00000005008e7308 */ /* 0x0000620000000800 */
[----:B------:R-:W-:Y:S01]  /*d660*/  PRMT R45, RZ, 0x7610, R45 ;  /* 0x00007610ff2d7816 */ /* 0x000fe2000000002d */
[----:B------:R-:W4:Y:S01]  /*d670*/  @P2 LDG.E.U16 R30, desc[UR8][R198.64] ;  /* 0x00000008c61e2981 */ /* 0x000f22000c1e1500 */
[----:B------:R-:W-:-:S02]  /*d680*/  PRMT R41, RZ, 0x7610, R41 ;  /* 0x00007610ff297816 */ /* 0x000fc40000000029 */
[----:B------:R-:W-:Y:S01]  /*d690*/  PRMT R37, RZ, 0x7610, R37 ;  /* 0x00007610ff257816 */ /* 0x000fe20000000025 */
[----:B------:R-:W4:Y:S01]  /*d6a0*/  @P2 LDG.E.U16 R26, desc[UR8][R190.64] ;  /* 0x00000008be1a2981 */ /* 0x000f22000c1e1500 */
[----:B------:R-:W-:Y:S01]  /*d6b0*/  PRMT R33, RZ, 0x7610, R33 ;  /* 0x00007610ff217816 */ /* 0x000fe20000000021 */
[----:B------:R-:W1:Y:S01]  /*d6c0*/  MUFU.EX2 R134, R16 ;  /* 0x0000001000867308 */ /* 0x000e620000000800 */
[----:B------:R-:W-:Y:S01]  /*d6d0*/  PRMT R29, RZ, 0x7610, R29 ;  /* 0x00007610ff1d7816 */ /* 0x000fe2000000001d */
[----:B------:R-:W1:Y:S01]  /*d6e0*/  LDSM.16.M88 R0, [R0+UR4+0x10000] ;  /* 0x010000040000783b */ /* 0x000e620008000000 */
[----:B------:R-:W-:Y:S02]  /*d6f0*/  PRMT R25, RZ, 0x7610, R25 ;  /* 0x00007610ff197816 */ /* 0x000fe40000000019 */
[----:B------:R-:W-:Y:S01]  /*d700*/  PRMT R21, RZ, 0x7610, R21 ;  /* 0x00007610ff157816 */ /* 0x000fe20000000015 */
[----:B------:R-:W4:Y:S01]  /*d710*/  @P2 LDG.E.U16 R22, desc[UR8][R182.64] ;  /* 0x00000008b6162981 */ /* 0x000f22000c1e1500 */
[----:B0-----:R-:W-:Y:S01]  /*d720*/  PRMT R13, RZ, 0x7610, R13 ;  /* 0x00007610ff0d7816 */ /* 0x001fe2000000000d */
[----:B------:R0:W1:Y:S01]  /*d730*/  MUFU.EX2 R132, R17 ;  /* 0x0000001100847308 */ /* 0x0000620000000800 */
[----:B------:R-:W-:Y:S01]  /*d740*/  PRMT R9, RZ, 0x7610, R9 ;  /* 0x00007610ff097816 */ /* 0x000fe20000000009 */
[----:B------:R-:W4:Y:S01]  /*d750*/  @P2 LDG.E.U16 R18, desc[UR8][R174.64] ;  /* 0x00000008ae122981 */ /* 0x000f22000c1e1500 */
[----:B------:R-:W-:-:S02]  /*d760*/  PRMT R5, RZ, 0x7610, R5 ;  /* 0x00007610ff057816 */ /* 0x000fc40000000005 */
[----:B------:R-:W-:Y:S01]  /*d770*/  PRMT R56, RZ, 0x7610, R56 ;  /* 0x00007610ff387816 */ /* 0x000fe20000000038 */
[----:B------:R-:W4:Y:S01]  /*d780*/  @P2 LDG.E.U16 R14, desc[UR8][R166.64] ;  /* 0x00000008a60e2981 */ /* 0x000f22000c1e1500 */
[----:B------:R-:W-:Y:S01]  /*d790*/  PRMT R52, RZ, 0x7610, R52 ;  /* 0x00007610ff347816 */ /* 0x000fe20000000034 */
[----:B------:R1:W1:Y:S01]  /*d7a0*/  MUFU.EX2 R139, R4 ;  /* 0x00000004008b7308 */ /* 0x0002620000000800 */
[----:B0-----:R-:W-:Y:S01]  /*d7b0*/  PRMT R17, RZ, 0x7610, R17 ;  /* 0x00007610ff117816 */ /* 0x001fe20000000011 */
[----:B------:R-:W4:Y:S01]  /*d7c0*/  @P2 LDG.E.U16 R10, desc[UR8][R158.64] ;  /* 0x000000089e0a2981 */ /* 0x000f22000c1e1500 */
[----:B------:R-:W-:Y:S02]  /*d7d0*/  PRMT R48, RZ, 0x7610, R48 ;  /* 0x00007610ff307816 */ /* 0x000fe40000000030 */
[----:B------:R-:W-:Y:S01]  /*d7e0*/  PRMT R44, RZ, 0x7610, R44 ;  /* 0x00007610ff2c7816 */ /* 0x000fe2000000002c */
[----:B------:R-:W4:Y:S01]  /*d7f0*/  @P2 LDG.E.U16 R6, desc[UR8][R150.64] ;  /* 0x0000000896062981 */ /* 0x000f22000c1e1500 */
        /* <DEDUP_REMOVED lines=13> */
[----:B-1----:R-:W-:Y:S01]  /*d8d0*/  PRMT R4, RZ, 0x7610, R4 ;  /* 0x00007610ff047816 */ /* 0x002fe20000000004 */
        /* <DEDUP_REMOVED lines=19> */
[----:B------:R-:W2:Y:S04]  /*da10*/  LDL.LU R137, [R1+0x684] ;  /* 0x0006840001897983 */ /* 0x000ea80000300800 */
[----:B------:R-:W2:Y:S04]  /*da20*/  @P2 LDG.E.U16 R44, desc[UR8][R226.64] ;  /* 0x00000008e22c2981 */ /* 0x000ea8000c1e1500 */
[----:B------:R-:W2:Y:S04]  /*da30*/  @P2 LDG.E.U16 R48, desc[UR8][R234.64] ;  /* 0x00000008ea302981 */ /* 0x000ea8000c1e1500 */
[----:B---3--:R-:W3:Y:S04]  /*da40*/  @P2 LDG.E.U16 R52, desc[UR8][R242.64] ;  /* 0x00000008f2342981 */ /* 0x008ee8000c1e1500 */
[----:B----4-:R-:W4:Y:S01]  /*da50*/  @P2 LDG.E.U16 R56, desc[UR8][R250.64] ;  /* 0x00000008fa382981 */ /* 0x010f22000c1e1500 */
[----:B------:R-:W-:Y:S06]  /*da60*/  BAR.SYNC.DEFER_BLOCKING 0x0 ;  /* 0x0000000000007b1d */ /* 0x000fec0000010000 */
[----:B------:R0:W-:Y:S04]  /*da70*/  STS.U16 [R133+UR4+0x10000], R131 ;  /* 0x0100008385007988 */ /* 0x0001e80008000404 */
[----:B------:R1:W-:Y:S04]  /*da80*/  STS.U16 [R133+UR4+0x10800], R123 ;  /* 0x0108007b85007988 */ /* 0x0003e80008000404 */
[----:B------:R1:W-:Y:S01]  /*da90*/  STS.U16 [R133+UR4+0x11000], R115 ;  /* 0x0110007385007988 */ /* 0x0003e20008000404 */
[----:B0-----:R-:W-:-:S03]  /*daa0*/  FMUL R131, R3, 1.4426950216293334961 ;  /* 0x3fb8aa3b03837820 */ /* 0x001fc60000400000 */
[----:B------:R0:W-:Y:S01]  /*dab0*/  STS.U16 [R133+UR4+0x10400], R127 ;  /* 0x0104007f85007988 */ /* 0x0001e20008000404 */
[----:B-1----:R-:W-:Y:S01]  /*dac0*/  FMUL R123, R136, 1.4426950216293334961 ;  /* 0x3fb8aa3b887b7820 */ /* 0x002fe20000400000 */
[----:B------:R1:W2:Y:S02]  /*dad0*/  MUFU.EX2 R3, R131 ;  /* 0x0000008300037308 */ /* 0x0002a40000000800 */
[----:B------:R1:W-:Y:S01]  /*dae0*/  STS.U16 [R133+UR4+0x11800], R107 ;  /* 0x0118006b85007988 */ /* 0x0003e20008000404 */
[----:B------:R-:W-:-:S03]  /*daf0*/  FMUL R115, R138, 1.4426950216293334961 ;  /* 0x3fb8aa3b8a737820 */ /* 0x000fc60000400000 */
[----:B------:R1:W-:Y:S04]  /*db00*/  STS.U16 [R133+UR4+0x10c00], R119 ;  /* 0x010c007785007988 */ /* 0x0003e80008000404 */
[----:B0-----:R-:W2:Y:S01]  /*db10*/  LDL.LU R127, [R1+0x678] ;  /* 0x00067800017f7983 */ /* 0x001ea20000300800 */
[----:B-1----:R-:W-:Y:S01]  /*db20*/  FMUL R107, R135, 1.4426950216293334961 ;  /* 0x3fb8aa3b876b7820 */ /* 0x002fe20000400000 */
[----:B------:R0:W1:Y:S02]  /*db30*/  MUFU.EX2 R136, R123 ;  /* 0x0000007b00887308 */ /* 0x0000640000000800 */
[----:B------:R-:W2:Y:S04]  /*db40*/  LDL.LU R131, [R1+0x680] ;  /* 0x0006800001837983 */ /* 0x000ea80000300800 */
[----:B------:R-:W2:Y:S02]  /*db50*/  LDL.LU R119, [R1+0x664] ;  /* 0x0006640001777983 */ /* 0x000ea40000300800 */
[----:B------:R1:W2:Y:S02]  /*db60*/  MUFU.EX2 R138, R115 ;  /* 0x00000073008a7308 */ /* 0x0002a40000000800 */
[----:B0-----:R-:W2:Y:S04]  /*db70*/  LDL.LU R123, [R1+0x66c] ;  /* 0x00066c00017b7983 */ /* 0x001ea80000300800 */
[----:B------:R0:W-:Y:S02]  /*db80*/  STS.U16 [R133+UR4+0x11400], R111 ;  /* 0x0114006f85007988 */ /* 0x0001e40008000404 */
[----:B------:R0:W2:Y:S02]  /*db90*/  MUFU.EX2 R135, R107 ;  /* 0x0000006b00877308 */ /* 0x0000a40000000800 */
[----:B-1----:R-:W2:Y:S04]  /*dba0*/  LDL.LU R115, [R1+0x658] ;  /* 0x0006580001737983 */ /* 0x002ea80000300800 */
[----:B------:R1:W-:Y:S04]  /*dbb0*/  STS.U16 [R133+UR4+0x11c00], R103 ;  /* 0x011c006785007988 */ /* 0x0003e80008000404 */
[----:B0-----:R-:W2:Y:S04]  /*dbc0*/  LDL.LU R111, [R1+0x63c] ;  /* 0x00063c00016f7983 */ /* 0x001ea80000300800 */
[----:B------:R-:W2:Y:S04]  /*dbd0*/  LDL.LU R107, [R1+0x630] ;  /* 0x00063000016b7983 */ /* 0x000ea80000300800 */
[----:B------:R0:W-:Y:S04]  /*dbe0*/  STS.U16 [R133+UR4+0x12000], R99 ;  /* 0x0120006385007988 */ /* 0x0001e80008000404 */
[----:B-1----:R-:W2:Y:S04]  /*dbf0*/  LDL.LU R103, [R1+0x628] ;  /* 0x0006280001677983 */ /* 0x002ea80000300800 */
[----:B------:R1:W-:Y:S04]  /*dc00*/  STS.U16 [R133+UR4+0x15800], R43 ;  /* 0x0158002b85007988 */ /* 0x0003e80008000404 */
[----:B------:R1:W-:Y:S04]  /*dc10*/  STS.U16 [R133+UR4+0x13000], R83 ;  /* 0x0130005385007988 */ /* 0x0003e80008000404 */
[----:B0-----:R-:W2:Y:S01]  /*dc20*/  LDL.LU R99, [R1+0x620] ;  /* 0x0006200001637983 */ /* 0x001ea20000300800 */
[----:B-1----:R-:W-:-:S03]  /*dc30*/  LOP3.LUT R43, R133, 0x20, RZ, 0x3c, !PT ;  /* 0x00000020852b7812 */ /* 0x002fc600078e3cff */
[----:B------:R0:W-:Y:S04]  /*dc40*/  STS.U16 [R133+UR4+0x12400], R95 ;  /* 0x0124005f85007988 */ /* 0x0001e80008000404 */
[----:B------:R-:W2:Y:S04]  /*dc50*/  LDL.LU R83, [R1+0x618] ;  /* 0x0006180001537983 */ /* 0x000ea80000300800 */
[----:B------:R1:W-:Y:S04]  /*dc60*/  STS.U16 [R133+UR4+0x12800], R91 ;  /* 0x0128005b85007988 */ /* 0x0003e80008000404 */
[----:B0-----:R-:W2:Y:S04]  /*dc70*/  LDL.LU R95, [R1+0x610] ;  /* 0x00061000015f7983 */ /* 0x001ea80000300800 */
[----:B------:R0:W-:Y:S04]  /*dc80*/  STS.U16 [R133+UR4+0x12c00], R87 ;  /* 0x012c005785007988 */ /* 0x0001e80008000404 */
[----:B-1----:R-:W2:Y:S04]  /*dc90*/  LDL.LU R91, [R1+0x608] ;  /* 0x00060800015b7983 */ /* 0x002ea80000300800 */
        /* <DEDUP_REMOVED lines=8> */
[----:B0-----:R-:W2:Y:S04]  /*dd20*/  LDL.LU R87, [R1+0x600] ;  /* 0x0006000001577983 */ /* 0x001ea80000300800 */
        /* <DEDUP_REMOVED lines=10> */
[----:B------:R1:W-:Y:S04]  /*ddd0*/  STS.U16 [R43+UR4+0x10100], R130 ;  /* 0x010100822b007988 */ /* 0x0003e80008000404 */
[----:B0-----:R-:W2:Y:S04]  /*dde0*/  LDL.LU R11, [R1+0x6f0] ;  /* 0x0006f000010b7983 */ /* 0x001ea80000300800 */
[----:B-1----:R-:W2:Y:S04]  /*ddf0*/  LDL.LU R130, [R1+0x6d4] ;  /* 0x0006d40001827983 */ /* 0x002ea80000300800 */
[----:B------:R-:W2:Y:S04]  /*de00*/  LDL.LU R67, [R1+0x604] ;  /* 0x0006040001437983 */ /* 0x000ea80000300800 */
[----:B------:R-:W2:Y:S04]  /*de10*/  LDL.LU R63, [R1+0x60c] ;  /* 0x00060c00013f7983 */ /* 0x000ea80000300800 */
[----:B------:R-:W2:Y:S04]  /*de20*/  LDL.LU R51, [R1+0x614] ;  /* 0x0006140001337983 */ /* 0x000ea80000300800 */
[----:B------:R-:W3:Y:S04]  /*de30*/  LDL.LU R59, [R1+0x61c] ;  /* 0x00061c00013b7983 */ /* 0x000ee80000300800 */
[----:B------:R-:W3:Y:S04]  /*de40*/  LDL.LU R39, [R1+0x624] ;  /* 0x0006240001277983 */ /* 0x000ee80000300800 */
[----:B------:R-:W4:Y:S04]  /*de50*/  LDL.LU R55, [R1+0x62c] ;  /* 0x00062c0001377983 */ /* 0x000f280000300800 */
[----:B------:R-:W4:Y:S04]  /*de60*/  LDL.LU R47, [R1+0x638] ;  /* 0x00063800012f7983 */ /* 0x000f280000300800 */
        /* <DEDUP_REMOVED lines=17> */
[----:B------:R3:W-:Y:S04]  /*df80*/  STS.U16 [R43+UR4+0x14900], R58 ;  /* 0x0149003a2b007988 */ /* 0x0007e80008000404 */
        /* <DEDUP_REMOVED lines=13> */
[----:B--2---:R-:W-:-:S03]  /*e060*/  FMUL R62, R51, 1.4426950216293334961 ;  /* 0x3fb8aa3b333e7820 */ /* 0x004fc60000400000 */
[----:B------:R-:W2:Y:S01]  /*e070*/  LDL.LU R51, [R1+0x654] ;  /* 0x0006540001337983 */ /* 0x000ea20000300800 */
[----:B---3--:R-:W-:-:S03]  /*e080*/  FMUL R58, R39, 1.4426950216293334961 ;  /* 0x3fb8aa3b273a7820 */ /* 0x008fc60000400000 */
[----:B------:R-:W3:Y:S04]  /*e090*/  LDL.LU R39, [R1+0x660] ;  /* 0x0006600001277983 */ /* 0x000ee80000300800 */
[----:B0-----:R-:W2:Y:S01]  /*e0a0*/  LDL.LU R43, [R1+0x65c] ;  /* 0x00065c00012b7983 */ /* 0x001ea20000300800 */
[----:B----4-:R-:W-:-:S03]  /*e0b0*/  FMUL R54, R47, 1.4426950216293334961 ;  /* 0x3fb8aa3b2f367820 */ /* 0x010fc60000400000 */
[----:B------:R-:W4:Y:S04]  /*e0c0*/  LDL.LU R47, [R1+0x668] ;  /* 0x00066800012f7983 */ /* 0x000f280000300800 */
[----:B------:R-:W4:Y:S01]  /*e0d0*/  LDL.LU R19, [R1+0x674] ;  /* 0x0006740001137983 */ /* 0x000f220000300800 */
[----:B------:R-:W-:-:S05]  /*e0e0*/  LOP3.LUT R31, R133, 0x40, RZ, 0x3c, !PT ;  /* 0x00000040851f7812 */ /* 0x000fca00078e3cff */
[----:B------:R-:W-:Y:S04]  /*e0f0*/  STS.U16 [R31+UR4+0x10200], R129 ;  /* 0x010200811f007988 */ /* 0x000fe80008000404 */
[----:B------:R-:W-:Y:S04]  /*e100*/  STS.U16 [R31+UR4+0x10600], R125 ;  /* 0x0106007d1f007988 */ /* 0x000fe80008000404 */
[----:B------:R-:W-:Y:S01]  /*e110*/  STS.U16 [R31+UR4+0x10a00], R121 ;  /* 0x010a00791f007988 */ /* 0x000fe20008000404 */
[----:B---3--:R-:W-:Y:S01]  /*e120*/  FMUL R50, R39, 1.4426950216293334961 ;  /* 0x3fb8aa3b27327820 */ /* 0x008fe20000400000 */
[----:B--2---:R-:W-:-:S02]  /*e130*/  FMUL R27, R43, 1.4426950216293334961 ;  /* 0x3fb8aa3b2b1b7820 */ /* 0x004fc40000400000 */
[----:B------:R-:W2:Y:S04]  /*e140*/  LDL.LU R43, [R1+0x67c] ;  /* 0x00067c00012b7983 */ /* 0x000ea80000300800 */
[----:B------:R-:W3:Y:S01]  /*e150*/  LDL.LU R39, [R1+0x68c] ;  /* 0x00068c0001277983 */ /* 0x000ee20000300800 */
[----:B----4-:R-:W-:-:S03]  /*e160*/  FMUL R46, R19, 1.4426950216293334961 ;  /* 0x3fb8aa3b132e7820 */ /* 0x010fc60000400000 */
        /* <DEDUP_REMOVED lines=23> */
[----:B------:R-:W-:Y:S01]  /*e2e0*/  STS.U16 [R31+UR4+0x16600], R29 ;  /* 0x0166001d1f007988 */ /* 0x000fe20008000404 */
[----:B0-----:R-:W-:-:S03]  /*e2f0*/  FMUL R45, R144, 1.4426950216293334961 ;  /* 0x3fb8aa3b902d7820 */ /* 0x001fc60000400000 */
[----:B------:R-:W-:Y:S04]  /*e300*/  STS.U16 [R31+UR4+0x16a00], R25 ;  /* 0x016a00191f007988 */ /* 0x000fe80008000404 */
[----:B------:R-:W-:Y:S04]  /*e310*/  STS.U16 [R31+UR4+0x16e00], R21 ;  /* 0x016e00151f007988 */ /* 0x000fe80008000404 */
[----:B------:R-:W-:Y:S04]  /*e320*/  STS.U16 [R31+UR4+0x17200], R17 ;  /* 0x017200111f007988 */ /* 0x000fe80008000404 */
[----:B------:R-:W-:Y:S04]  /*e330*/  STS.U16 [R31+UR4+0x17600], R13 ;  /* 0x0176000d1f007988 */ /* 0x000fe80008000404 */
[----:B------:R-:W2:Y:S04]  /*e340*/  LDL.LU R144, [R1+0x75c] ;  /* 0x00075c0001907983 */ /* 0x000ea80000300800 */
[----:B------:R-:W-:Y:S04]  /*e350*/  STS.U16 [R31+UR4+0x17a00], R9 ;  /* 0x017a00091f007988 */ /* 0x000fe80008000404 */
[----:B------:R-:W2:Y:S04]  /*e360*/  LDL.LU R15, [R1+0x6a0] ;  /* 0x0006a000010f7983 */ /* 0x000ea80000300800 */
[----:B------:R0:W-:Y:S04]  /*e370*/  STS.U16 [R31+UR4+0x17e00], R5 ;  /* 0x017e00051f007988 */ /* 0x0001e80008000404 */
[----:B0-----:R-:W2:Y:S01]  /*e380*/  LDL.LU R31, [R1+0x6a4] ;  /* 0x0006a400011f7983 */ /* 0x001ea20000300800 */
[----:B------:R-:W-:-:S04]  /*e390*/  FADD R7, R11, R130 ;  /* 0x000000820b077221 */ /* 0x000fc80000000000 */
[----:B------:R-:W-:-:S04]  /*e3a0*/  FADD R7, R225, R7 ;  /* 0x00000007e1077221 */ /* 0x000fc80000000000 */
[----:B------:R-:W-:-:S04]  /*e3b0*/  FADD R7, R224, R7 ;  /* 0x00000007e0077221 */ /* 0x000fc80000000000 */
[----:B------:R-:W-:-:S04]  /*e3c0*/  FADD R7, R233, R7 ;  /* 0x00000007e9077221 */ /* 0x000fc80000000000 */
[----:B------:R-:W-:-:S04]  /*e3d0*/  FADD R7, R232, R7 ;  /* 0x00000007e8077221 */ /* 0x000fc80000000000 */
[----:B------:R-:W-:-:S04]  /*e3e0*/  FADD R7, R241, R7 ;  /* 0x00000007f1077221 */ /* 0x000fc80000000000 */
[----:B------:R-:W-:-:S04]  /*e3f0*/  FADD R7, R240, R7 ;  /* 0x00000007f0077221 */ /* 0x000fc80000000000 */
[----:B------:R-:W-:Y:S01]  /*e400*/  FADD R7, R249, R7 ;  /* 0x00000007f9077221 */ /* 0x000fe20000000000 */
[----:B---3--:R-:W-:Y:S02]  /*e410*/  FMUL R42, R39, 1.4426950216293334961 ;  /* 0x3fb8aa3b272a7820 */ /* 0x008fe40000400000 */
[----:B------:R-:W3:Y:S01]  /*e420*/  LDL.LU R39, [R1+0x6a8] ;  /* 0x0006a80001277983 */ /* 0x000ee20000300800 */
[----:B----4-:R-:W-:-:S03]  /*e430*/  FMUL R30, R19, 1.4426950216293334961 ;  /* 0x3fb8aa3b131e7820 */ /* 0x010fc60000400000 */
[----:B------:R-:W4:Y:S01]  /*e440*/  LDL.LU R19, [R1+0x6ac] ;  /* 0x0006ac0001137983 */ /* 0x000f220000300800 */
[----:B------:R-:W-:Y:S01]  /*e450*/  FADD R7, R248, R7 ;  /* 0x00000007f8077221 */ /* 0x000fe20000000000 */
[----:B------:R-:W-:Y:S01]  /*e460*/  FMUL R137, R137, 1.4426950216293334961 ;  /* 0x3fb8aa3b89897820 */ /* 0x000fe20000400000 */
[----:B------:R-:W-:Y:S01]  /*e470*/  FMUL R131, R131, 1.4426950216293334961 ;  /* 0x3fb8aa3b83837820 */ /* 0x000fe20000400000 */
[----:B------:R-:W-:Y:S01]  /*e480*/  FMUL R127, R127, 1.4426950216293334961 ;  /* 0x3fb8aa3b7f7f7820 */ /* 0x000fe20000400000 */
        /* <DEDUP_REMOVED lines=13> */
[----:B------:R-:W0:Y:S01]  /*e560*/  MUFU.EX2 R137, R137 ;  /* 0x0000008900897308 */ /* 0x000e220000000800 */
[----:B------:R-:W-:Y:S01]  /*e570*/  FMUL R91, R91, 1.4426950216293334961 ;  /* 0x3fb8aa3b5b5b7820 */ /* 0x000fe20000400000 */
[----:B------:R-:W-:Y:S01]  /*e580*/  FMUL R87, R87, 1.4426950216293334961 ;  /* 0x3fb8aa3b57577820 */ /* 0x000fe20000400000 */
[----:B------:R-:W-:Y:S01]  /*e590*/  FADD R7, R139, R7 ;  /* 0x000000078b077221 */ /* 0x000fe20000000000 */
[----:B------:R-:W-:Y:S01]  /*e5a0*/  FMUL R23, R145, 1.4426950216293334961 ;  /* 0x3fb8aa3b91177820 */ /* 0x000fe20000400000 */
[----:B------:R-:W-:Y:S01]  /*e5b0*/  FMUL R79, R140, 1.4426950216293334961 ;  /* 0x3fb8aa3b8c4f7820 */ /* 0x000fe20000400000 */
[----:B------:R-:W-:Y:S01]  /*e5c0*/  FMUL R75, R141, 1.4426950216293334961 ;  /* 0x3fb8aa3b8d4b7820 */ /* 0x000fe20000400000 */
[----:B------:R-:W-:Y:S01]  /*e5d0*/  FADD R7, R3, R7 ;  /* 0x0000000703077221 */ /* 0x000fe20000000000 */
[----:B------:R-:W1:Y:S01]  /*e5e0*/  MUFU.EX2 R131, R131 ;  /* 0x0000008300837308 */ /* 0x000e620000000800 */
[----:B------:R-:W-:Y:S01]  /*e5f0*/  FMUL R71, R252, 1.4426950216293334961 ;  /* 0x3fb8aa3bfc477820 */ /* 0x000fe20000400000 */
[----:B------:R-:W-:Y:S01]  /*e600*/  FMUL R67, R67, 1.4426950216293334961 ;  /* 0x3fb8aa3b43437820 */ /* 0x000fe20000400000 */
[----:B------:R-:W-:Y:S01]  /*e610*/  FADD R7, R136, R7 ;  /* 0x0000000788077221 */ /* 0x000fe20000000000 */
[----:B------:R-:W-:Y:S01]  /*e620*/  FMUL R63, R63, 1.4426950216293334961 ;  /* 0x3fb8aa3b3f3f7820 */ /* 0x000fe20000400000 */
[----:B------:R-:W-:-:S03]  /*e630*/  FMUL R59, R59, 1.4426950216293334961 ;  /* 0x3fb8aa3b3b3b7820 */ /* 0x000fc60000400000 */
[----:B------:R-:W-:Y:S01]  /*e640*/  MUFU.EX2 R62, R62 ;  /* 0x0000003e003e7308 */ /* 0x000fe20000000800 */
[----:B------:R-:W-:Y:S01]  /*e650*/  FADD R7, R138, R7 ;  /* 0x000000078a077221 */ /* 0x000fe20000000000 */
[----:B------:R-:W-:-:S06]  /*e660*/  FMUL R55, R55, 1.4426950216293334961 ;  /* 0x3fb8aa3b37377820 */ /* 0x000fcc0000400000 */
[----:B------:R-:W-:Y:S01]  /*e670*/  MUFU.EX2 R58, R58 ;  /* 0x0000003a003a7308 */ /* 0x000fe20000000800 */
[----:B------:R-:W-:Y:S01]  /*e680*/  FADD R7, R135, R7 ;  /* 0x0000000787077221 */ /* 0x000fe20000000000 */
[----:B------:R-:W-:-:S06]  /*e690*/  FMUL R51, R51, 1.4426950216293334961 ;  /* 0x3fb8aa3b33337820 */ /* 0x000fcc0000400000 */
[----:B------:R-:W-:Y:S01]  /*e6a0*/  MUFU.EX2 R54, R54 ;  /* 0x0000003600367308 */ /* 0x000fe20000000800 */
[----:B------:R-:W-:-:S07]  /*e6b0*/  FMUL R47, R47, 1.4426950216293334961 ;  /* 0x3fb8aa3b2f2f7820 */ /* 0x000fce0000400000 */
[----:B------:R-:W-:Y:S08]  /*e6c0*/  MUFU.EX2 R50, R50 ;  /* 0x0000003200327308 */ /* 0x000ff00000000800 */
[----:B------:R-:W-:Y:S01]  /*e6d0*/  MUFU.EX2 R27, R27 ;  /* 0x0000001b001b7308 */ /* 0x000fe20000000800 */
[----:B--2---:R-:W-:Y:S01]  /*e6e0*/  FMUL R43, R43, 1.4426950216293334961 ;  /* 0x3fb8aa3b2b2b7820 */ /* 0x004fe20000400000 */
[----:B------:R-:W2:Y:S06]  /*e6f0*/  LDL.LU R122, [R1+0x6b0] ;  /* 0x0006b000017a7983 */ /* 0x000eac0000300800 */
[----:B------:R-:W1:Y:S01]  /*e700*/  MUFU.EX2 R127, R127 ;  /* 0x0000007f007f7308 */ /* 0x000e620000000800 */
[----:B0-----:R-:W-:-:S07]  /*e710*/  FADD R6, R137, R7 ;  /* 0x0000000789067221 */ /* 0x001fce0000000000 */
[----:B------:R-:W0:Y:S01]  /*e720*/  MUFU.EX2 R123, R123 ;  /* 0x0000007b007b7308 */ /* 0x000e220000000800 */
[----:B-1----:R-:W-:-:S07]  /*e730*/  FADD R6, R131, R6 ;  /* 0x0000000683067221 */ /* 0x002fce0000000000 */
[----:B------:R-:W1:Y:S01]  /*e740*/  MUFU.EX2 R119, R119 ;  /* 0x0000007700777308 */ /* 0x000e620000000800 */
[----:B------:R-:W-:-:S07]  /*e750*/  FADD R6, R127, R6 ;  /* 0x000000067f067221 */ /* 0x000fce0000000000 */
        /* <DEDUP_REMOVED lines=9> */
[----:B-1----:R-:W-:Y:S01]  /*e7f0*/  FADD R6, R107, R6 ;  /* 0x000000066b067221 */ /* 0x002fe20000000000 */
[----:B------:R-:W-:-:S06]  /*e800*/  FMUL R83, R143, 1.4426950216293334961 ;  /* 0x3fb8aa3b8f537820 */ /* 0x000fcc0000400000 */
[----:B------:R-:W-:Y:S08]  /*e810*/  MUFU.EX2 R46, R46 ;  /* 0x0000002e002e7308 */ /* 0x000ff00000000800 */
[----:B------:R-:W1:Y:S01]  /*e820*/  MUFU.EX2 R35, R35 ;  /* 0x0000002300237308 */ /* 0x000e620000000800 */
[----:B------:R-:W-:-:S07]  /*e830*/  FADD R6, R103, R6 ;  /* 0x0000000667067221 */ /* 0x000fce0000000000 */
[----:B------:R-:W-:Y:S08]  /*e840*/  MUFU.EX2 R45, R45 ;  /* 0x0000002d002d7308 */ /* 0x000ff00000000800 */
[----:B------:R-:W1:Y:S01]  /*e850*/  MUFU.EX2 R95, R95 ;  /* 0x0000005f005f7308 */ /* 0x000e620000000800 */
[----:B0-----:R-:W-:Y:S01]  /*e860*/  FADD R6, R99, R6 ;  /* 0x0000000663067221 */ /* 0x001fe20000000000 */
[----:B------:R-:W-:Y:S01]  /*e870*/  FMUL R41, R15, 1.4426950216293334961 ;  /* 0x3fb8aa3b0f297820 */ /* 0x000fe20000400000 */
[----:B------:R-:W2:Y:S04]  /*e880*/  LDL.LU R126, [R1+0x6b4] ;  /* 0x0006b400017e7983 */ /* 0x000ea80000300800 */
[----:B------:R0:W-:Y:S01]  /*e890*/  STS.U16 [R144+UR4+0x16300], R32 ;  /* 0x0163002090007988 */ /* 0x0001e20008000404 */
[----:B------:R-:W0:Y:S01]  /*e8a0*/  MUFU.EX2 R91, R91 ;  /* 0x0000005b005b7308 */ /* 0x000e220000000800 */
[----:B-1----:R-:W-:-:S02]  /*e8b0*/  FADD R6, R35, R6 ;  /* 0x0000000623067221 */ /* 0x002fc40000000000 */
[----:B------:R-:W-:Y:S04]  /*e8c0*/  STS.U16 [R144+UR4+0x17b00], R8 ;  /* 0x017b000890007988 */ /* 0x000fe80008000404 */
[----:B------:R1:W-:Y:S01]  /*e8d0*/  STS.U16 [R144+UR4+0x17f00], R4 ;  /* 0x017f000490007988 */ /* 0x0003e20008000404 */
[----:B------:R-:W1:Y:S01]  /*e8e0*/  MUFU.EX2 R87, R87 ;  /* 0x0000005700577308 */ /* 0x000e620000000800 */
[----:B------:R-:W-:Y:S01]  /*e8f0*/  FADD R6, R95, R6 ;  /* 0x000000065f067221 */ /* 0x000fe20000000000 */
[----:B------:R-:W-:Y:S01]  /*e900*/  F2FP.BF16.F32.PACK_AB R10, R132, R134 ;  /* 0x00000086840a723e */ /* 0x000fe200000010ff */
[----:B------:R-:W2:Y:S01]  /*e910*/  LDL.LU R15, [R1+0x6b8] ;  /* 0x0006b800010f7983 */ /* 0x000ea20000300800 */
[----:B------:R-:W-:Y:S01]  /*e920*/  FMUL R31, R31, 1.4426950216293334961 ;  /* 0x3fb8aa3b1f1f7820 */ /* 0x000fe20000400000 */
[----:B------:R-:W-:Y:S01]  /*e930*/  ULEA UR10, UR10, UR11, 0x12 ;  /* 0x0000000b0a0a7291 */ /* 0x000fe2000f8e90ff */
[----:B------:R-:W2:Y:S02]  /*e940*/  LDC R141, c[0x0][0x3f0] ;  /* 0x0000fc00ff8d7b82 */ /* 0x000ea40000000800 */
        /* <DEDUP_REMOVED lines=17> */
[----:B------:R-:W-:-:S04]  /*ea60*/  FADD R5, R63, R5 ;  /* 0x000000053f057221 */ /* 0x000fc80000000000 */
[----:B------:R-:W-:-:S03]  /*ea70*/  FADD R5, R62, R5 ;  /* 0x000000053e057221 */ /* 0x000fc60000000000 */
[----:B------:R-:W1:Y:S01]  /*ea80*/  MUFU.EX2 R51, R51 ;  /* 0x0000003300337308 */ /* 0x000e620000000800 */
[----:B0-----:R-:W-:-:S04]  /*ea90*/  FADD R5, R59, R5 ;  /* 0x000000053b057221 */ /* 0x001fc80000000000 */
[----:B------:R-:W-:-:S04]  /*eaa0*/  FADD R5, R58, R5 ;  /* 0x000000053a057221 */ /* 0x000fc80000000000 */
[----:B-1----:R-:W-:Y:S01]  /*eab0*/  FADD R5, R55, R5 ;  /* 0x0000000537057221 */ /* 0x002fe20000000000 */
[----:B------:R-:W0:Y:S03]  /*eac0*/  MUFU.EX2 R47, R47 ;  /* 0x0000002f002f7308 */ /* 0x000e260000000800 */
[----:B------:R-:W-:-:S04]  /*ead0*/  FADD R5, R54, R5 ;  /* 0x0000000536057221 */ /* 0x000fc80000000000 */
[----:B------:R-:W-:Y:S01]  /*eae0*/  FADD R5, R51, R5 ;  /* 0x0000000533057221 */ /* 0x000fe20000000000 */
[----:B------:R-:W1:Y:S03]  /*eaf0*/  MUFU.EX2 R43, R43 ;  /* 0x0000002b002b7308 */ /* 0x000e660000000800 */
[----:B------:R-:W-:-:S04]  /*eb00*/  FADD R5, R50, R5 ;  /* 0x0000000532057221 */ /* 0x000fc80000000000 */
[----:B------:R-:W-:Y:S01]  /*eb10*/  FADD R5, R27, R5 ;  /* 0x000000051b057221 */ /* 0x000fe20000000000 */
[----:B------:R-:W1:Y:S03]  /*eb20*/  MUFU.EX2 R42, R42 ;  /* 0x0000002a002a7308 */ /* 0x000e660000000800 */
[----:B0-----:R-:W-:-:S04]  /*eb30*/  FADD R5, R47, R5 ;  /* 0x000000052f057221 */ /* 0x001fc80000000000 */
[----:B------:R-:W-:Y:S01]  /*eb40*/  FADD R5, R46, R5 ;  /* 0x000000052e057221 */ /* 0x000fe20000000000 */
[----:B------:R-:W0:Y:S03]  /*eb50*/  MUFU.EX2 R30, R30 ;  /* 0x0000001e001e7308 */ /* 0x000e260000000800 */
[----:B------:R-:W-:Y:S01]  /*eb60*/  FADD R5, R45, R5 ;  /* 0x000000052d057221 */ /* 0x000fe20000000000 */
[----:B----4-:R-:W-:-:S03]  /*eb70*/  FMUL R6, R19, 1.4426950216293334961 ;  /* 0x3fb8aa3b13067820 */ /* 0x010fc60000400000 */
[----:B-1----:R-:W-:Y:S01]  /*eb80*/  FADD R7, R43, R5 ;  /* 0x000000052b077221 */ /* 0x002fe20000000000 */
[----:B------:R-:W4:Y:S01]  /*eb90*/  LDL.LU R19, [R1+0x6bc] ;  /* 0x0006bc0001137983 */ /* 0x000f220000300800 */
[----:B------:R-:W-:Y:S01]  /*eba0*/  F2FP.BF16.F32.PACK_AB R5, R224, R225 ;  /* 0x000000e1e005723e */ /* 0x000fe200000010ff */
[----:B------:R1:W-:Y:S02]  /*ebb0*/  MUFU.EX2 R32, R6 ;  /* 0x0000000600207308 */ /* 0x0003e40000000800 */
[----:B------:R0:W5:Y:S01]  /*ebc0*/  LDL.LU R224, [R1+0x758] ;  /* 0x0007580001e07983 */ /* 0x0001620000300800 */
[----:B------:R-:W-:Y:S01]  /*ebd0*/  FADD R9, R42, R7 ;  /* 0x000000072a097221 */ /* 0x000fe20000000000 */
[----:B------:R-:W-:Y:S02]  /*ebe0*/  F2FP.BF16.F32.PACK_AB R7, R240, R241 ;  /* 0x000000f1f007723e */ /* 0x000fe400000010ff */
[----:B------:R0:W5:Y:S01]  /*ebf0*/  LDL.LU R225, [R1+0x754] ;  /* 0x0007540001e17983 */ /* 0x0001620000300800 */
[----:B-1----:R-:W-:-:S03]  /*ec00*/  F2FP.BF16.F32.PACK_AB R6, R232, R233 ;  /* 0x000000e9e806723e */ /* 0x002fc600000010ff */
[----:B------:R1:W5:Y:S01]  /*ec10*/  LDL.LU R232, [R1+0x750] ;  /* 0x0007500001e87983 */ /* 0x0003620000300800 */
[----:B------:R-:W-:-:S03]  /*ec20*/  F2FP.BF16.F32.PACK_AB R4, R130, R11 ;  /* 0x0000000b8204723e */ /* 0x000fc600000010ff */
[----:B------:R1:W5:Y:S01]  /*ec30*/  LDL.LU R233, [R1+0x74c] ;  /* 0x00074c0001e97983 */ /* 0x0003620000300800 */
[----:B------:R-:W-:Y:S01]  /*ec40*/  F2FP.BF16.F32.PACK_AB R8, R248, R249 ;  /* 0x000000f9f808723e */ /* 0x000fe200000010ff */
[----:B0-----:R-:W-:Y:S02]  /*ec50*/  FADD R11, R30, R9 ;  /* 0x000000091e0b7221 */ /* 0x001fe40000000000 */
[----:B------:R1:W5:Y:S01]  /*ec60*/  LDL.LU R240, [R1+0x748] ;  /* 0x0007480001f07983 */ /* 0x0003620000300800 */
[----:B------:R-:W-:-:S03]  /*ec70*/  F2FP.BF16.F32.PACK_AB R9, R142, R2 ;  /* 0x000000028e09723e */ /* 0x000fc600000010ff */
[----:B------:R1:W5:Y:S04]  /*ec80*/  LDL.LU R241, [R1+0x744] ;  /* 0x0007440001f17983 */ /* 0x0003680000300800 */
[----:B------:R1:W5:Y:S04]  /*ec90*/  LDL.LU R248, [R1+0x740] ;  /* 0x0007400001f87983 */ /* 0x0003680000300800 */
[----:B------:R1:W5:Y:S04]  /*eca0*/  LDL.LU R249, [R1+0x73c] ;  /* 0x00073c0001f97983 */ /* 0x0003680000300800 */
[----:B------:R1:W5:Y:S04]  /*ecb0*/  LDL.LU R142, [R1+0x738] ;  /* 0x00073800018e7983 */ /* 0x0003680000300800 */
[----:B------:R-:W4:Y:S04]  /*ecc0*/  LDL.LU R2, [R1+0x734] ;  /* 0x0007340001027983 */ /* 0x000f280000300800 */
[----:B------:R1:W5:Y:S04]  /*ecd0*/  LDL.LU R132, [R1+0x730] ;  /* 0x0007300001847983 */ /* 0x0003680000300800 */
[----:B------:R-:W4:Y:S01]  /*ece0*/  LDL.LU R134, [R1+0x72c] ;  /* 0x00072c0001867983 */ /* 0x000f220000300800 */
[----:B------:R-:W0:Y:S01]  /*ecf0*/  MUFU.EX2 R41, R41 ;  /* 0x0000002900297308 */ /* 0x000e220000000800 */
[----:B---3--:R-:W-:-:S07]  /*ed00*/  FMUL R39, R39, 1.4426950216293334961 ;  /* 0x3fb8aa3b27277820 */ /* 0x008fce0000400000 */
[----:B------:R-:W3:Y:S08]  /*ed10*/  MUFU.EX2 R31, R31 ;  /* 0x0000001f001f7308 */ /* 0x000ef00000000800 */
[----:B------:R-:W1:Y:S01]  /*ed20*/  MUFU.EX2 R39, R39 ;  /* 0x0000002700277308 */ /* 0x000e620000000800 */
[----:B--2---:R-:W-:Y:S01]  /*ed30*/  FMUL R38, R122, 1.4426950216293334961 ;  /* 0x3fb8aa3b7a267820 */ /* 0x004fe20000400000 */
[----:B0-----:R-:W-:-:S06]  /*ed40*/  FADD R13, R41, R11 ;  /* 0x0000000b290d7221 */ /* 0x001fcc0000000000 */
[----:B------:R-:W0:Y:S01]  /*ed50*/  MUFU.EX2 R38, R38 ;  /* 0x0000002600267308 */ /* 0x000e220000000800 */
[----:B------:R-:W-:Y:S01]  /*ed60*/  STS.U16 [R144+UR4+0x15f00], R36 ;  /* 0x015f002490007988 */ /* 0x000fe20008000404 */
[----:B------:R-:W-:Y:S02]  /*ed70*/  F2FP.BF16.F32.PACK_AB R18, R35, R99 ;  /* 0x000000632312723e */ /* 0x000fe400000010ff */
[----:B------:R-:W-:Y:S01]  /*ed80*/  F2FP.BF16.F32.PACK_AB R11, R3, R139 ;  /* 0x0000008b030b723e */ /* 0x000fe200000010ff */
[----:B------:R2:W-:Y:S04]  /*ed90*/  STS.U16 [R144+UR4+0x17700], R12 ;  /* 0x0177000c90007988 */ /* 0x0005e80008000404 */
[----:B------:R0:W5:Y:S04]  /*eda0*/  LDL.LU R3, [R1+0x728] ;  /* 0x0007280001037983 */ /* 0x0001680000300800 */
[----:B------:R0:W-:Y:S01]  /*edb0*/  STS.U16 [R144+UR4+0x15b00], R40 ;  /* 0x015b002890007988 */ /* 0x0001e20008000404 */
[----:B--2---:R-:W-:-:S03]  /*edc0*/  F2FP.BF16.F32.PACK_AB R12, R138, R136 ;  /* 0x000000888a0c723e */ /* 0x004fc600000010ff */
[----:B------:R2:W-:Y:S04]  /*edd0*/  STS.U16 [R144+UR4+0x16f00], R20 ;  /* 0x016f001490007988 */ /* 0x0005e80008000404 */
[----:B------:R1:W5:Y:S01]  /*ede0*/  LDL.LU R139, [R1+0x724] ;  /* 0x00072400018b7983 */ /* 0x0003620000300800 */
[----:B0-----:R-:W-:-:S03]  /*edf0*/  MOV R40, UR10 ;  /* 0x0000000a00287c02 */ /* 0x001fc60008000f00 */
[----:B------:R0:W5:Y:S01]  /*ee00*/  LDL.LU R138, [R1+0x720] ;  /* 0x00072000018a7983 */ /* 0x0001620000300800 */
[----:B--2---:R-:W-:-:S03]  /*ee10*/  F2FP.BF16.F32.PACK_AB R20, R23, R87 ;  /* 0x000000571714723e */ /* 0x004fc600000010ff */
[----:B------:R0:W5:Y:S01]  /*ee20*/  LDL.LU R136, [R1+0x71c] ;  /* 0x00071c0001887983 */ /* 0x0001620000300800 */
[----:B------:R-:W-:-:S03]  /*ee30*/  F2FP.BF16.F32.PACK_AB R14, R127, R131 ;  /* 0x000000837f0e723e */ /* 0x000fc600000010ff */
[----:B------:R-:W-:Y:S01]  /*ee40*/  STS.U16 [R144+UR4+0x10300], R128 ;  /* 0x0103008090007988 */ /* 0x000fe20008000404 */
[----:B------:R-:W-:-:S03]  /*ee50*/  F2FP.BF16.F32.PACK_AB R22, R71, R75 ;  /* 0x0000004b4716723e */ /* 0x000fc600000010ff */
[----:B------:R-:W-:Y:S01]  /*ee60*/  STS.U16 [R144+UR4+0x10700], R124 ;  /* 0x0107007c90007988 */ /* 0x000fe20008000404 */
[----:B------:R-:W-:-:S03]  /*ee70*/  F2FP.BF16.F32.PACK_AB R25, R55, R58 ;  /* 0x0000003a3719723e */ /* 0x000fc600000010ff */
[----:B------:R-:W-:Y:S01]  /*ee80*/  STS.U16 [R144+UR4+0x10b00], R120 ;  /* 0x010b007890007988 */ /* 0x000fe20008000404 */
[----:B------:R-:W-:-:S03]  /*ee90*/  F2FP.BF16.F32.PACK_AB R27, R27, R50 ;  /* 0x000000321b1b723e */ /* 0x000fc600000010ff */
[----:B------:R-:W-:Y:S01]  /*eea0*/  STS.U16 [R144+UR4+0x10f00], R116 ;  /* 0x010f007490007988 */ /* 0x000fe20008000404 */
[----:B------:R-:W-:-:S06]  /*eeb0*/  FMUL R33, R126, 1.4426950216293334961 ;  /* 0x3fb8aa3b7e217820 */ /* 0x000fcc0000400000 */
[----:B------:R-:W2:Y:S01]  /*eec0*/  MUFU.EX2 R33, R33 ;  /* 0x0000002100217308 */ /* 0x000ea20000000800 */
[----:B------:R-:W-:Y:S01]  /*eed0*/  FMUL R37, R15, 1.4426950216293334961 ;  /* 0x3fb8aa3b0f257820 */ /* 0x000fe20000400000 */
[----:B---3--:R-:W-:-:S04]  /*eee0*/  FADD R15, R31, R13 ;  /* 0x0000000d1f0f7221 */ /* 0x008fc80000000000 */
[----:B-1----:R-:W-:Y:S02]  /*eef0*/  FADD R17, R39, R15 ;  /* 0x0000000f27117221 */ /* 0x002fe40000000000 */
[----:B------:R-:W1:Y:S01]  /*ef00*/  MUFU.EX2 R37, R37 ;  /* 0x0000002500257308 */ /* 0x000e620000000800 */
[----:B------:R-:W-:Y:S02]  /*ef10*/  F2FP.BF16.F32.PACK_AB R13, R137, R135 ;  /* 0x00000087890d723e */ /* 0x000fe400000010ff */
[----:B------:R0:W5:Y:S01]  /*ef20*/  LDL.LU R135, [R1+0x718] ;  /* 0x0007180001877983 */ /* 0x0001620000300800 */
[----:B------:R-:W-:-:S03]  /*ef30*/  F2FP.BF16.F32.PACK_AB R15, R119, R123 ;  /* 0x0000007b770f723e */ /* 0x000fc600000010ff */
[----:B------:R-:W-:Y:S01]  /*ef40*/  STS.U16 [R144+UR4+0x11300], R112 ;  /* 0x0113007090007988 */ /* 0x000fe20008000404 */
[----:B------:R-:W-:-:S03]  /*ef50*/  F2FP.BF16.F32.PACK_AB R30, R30, R42 ;  /* 0x0000002a1e1e723e */ /* 0x000fc600000010ff */
[----:B------:R-:W-:Y:S01]  /*ef60*/  STS.U16 [R144+UR4+0x11700], R108 ;  /* 0x0117006c90007988 */ /* 0x000fe20008000404 */
[----:B------:R-:W-:-:S03]  /*ef70*/  F2FP.BF16.F32.PACK_AB R31, R31, R41 ;  /* 0x000000291f1f723e */ /* 0x000fc600000010ff */
        /* <DEDUP_REMOVED lines=17> */
[----:B----4-:R-:W-:Y:S01]  /*f090*/  FMUL R34, R19, 1.4426950216293334961 ;  /* 0x3fb8aa3b13227820 */ /* 0x010fe20000400000 */
[----:B------:R-:W-:-:S05]  /*f0a0*/  FADD R19, R32, R17 ;  /* 0x0000001120137221 */ /* 0x000fca0000000000 */
[----:B------:R-:W3:Y:S01]  /*f0b0*/  MUFU.EX2 R34, R34 ;  /* 0x0000002200227308 */ /* 0x000ee20000000800 */
[----:B------:R-:W-:-:S04]  /*f0c0*/  FADD R21, R38, R19 ;  /* 0x0000001326157221 */ /* 0x000fc80000000000 */
[----:B--2---:R-:W-:-:S04]  /*f0d0*/  FADD R23, R33, R21 ;  /* 0x0000001521177221 */ /* 0x004fc80000000000 */
[----:B-1----:R-:W-:-:S04]  /*f0e0*/  FADD R26, R37, R23 ;  /* 0x00000017251a7221 */ /* 0x002fc80000000000 */
[----:B---3--:R-:W-:Y:S01]  /*f0f0*/  FADD R29, R34, R26 ;  /* 0x0000001a221d7221 */ /* 0x008fe20000000000 */
[----:B------:R-:W-:Y:S01]  /*f100*/  FMUL R35, R2, 1.4426950216293334961 ;  /* 0x3fb8aa3b02237820 */ /* 0x000fe20000400000 */
[----:B------:R-:W-:-:S05]  /*f110*/  FMUL R36, R134, 1.4426950216293334961 ;  /* 0x3fb8aa3b86247820 */ /* 0x000fca0000400000 */
[----:B------:R-:W-:Y:S01]  /*f120*/  MUFU.EX2 R35, R35 ;  /* 0x0000002300237308 */ /* 0x000fe20000000800 */
[----:B------:R0:W5:Y:S04]  /*f130*/  LDL.LU R134, [R1+0x714] ;  /* 0x0007140001867983 */ /* 0x0001680000300800 */
[----:B------:R0:W5:Y:S03]  /*f140*/  LDL.LU R2, [R1+0x710] ;  /* 0x0007100001027983 */ /* 0x0001660000300800 */
[----:B------:R-:W1:Y:S01]  /*f150*/  MUFU.EX2 R36, R36 ;  /* 0x0000002400247308 */ /* 0x000e620000000800 */
[----:B------:R-:W-:Y:S01]  /*f160*/  STL [R1+0x63c], R40 ;  /* 0x00063c2801007387 */ /* 0x000fe20000100800 */
[----:B------:R-:W-:-:S03]  /*f170*/  F2FP.BF16.F32.PACK_AB R17, R103, R107 ;  /* 0x0000006b6711723e */ /* 0x000fc600000010ff */
[----:B------:R2:W-:Y:S01]  /*f180*/  STS.U16 [R144+UR4+0x16b00], R24 ;  /* 0x016b001890007988 */ /* 0x0005e20008000404 */
[----:B-1----:R-:W-:-:S04]  /*f190*/  FADD R137, R36, R29 ;  /* 0x0000001d24897221 */ /* 0x002fc80000000000 */
[----:B------:R-:W-:Y:S01]  /*f1a0*/  FADD R137, R35, R137 ;  /* 0x0000008923897221 */ /* 0x000fe20000000000 */
[----:B------:R1:W-:Y:S01]  /*f1b0*/  STS.U16 [R144+UR4+0x17300], R16 ;  /* 0x0173001090007988 */ /* 0x0003e20008000404 */
[----:B------:R-:W-:-:S03]  /*f1c0*/  F2FP.BF16.F32.PACK_AB R19, R91, R95 ;  /* 0x0000005f5b13723e */ /* 0x000fc600000010ff */
[----:B------:R0:W3:Y:S01]  /*f1d0*/  SHFL.BFLY PT, R140, R137, 0x10, 0x1f ;  /* 0x0e001f00898c7f89 */ /* 0x0000e200000e0000 */
[----:B------:R-:W-:Y:S02]  /*f1e0*/  F2FP.BF16.F32.PACK_AB R21, R79, R83 ;  /* 0x000000534f15723e */ /* 0x000fe400000010ff */
[----:B------:R-:W-:Y:S02]  /*f1f0*/  F2FP.BF16.F32.PACK_AB R23, R63, R67 ;  /* 0x000000433f17723e */ /* 0x000fe400000010ff */
[----:B--2---:R-:W-:Y:S02]  /*f200*/  F2FP.BF16.F32.PACK_AB R24, R59, R62 ;  /* 0x0000003e3b18723e */ /* 0x004fe400000010ff */
[----:B-1----:R-:W-:Y:S02]  /*f210*/  F2FP.BF16.F32.PACK_AB R16, R111, R115 ;  /* 0x000000736f10723e */ /* 0x002fe400000010ff */
[----:B------:R-:W-:Y:S02]  /*f220*/  F2FP.BF16.F32.PACK_AB R26, R51, R54 ;  /* 0x00000036331a723e */ /* 0x000fe400000010ff */
[----:B------:R-:W-:-:S02]  /*f230*/  F2FP.BF16.F32.PACK_AB R28, R46, R47 ;  /* 0x0000002f2e1c723e */ /* 0x000fc400000010ff */
[----:B------:R-:W-:Y:S02]  /*f240*/  F2FP.BF16.F32.PACK_AB R29, R43, R45 ;  /* 0x0000002d2b1d723e */ /* 0x000fe400000010ff */
[----:B------:R-:W-:Y:S02]  /*f250*/  F2FP.BF16.F32.PACK_AB R32, R32, R39 ;  /* 0x000000272020723e */ /* 0x000fe400000010ff */
[----:B------:R-:W-:Y:S02]  /*f260*/  F2FP.BF16.F32.PACK_AB R33, R33, R38 ;  /* 0x000000262121723e */ /* 0x000fe400000010ff */
[----:B------:R-:W-:Y:S02]  /*f270*/  F2FP.BF16.F32.PACK_AB R34, R34, R37 ;  /* 0x000000252222723e */ /* 0x000fe400000010ff */
[----:B------:R-:W-:Y:S01]  /*f280*/  F2FP.BF16.F32.PACK_AB R35, R35, R36 ;  /* 0x000000242323723e */ /* 0x000fe200000010ff */
[----:B0-----:R-:W-:Y:S06]  /*f290*/  @!P2 BRA `(.L_x_9) ;  /* 0x00000000000ca947 */ /* 0x001fec0003800000 */
[----:B------:R-:W-:-:S13]  /*f2a0*/  R2UR UR10, R40 ;  /* 0x00000000280a72ca */ /* 0x000fda00000e0000 */
[----:B------:R0:W-:Y:S01]  /*f2b0*/  STTM.16dp32bit_t0_t15.x32 tmem[UR10], R4 ;  /* 0x00000004000079ed */ /* 0x0001e20008a8000a */
[----:B------:R0:W-:Y:S02]  /*f2c0*/  STTM.16dp32bit_t16_t31.x32 tmem[UR10+0x20], R4 ;  /* 0x00002004000079ed */ /* 0x0001e40008aa000a */
.L_x_9:
[----:B------:R-:W1:Y:S02]  /*f2d0*/  FENCE.VIEW.ASYNC.T ;  /* 0x00000000000073c6 */ /* 0x000e640000000200 */
[----:B-1----:R-:W-:Y:S01]  /*f2e0*/  BAR.SYNC.DEFER_BLOCKING 0x0 ;  /* 0x0000000000007b1d */ /* 0x002fe20000010000 */
[----:B------:R-:W-:-:S05]  /*f2f0*/  VIADD R141, R141, 0xffffff80 ;  /* 0xffffff808d8d7836 */ /* 0x000fca0000000000 */
[----:B0-----:R-:W0:Y:S01]  /*f300*/  LDTM.x128 R4, tmem[UR7] ;  /* 0x00000007000479ee */ /* 0x001e2200083c0000 */
[----:B------:R-:W-:Y:S01]  /*f310*/  NOP ;  /* 0x0000000000007918 */ /* 0x000fe20000000000 */
[----:B------:R-:W-:Y:S05]  /*f320*/  @!P2 BRA `(.L_x_10) ;  /* 0x000000080004a947 */ /* 0x000fea0003800000 */
[C---:B0-----:R-:W-:Y:S01]  /*f330*/  FMUL R4, R0.reuse, R4 ;  /* 0x0000000400047220 */ /* 0x041fe20000400000 */
[C---:B------:R-:W-:Y:S01]  /*f340*/  FMUL R5, R0.reuse, R5 ;  /* 0x0000000500057220 */ /* 0x040fe20000400000 */
        /* <DEDUP_REMOVED lines=125> */
[----:B------:R-:W-:-:S04]  /*fb20*/  FMUL R131, R0, R131 ;  /* 0x0000008300837220 */ /* 0x000fc80000400000 */
[----:B------:R1:W-:Y:S03]  /*fb30*/  STTM.x128 tmem[UR7], R4 ;  /* 0x00000004000079ed */ /* 0x0003e600083c0007 */
.L_x_10:
[----:B01----:R0:W5:Y:S01]  /*fb40*/  LDL R11, [R1+0x70c] ;  /* 0x00070c00010b7983 */ /* 0x0031620000100800 */
[----:B---3--:R-:W-:Y:S01]  /*fb50*/  FADD R0, R137, R140 ;  /* 0x0000008c89007221 */ /* 0x008fe20000000000 */
[----:B------:R-:W-:Y:S01]  /*fb60*/  MOV R8, UR4 ;  /* 0x0000000400087c02 */ /* 0x000fe20008000f00 */
[----:B------:R-:W1:Y:S02]  /*fb70*/  FENCE.VIEW.ASYNC.T ;  /* 0x00000000000073c6 */ /* 0x000e640000000200 */
[----:B-1----:R-:W-:Y:S01]  /*fb80*/  BAR.SYNC.DEFER_BLOCKING 0x0 ;  /* 0x0000000000007b1d */ /* 0x002fe20000010000 */
[----:B-----5:R-:W-:Y:S01]  /*fb90*/  FADD R142, R142, R0 ;  /* 0x000000008e8e7221 */ /* 0x020fe20000000000 */
[----:B------:R-:W-:Y:S01]  /*fba0*/  ISETP.GE.AND P3, PT, R141, 0x1, PT ;  /* 0x000000018d00780c */ /* 0x000fe20003f66270 */
[----:B------:R-:W-:-:S03]  /*fbb0*/  IMAD.MOV.U32 R0, RZ, RZ, RZ ;  /* 0x000000ffff007224 */ /* 0x000fc600078e00ff */
[----:B------:R1:W-:Y:S06]  /*fbc0*/  MEMBAR.ALL.CTA ;  /* 0x0000000000007992 */ /* 0x0003ec0000008000 */
[----:B-1----:R-:W1:Y:S02]  /*fbd0*/  FENCE.VIEW.ASYNC.S ;  /* 0x00000000000073c6 */ /* 0x002e640000000000 */
[----:B-1----:R-:W-:Y:S06]  /*fbe0*/  BAR.SYNC.DEFER_BLOCKING 0x0 ;  /* 0x0000000000007b1d */ /* 0x002fec0000010000 */
[----:B0-----:R-:W-:Y:S05]  /*fbf0*/  @!P4 BRA `(.L_x_11) ;  /* 0x000000040028c947 */ /* 0x001fea0003800000 */
[----:B------:R-:W-:Y:S01]  /*fc00*/  VIADD R4, R11, 0x10000 ;  /* 0x000100000b047836 */ /* 0x000fe20000000000 */
[----:B------:R-:W-:Y:S01]  /*fc10*/  UIADD3 UR11, UPT, UPT, UR5, 0x190, URZ ;  /* 0x00000190050b7890 */ /* 0x000fe2000fffe0ff */
[----:B------:R-:W-:Y:S01]  /*fc20*/  IMAD.MOV.U32 R6, RZ, RZ, RZ ;  /* 0x000000ffff067224 */ /* 0x000fe200078e00ff */
[----:B------:R-:W-:Y:S02]  /*fc30*/  UIADD3 UR12, UPT, UPT, UR5, 0x198, URZ ;  /* 0x00000198050c7890 */ /* 0x000fe4000fffe0ff */
[----:B------:R-:W-:Y:S01]  /*fc40*/  SHF.R.U32.HI R4, RZ, 0x4, R4 ;  /* 0x00000004ff047819 */ /* 0x000fe20000011604 */
[----:B------:R-:W-:Y:S02]  /*fc50*/  UIADD3 UR13, UPT, UPT, UR5, 0x1a0, URZ ;  /* 0x000001a0050d7890 */ /* 0x000fe4000fffe0ff */
[----:B------:R-:W-:Y:S01]  /*fc60*/  UIADD3 UR14, UPT, UPT, UR5, 0x1a8, URZ ;  /* 0x000001a8050e7890 */ /* 0x000fe2000fffe0ff */
[----:B------:R-:W-:Y:S01]  /*fc70*/  SGXT.U32 R4, R4, 0xe ;  /* 0x0000000e0404781a */ /* 0x000fe20000000000 */
[----:B------:R-:W-:Y:S01]  /*fc80*/  UIADD3 UR15, UPT, UPT, UR5, 0x1b0, URZ ;  /* 0x000001b0050f7890 */ /* 0x000fe2000fffe0ff */
[----:B------:R-:W-:-:S02]  /*fc90*/  UMOV UR18, 0x0 ;  /* 0x0000000000127882 */ /* 0x000fc40000000000 */
[C---:B------:R-:W-:Y:S01]  /*fca0*/  IADD3 R3, P5, PT, R4.reuse, 0x2, RZ ;  /* 0x0000000204037810 */ /* 0x040fe20007fbe0ff */
[----:B------:R-:W-:Y:S01]  /*fcb0*/  UMOV UR19, 0x8400490 ;  /* 0x0840049000137882 */ /* 0x000fe20000000000 */
[----:B------:R-:W-:Y:S01]  /*fcc0*/  R2UR UR10, R4 ;  /* 0x00000000040a72ca */ /* 0x000fe200000e0000 */
[----:B------:R-:W-:Y:S01]  /*fcd0*/  UIADD3 UR16, UPT, UPT, UR5, 0x1b8, URZ ;  /* 0x000001b805107890 */ /* 0x000fe2000fffe0ff */
[C---:B------:R-:W-:Y:S01]  /*fce0*/  IADD3 R4, P6, PT, R3.reuse, 0x2, RZ ;  /* 0x0000000203047810 */ /* 0x040fe20007fde0ff */
[----:B------:R-:W-:Y:S01]  /*fcf0*/  UMOV UR24, 0x0 ;  /* 0x0000000000187882 */ /* 0x000fe20000000000 */
[----:B------:R-:W-:Y:S01]  /*fd00*/  IADD3.X R6, PT, PT, R6, 0x40004040, RZ, P5, !PT ;  /* 0x4000404006067810 */ /* 0x000fe20002ffe4ff */
[----:B------:R-:W-:Y:S01]  /*fd10*/  UMOV UR25, 0x8400490 ;  /* 0x0840049000197882 */ /* 0x000fe20000000000 */
[----:B------:R-:W-:Y:S01]  /*fd20*/  R2UR UR26, R4 ;  /* 0x00000000041a72ca */ /* 0x000fe200000e0000 */
[----:B------:R-:W-:Y:S01]  /*fd30*/  UMOV UR28, 0x0 ;  /* 0x00000000001c7882 */ /* 0x000fe20000000000 */
[C---:B------:R-:W-:Y:S01]  /*fd40*/  IADD3 R4, P4, PT, R3.reuse, 0x4, RZ ;  /* 0x0000000403047810 */ /* 0x040fe20007f9e0ff */
[----:B------:R-:W-:Y:S01]  /*fd50*/  UMOV UR29, 0x8400490 ;  /* 0x08400490001d7882 */ /* 0x000fe20000000000 */
[----:B------:R-:W-:Y:S01]  /*fd60*/  IADD3.X R5, PT, PT, R6, RZ, RZ, P6, !PT ;  /* 0x000000ff06057210 */ /* 0x000fe200037fe4ff */
[----:B------:R-:W-:Y:S01]  /*fd70*/  UMOV UR32, 0x0 ;  /* 0x0000000000207882 */ /* 0x000fe20000000000 */
[----:B------:R-:W-:Y:S01]  /*fd80*/  R2UR UR30, R4 ;  /* 0x00000000041e72ca */ /* 0x000fe200000e0000 */
[----:B------:R-:W-:Y:S01]  /*fd90*/  UMOV UR33, 0x8400490 ;  /* 0x0840049000217882 */ /* 0x000fe20000000000 */
[C---:B------:R-:W-:Y:S01]  /*fda0*/  IADD3 R4, P5, PT, R3.reuse, 0x7fe, RZ ;  /* 0x000007fe03047810 */ /* 0x040fe20007fbe0ff */
[----:B------:R-:W-:Y:S01]  /*fdb0*/  UMOV UR36, 0x0 ;  /* 0x0000000000247882 */ /* 0x000fe20000000000 */
[C---:B------:R-:W-:Y:S01]  /*fdc0*/  R2UR UR22, R3.reuse ;  /* 0x00000000031672ca */ /* 0x040fe200000e0000 */
[----:B------:R-:W-:Y:S01]  /*fdd0*/  UMOV UR37, 0x8400490 ;  /* 0x0840049000257882 */ /* 0x000fe20000000000 */
[----:B------:R-:W-:Y:S01]  /*fde0*/  R2UR UR34, R4 ;  /* 0x00000000042272ca */ /* 0x000fe200000e0000 */
[----:B------:R-:W-:Y:S01]  /*fdf0*/  UMOV UR40, 0x0 ;  /* 0x0000000000287882 */ /* 0x000fe20000000000 */
[----:B------:R-:W-:Y:S01]  /*fe00*/  IADD3 R4, P6, PT, R3, 0x800, RZ ;  /* 0x0000080003047810 */ /* 0x000fe20007fde0ff */
[----:B------:R-:W-:Y:S01]  /*fe10*/  UMOV UR41, 0x8400490 ;  /* 0x0840049000297882 */ /* 0x000fe20000000000 */
[----:B------:R-:W-:Y:S01]  /*fe20*/  R2UR UR27, R5 ;  /* 0x00000000051b72ca */ /* 0x000fe200000e0000 */
[----:B------:R-:W-:Y:S01]  /*fe30*/  UMOV UR44, 0x0 ;  /* 0x00000000002c7882 */ /* 0x000fe20000000000 */
[----:B------:R-:W-:Y:S01]  /*fe40*/  R2UR UR38, R4 ;  /* 0x00000000042672ca */ /* 0x000fe200000e0000 */
[--C-:B------:R-:W-:Y:S01]  /*fe50*/  IMAD.X R4, RZ, RZ, R6.reuse, P4 ;  /* 0x000000ffff047224 */ /* 0x100fe200020e0606 */
[C---:B------:R-:W-:Y:S01]  /*fe60*/  IADD3.X R7, PT, PT, R6.reuse, RZ, RZ, P6, !PT ;  /* 0x000000ff06077210 */ /* 0x040fe200037fe4ff */
[----:B------:R-:W-:Y:S01]  /*fe70*/  UMOV UR45, 0x8400490 ;  /* 0x08400490002d7882 */ /* 0x000fe20000000000 */
[----:B------:R-:W-:Y:S01]  /*fe80*/  R2UR UR23, R6 ;  /* 0x00000000061772ca */ /* 0x000fe200000e0000 */
[----:B------:R-:W-:Y:S01]  /*fe90*/  UMOV UR48, 0x0 ;  /* 0x0000000000307882 */ /* 0x000fe20000000000 */
[----:B------:R-:W-:Y:S01]  /*fea0*/  R2UR UR31, R4 ;  /* 0x00000000041f72ca */ /* 0x000fe200000e0000 */
[----:B------:R-:W-:Y:S01]  /*feb0*/  IMAD.X R4, RZ, RZ, R6, P5 ;  /* 0x000000ffff047224 */ /* 0x000fe200028e0606 */
[----:B------:R-:W-:-:S02]  /*fec0*/  ELECT P5, URZ, PT ;  /* 0x0000000000ff782f */ /* 0x000fc400038a0000 */
[----:B------:R-:W-:Y:S01]  /*fed0*/  R2UR UR39, R7 ;  /* 0x00000000072772ca */ /* 0x000fe200000e0000 */
[----:B------:R-:W-:Y:S01]  /*fee0*/  UMOV UR49, 0x8400490 ;  /* 0x0840049000317882 */ /* 0x000fe20000000000 */
[----:B------:R-:W-:Y:S02]  /*fef0*/  R2UR UR35, R4 ;  /* 0x00000000042372ca */ /* 0x000fe400000e0000 */
[C---:B------:R-:W-:Y:S02]  /*ff00*/  IADD3 R4, P4, PT, R3.reuse, 0x802, RZ ;  /* 0x0000080203047810 */ /* 0x040fe40007f9e0ff */
[----:B------:R-:W-:Y:S02]  /*ff10*/  IADD3 R3, P6, PT, R3, 0x804, RZ ;  /* 0x0000080403037810 */ /* 0x000fe40007fde0ff */
[----:B------:R-:W-:Y:S01]  /*ff20*/  R2UR UR42, R4 ;  /* 0x00000000042a72ca */ /* 0x000fe200000e0000 */
[----:B------:R-:W-:Y:S01]  /*ff30*/  IMAD.U32 R4, RZ, RZ, UR10 ;  /* 0x0000000aff047e24 */ /* 0x000fe2000f8e00ff */
[----:B------:R-:W-:Y:S01]  /*ff40*/  R2UR UR46, R3 ;  /* 0x00000000032e72ca */ /* 0x000fe200000e0000 */
[----:B------:R-:W-:-:S02]  /*ff50*/  HFMA2 R3, -RZ, RZ, 0, 0 ;  /* 0x00000000ff037431 */ /* 0x000fc400000001ff */
[----:B------:R-:W-:Y:S01]  /*ff60*/  @P5 IMAD.MOV.U32 R5, RZ, RZ, 0x40004040 ;  /* 0x40004040ff055424 */ /* 0x000fe200078e00ff */
[----:B------:R-:W-:Y:S01]  /*ff70*/  UIADD3 UR10, UPT, UPT, UR5, 0x188, URZ ;  /* 0x00000188050a7890 */ /* 0x000fe2000fffe0ff */
[----:B------:R-:W-:-:S03]  /*ff80*/  @P5 R2UR UR20, R4 ;  /* 0x00000000041452ca */ /* 0x000fc600000e0000 */
[----:B------:R-:W-:Y:S02]  /*ff90*/  @P5 R2UR UR21, R5 ;  /* 0x00000000051552ca */ /* 0x000fe400000e0000 */
[----:B------:R-:W-:-:S04]  /*ffa0*/  @P5 MOV R4, R2 ;  /* 0x0000000200045202 */ /* 0x000fc80000000f00 */
[----:B------:R-:W-:Y:S01]  /*ffb0*/  @P5 R2UR UR17, R4 ;  /* 0x00000000041152ca */ /* 0x000fe200000e0000 */
[--C-:B------:R-:W-:Y:S02]  /*ffc0*/  IMAD.X R4, RZ, RZ, R6.reuse, P4 ;  /* 0x000000ffff047224 */ /* 0x100fe400020e0606 */
[----:B------:R-:W-:-:S04]  /*ffd0*/  IMAD.X R6, RZ, RZ, R6, P6 ;  /* 0x000000ffff067224 */ /* 0x000fc800030e0606 */
[----:B------:R0:W-:Y:S01]  /*ffe0*/  UTCHMMA tmem[UR75], gdesc[UR20], tmem[UR5], tmem[UR18], idesc[UR19], UPT ;  /* 0x00ff12144b0079ea */ /* 0x0001e2000b800005 */
[----:B------:R-:W-:Y:S01]  /*fff0*/  R2UR UR43, R4 ;  /* 0x00000000042b72ca */ /* 0x000fe200000e0000 */
[----:B------:R0:W-:Y:S01]  /*10000*/  UTCHMMA tmem[UR10], gdesc[UR22], tmem[UR5], tmem[UR24], idesc[UR25], UPT ;  /* 0x00ff18160a0079ea */ /* 0x0001e2000b800005 */
[----:B------:R-:W-:Y:S01]  /*10010*/  R2UR UR47, R6 ;  /* 0x00000000062f72ca */ /* 0x000fe200000e0000 */
[----:B------:R0:W-:Y:S01]  /*10020*/  UTCHMMA tmem[UR11], gdesc[UR26], tmem[UR5], tmem[UR28], idesc[UR29], UPT ;  /* 0x00ff1c1a0b0079ea */ /* 0x0001e2000b800005 */
[----:B------:R0:W-:Y:S01]  /*10030*/  UTCHMMA tmem[UR12], gdesc[UR30], tmem[UR5], tmem[UR32], idesc[UR33], UPT ;  /* 0x00ff201e0c0079ea */ /* 0x0001e2000b800005 */
[----:B------:R0:W-:Y:S01]  /*10040*/  UTCHMMA tmem[UR13], gdesc[UR34], tmem[UR5], tmem[UR36], idesc[UR37], UPT ;  /* 0x00ff24220d0079ea */ /* 0x0001e2000b800005 */
[----:B------:R0:W-:Y:S07]  /*10050*/  UTCHMMA tmem[UR14], gdesc[UR38], tmem[UR5], tmem[UR40], idesc[UR41], UPT ;  /* 0x00ff28260e0079ea */ /* 0x0001ee000b800005 */
[----:B------:R0:W-:Y:S02]  /*10060*/  UTCHMMA tmem[UR15], gdesc[UR42], tmem[UR5], tmem[UR44], idesc[UR45], UPT ;  /* 0x00ff2c2a0f0079ea */ /* 0x0001e4000b800005 */
[----:B------:R0:W-:Y:S01]  /*10070*/  UTCHMMA tmem[UR16], gdesc[UR46], tmem[UR5], tmem[UR48], idesc[UR49], UPT ;  /* 0x00ff302e100079ea */ /* 0x0001e2000b800005 */
[----:B------:R0:W-:Y:S01]  /*10080*/  UTCBAR [UR17], URZ ;  /* 0x000000ff110073e9 */ /* 0x0001e200080000ff */
[----:B------:R-:W-:Y:S01]  /*10090*/  NOP ;  /* 0x0000000000007918 */ /* 0x000fe20000000000 */
.L_x_11:
[----:B------:R-:W-:Y:S02]  /*100a0*/  FSEL R132, R132, -INF , P2 ;  /* 0xff80000084847808 */ /* 0x000fe40001000000 */
[----:B------:R-:W-:Y:S01]  /*100b0*/  FSEL R142, R142, 1, P2 ;  /* 0x3f8000008e8e7808 */ /* 0x000fe20001000000 */
[----:B------:R-:W-:Y:S06]  /*100c0*/  @!P3 BRA `(.L_x_12) ;  /* 0x00000074001cb947 */ /* 0x000fec0003800000 */
[----:B------:R-:W1:Y:S01]  /*100d0*/  S2R R4, SR_TID.X ;  /* 0x0000000000047919 */ /* 0x000e620000002100 */
[----:B------:R-:W-:Y:S01]  /*100e0*/  SHF.R.U32.HI R138, RZ, 0x4, R138 ;  /* 0x00000004ff8a7819 */ /* 0x000fe2000001168a */
[----:B------:R-:W-:Y:S01]  /*100f0*/  VIADD R252, R11, 0x30000 ;  /* 0x000300000bfc7836 */ /* 0x000fe20000000000 */
[----:B------:R-:W-:Y:S01]  /*10100*/  R2UR UR6, R2 ;  /* 0x00000000020672ca */ /* 0x000fe200000e0000 */
[----:B------:R-:W-:Y:S01]  /*10110*/  HFMA2 R139, -RZ, RZ, 0, 5.9604644775390625e-08 ;  /* 0x00000001ff8b7431 */ /* 0x000fe200000001ff */
[----:B------:R-:W-:Y:S01]  /*10120*/  SGXT.U32 R0, R138, 0xe ;  /* 0x0000000e8a00781a */ /* 0x000fe20000000000 */
[----:B------:R-:W-:Y:S01]  /*10130*/  IMAD.MOV.U32 R143, RZ, RZ, RZ ;  /* 0x000000ffff8f7224 */ /* 0x000fe200078e00ff */
[----:B------:R-:W-:Y:S01]  /*10140*/  SHF.R.U32.HI R252, RZ, 0x4, R252 ;  /* 0x00000004fffc7819 */ /* 0x000fe200000116fc */
[----:B------:R-:W-:Y:S01]  /*10150*/  IMAD.MOV.U32 R140, RZ, RZ, RZ ;  /* 0x000000ffff8c7224 */ /* 0x000fe200078e00ff */
[----:B------:R-:W-:Y:S01]  /*10160*/  MOV R68, R132 ;  /* 0x0000008400447202 */ /* 0x000fe20000000f00 */
[----:B------:R2:W-:Y:S01]  /*10170*/  STL [R1+0x638], R0 ;  /* 0x0006380001007387 */ /* 0x0005e20000100800 */
[----:B------:R-:W-:-:S02]  /*10180*/  SGXT.U32 R252, R252, 0xe ;  /* 0x0000000efcfc781a */ /* 0x000fc40000000000 */
[----:B--2---:R-:W-:-:S04]  /*10190*/  IADD3 R0, P3, PT, R0, 0x2, RZ ;  /* 0x0000000200007810 */ /* 0x004fc80007f7e0ff */
[----:B0-----:R-:W-:Y:S01]  /*101a0*/  R2UR UR10, R0 ;  /* 0x00000000000a72ca */ /* 0x001fe200000e0000 */
[----:B------:R-:W-:Y:S01]  /*101b0*/  HFMA2 R0, -RZ, RZ, 0, 0 ;  /* 0x00000000ff007431 */ /* 0x000fe200000001ff */
[----:B-1----:R-:W-:-:S04]  /*101c0*/  SHF.R.U32.HI R4, RZ, 0x5, R4 ;  /* 0x00000005ff047819 */ /* 0x002fc80000011604 */
[----:B------:R-:W-:Y:S02]  /*101d0*/  IADD3.X R0, PT, PT, R0, 0x40004040, RZ, P3, !PT ;  /* 0x4000404000007810 */ /* 0x000fe40001ffe4ff */
[----:B------:R-:W-:Y:S02]  /*101e0*/  ISETP.NE.U32.AND P2, PT, R4, RZ, PT ;  /* 0x000000ff0400720c */ /* 0x000fe40003f45070 */
[----:B------:R-:W-:Y:S02]  /*101f0*/  SHF.R.U32.HI R4, RZ, 0x4, R8 ;  /* 0x00000004ff047819 */ /* 0x000fe40000011608 */
[----:B------:R-:W-:Y:S02]  /*10200*/  R2UR UR11, R0 ;  /* 0x00000000000b72ca */ /* 0x000fe400000e0000 */
[----:B------:R-:W-:-:S04]  /*10210*/  SGXT.U32 R4, R4, 0xe ;  /* 0x0000000e0404781a */ /* 0x000fc80000000000 */
[----:B------:R-:W-:-:S04]  /*10220*/  IADD3 R0, P3, PT, R4, 0x8000080, RZ ;  /* 0x0800008004007810 */ /* 0x000fc80007f7e0ff */
[C---:B------:R-:W-:Y:S02]  /*10230*/  IADD3 R2, P4, PT, R0.reuse, 0x80, RZ ;  /* 0x0000008000027810 */ /* 0x040fe40007f9e0ff */
[----:B------:R-:W-:Y:S01]  /*10240*/  R2UR UR38, R0 ;  /* 0x00000000002672ca */ /* 0x000fe200000e0000 */
[----:B------:R-:W-:Y:S01]  /*10250*/  UIADD3.64 UR76, UPT, UPT, UR10, 0x2, URZ ;  /* 0x000000020a4c7897 */ /* 0x000fe2000fffe0ff */
[----:B------:R-:W-:Y:S01]  /*10260*/  R2UR UR12, R2 ;  /* 0x00000000020c72ca */ /* 0x000fe200000e0000 */
[----:B------:R-:W-:Y:S01]  /*10270*/  UIADD3.64 UR44, UPT, UPT, UR10, 0x4, URZ ;  /* 0x000000040a2c7897 */ /* 0x000fe2000fffe0ff */
[----:B------:R-:W-:Y:S01]  /*10280*/  IADD3 R2, P6, PT, R0, 0x100, RZ ;  /* 0x0000010000027810 */ /* 0x000fe20007fde0ff */
[----:B------:R-:W-:Y:S02]  /*10290*/  UIADD3.64 UR46, UPT, UPT, UR10, 0x3fe, URZ ;  /* 0x000003fe0a2e7897 */ /* 0x000fe4000fffe0ff */
[----:B------:R-:W-:Y:S01]  /*102a0*/  UIADD3.64 UR48, UPT, UPT, UR10, 0x400, URZ ;  /* 0x000004000a307897 */ /* 0x000fe2000fffe0ff */
[----:B------:R-:W-:Y:S01]  /*102b0*/  R2UR UR14, R2 ;  /* 0x00000000020e72ca */ /* 0x000fe200000e0000 */
[----:B------:R-:W-:Y:S01]  /*102c0*/  UIADD3.64 UR50, UPT, UPT, UR10, 0x402, URZ ;  /* 0x000004020a327897 */ /* 0x000fe2000fffe0ff */
[----:B------:R-:W-:Y:S01]  /*102d0*/  IADD3 R2, P5, PT, R0, 0x180, RZ ;  /* 0x0000018000027810 */ /* 0x000fe20007fbe0ff */
[----:B------:R-:W-:-:S02]  /*102e0*/  UIADD3.64 UR52, UPT, UPT, UR10, 0x404, URZ ;  /* 0x000004040a347897 */ /* 0x000fc4000fffe0ff */
[----:B------:R-:W-:Y:S01]  /*102f0*/  UIADD3.64 UR54, UPT, UPT, UR10, 0x7fe, URZ ;  /* 0x000007fe0a367897 */ /* 0x000fe2000fffe0ff */
[----:B------:R-:W-:Y:S01]  /*10300*/  R2UR UR16, R2 ;  /* 0x00000000021072ca */ /* 0x000fe200000e0000 */
[----:B------:R-:W-:Y:S01]  /*10310*/  IMAD.MOV.U32 R2, RZ, RZ, RZ ;  /* 0x000000ffff027224 */ /* 0x000fe200078e00ff */
[----:B------:R-:W-:Y:S02]  /*10320*/  UIADD3.64 UR56, UPT, UPT, UR10, 0x800, URZ ;  /* 0x000008000a387897 */ /* 0x000fe4000fffe0ff */
[----:B------:R-:W-:Y:S02]  /*10330*/  UIADD3.64 UR58, UPT, UPT, UR10, 0x802, URZ ;  /* 0x000008020a3a7897 */ /* 0x000fe4000fffe0ff */
[----:B------:R-:W-:Y:S01]  /*10340*/  IADD3.X R2, PT, PT, R2, 0x40004040, RZ, P3, !PT ;  /* 0x4000404002027810 */ /* 0x000fe20001ffe4ff */
[----:B------:R-:W-:Y:S01]  /*10350*/  UIADD3.64 UR60, UPT, UPT, UR10, 0x804, URZ ;  /* 0x000008040a3c7897 */ /* 0x000fe2000fffe0ff */
[----:B------:R-:W-:Y:S01]  /*10360*/  IADD3 R3, P3, PT, R0, 0x200, RZ ;  /* 0x0000020000037810 */ /* 0x000fe20007f7e0ff */
[----:B------:R-:W-:Y:S01]  /*10370*/  UIADD3.64 UR62, UPT, UPT, UR10, 0xbfe, URZ ;  /* 0x00000bfe0a3e7897 */ /* 0x000fe2000fffe0ff */
[----:B------:R-:W-:Y:S01]  /*10380*/  IADD3.X R7, PT, PT, R2, RZ, RZ, P6, !PT ;  /* 0x000000ff02077210 */ /* 0x000fe200037fe4ff */
[--C-:B------:R-:W-:Y:S01]  /*10390*/  IMAD.X R8, RZ, RZ, R2.reuse, P4 ;  /* 0x000000ffff087224 */ /* 0x100fe200020e0602 */
[----:B------:R-:W-:Y:S01]  /*103a0*/  R2UR UR18, R3 ;  /* 0x00000000031272ca */ /* 0x000fe200000e0000 */
[--C-:B------:R-:W-:Y:S01]  /*103b0*/  IMAD.X R6, RZ, RZ, R2.reuse, P5 ;  /* 0x000000ffff067224 */ /* 0x100fe200028e0602 */
[----:B------:R-:W-:Y:S01]  /*103c0*/  IADD3 R3, P4, PT, R0, 0x280, RZ ;  /* 0x0000028000037810 */ /* 0x000fe20007f9e0ff */
[----:B------:R-:W-:Y:S01]  /*103d0*/  IMAD.X R5, RZ, RZ, R2, P3 ;  /* 0x000000ffff057224 */ /* 0x000fe200018e0602 */
[----:B------:R-:W-:Y:S01]  /*103e0*/  R2UR UR13, R8 ;  /* 0x00000000080d72ca */ /* 0x000fe200000e0000 */
[----:B------:R-:W-:Y:S01]  /*103f0*/  UIADD3.64 UR64, UPT, UPT, UR10, 0xc00, URZ ;  /* 0x00000c000a407897 */ /* 0x000fe2000fffe0ff */
[----:B------:R-:W-:Y:S01]  /*10400*/  R2UR UR20, R3 ;  /* 0x00000000031472ca */ /* 0x000fe200000e0000 */
[----:B------:R-:W-:Y:S01]  /*10410*/  UIADD3.64 UR66, UPT, UPT, UR10, 0xc02, URZ ;  /* 0x00000c020a427897 */ /* 0x000fe2000fffe0ff */
[----:B------:R-:W-:Y:S01]  /*10420*/  IADD3 R3, P6, PT, R0, 0x300, RZ ;  /* 0x0000030000037810 */ /* 0x000fe20007fde0ff */
[----:B------:R-:W-:Y:S01]  /*10430*/  UIADD3.64 UR68, UPT, UPT, UR10, 0xc04, URZ ;  /* 0x00000c040a447897 */ /* 0x000fe2000fffe0ff */
[----:B------:R-:W-:-:S02]  /*10440*/  IADD3.X R9, PT, PT, R2, RZ, RZ, P4, !PT ;  /* 0x000000ff02097210 */ /* 0x000fc400027fe4ff */
[----:B------:R-:W-:Y:S01]  /*10450*/  R2UR UR22, R3 ;  /* 0x00000000031672ca */ /* 0x000fe200000e0000 */
[--C-:B------:R-:W-:Y:S01]  /*10460*/  IMAD.X R10, RZ, RZ, R2.reuse, P6 ;  /* 0x000000ffff0a7224 */ /* 0x100fe200030e0602 */
[C---:B------:R-:W-:Y:S02]  /*10470*/  IADD3 R3, P5, PT, R0.reuse, 0x380, RZ ;  /* 0x0000038000037810 */ /* 0x040fe40007fbe0ff */
[----:B------:R-:W-:Y:S02]  /*10480*/  R2UR UR15, R7 ;  /* 0x00000000070f72ca */ /* 0x000fe400000e0000 */
[----:B------:R-:W-:Y:S01]  /*10490*/  R2UR UR24, R3 ;  /* 0x00000000031872ca */ /* 0x000fe200000e0000 */
[----:B------:R-:W-:Y:S01]  /*104a0*/  IMAD.X R8, RZ, RZ, R2, P5 ;  /* 0x000000ffff087224 */ /* 0x000fe200028e0602 */
[----:B------:R-:W-:Y:S02]  /*104b0*/  IADD3 R3, P3, PT, R0, 0x400, RZ ;  /* 0x0000040000037810 */ /* 0x000fe40007f7e0ff */
[----:B------:R-:W-:-:S02]  /*104c0*/  R2UR UR17, R6 ;  /* 0x00000000061172ca */ /* 0x000fc400000e0000 */
[----:B------:R-:W-:Y:S02]  /*104d0*/  R2UR UR26, R3 ;  /* 0x00000000031a72ca */ /* 0x000fe400000e0000 */
[----:B------:R-:W-:Y:S02]  /*104e0*/  IADD3 R3, P4, PT, R0, 0x480, RZ ;  /* 0x0000048000037810 */ /* 0x000fe40007f9e0ff */
[----:B------:R-:W-:Y:S02]  /*104f0*/  IADD3.X R7, PT, PT, R2, RZ, RZ, P3, !PT ;  /* 0x000000ff02077210 */ /* 0x000fe40001ffe4ff */
[----:B------:R-:W-:Y:S01]  /*10500*/  R2UR UR28, R3 ;  /* 0x00000000031c72ca */ /* 0x000fe200000e0000 */
[----:B------:R-:W-:Y:S01]  /*10510*/  IMAD.X R6, RZ, RZ, R2, P4 ;  /* 0x000000ffff067224 */ /* 0x000fe200020e0602 */
[----:B------:R-:W-:Y:S02]  /*10520*/  IADD3 R3, P6, PT, R0, 0x500, RZ ;  /* 0x0000050000037810 */ /* 0x000fe40007fde0ff */
[----:B------:R-:W-:-:S02]  /*10530*/  R2UR UR19, R5 ;  /* 0x00000000051372ca */ /* 0x000fc400000e0000 */
[----:B------:R-:W-:Y:S02]  /*10540*/  R2UR UR30, R3 ;  /* 0x00000000031e72ca */ /* 0x000fe400000e0000 */
[----:B------:R-:W-:Y:S02]  /*10550*/  IADD3 R3, P5, PT, R0, 0x580, RZ ;  /* 0x0000058000037810 */ /* 0x000fe40007fbe0ff */
[----:B------:R-:W-:Y:S02]  /*10560*/  IADD3.X R5, PT, PT, R2, RZ, RZ, P6, !PT ;  /* 0x000000ff02057210 */ /* 0x000fe400037fe4ff */
[----:B------:R-:W-:Y:S02]  /*10570*/  R2UR UR32, R3 ;  /* 0x00000000032072ca */ /* 0x000fe400000e0000 */
[----:B------:R-:W-:Y:S02]  /*10580*/  IADD3 R3, P3, PT, R0, 0x600, RZ ;  /* 0x0000060000037810 */ /* 0x000fe40007f7e0ff */
[----:B------:R-:W-:-:S02]  /*10590*/  R2UR UR31, R5 ;  /* 0x00000000051f72ca */ /* 0x000fc400000e0000 */
[----:B------:R-:W-:Y:S01]  /*105a0*/  R2UR UR34, R3 ;  /* 0x00000000032272ca */ /* 0x000fe200000e0000 */
[----:B------:R-:W0:Y:S01]  /*105b0*/  LDC R5, c[0x0][0x3d4] ;  /* 0x0000f500ff057b82 */ /* 0x000e220000000800 */
[C---:B------:R-:W-:Y:S02]  /*105c0*/  IADD3 R3, P4, PT, R0.reuse, 0x680, RZ ;  /* 0x0000068000037810 */ /* 0x040fe40007f9e0ff */
[----:B------:R-:W-:Y:S02]  /*105d0*/  IADD3 R0, P6, PT, R0, 0x700, RZ ;  /* 0x0000070000007810 */ /* 0x000fe40007fde0ff */
[----:B------:R-:W-:Y:S02]  /*105e0*/  R2UR UR36, R3 ;  /* 0x00000000032472ca */ /* 0x000fe400000e0000 */
[----:B------:R-:W-:Y:S01]  /*105f0*/  R2UR UR40, R0 ;  /* 0x00000000002872ca */ /* 0x000fe200000e0000 */
[----:B------:R-:W-:Y:S01]  /*10600*/  IMAD.X R0, RZ, RZ, R2, P5 ;  /* 0x000000ffff007224 */ /* 0x000fe200028e0602 */
[----:B------:R-:W-:-:S02]  /*10610*/  IADD3 R3, P5, PT, R252, 0x2, RZ ;  /* 0x00000002fc037810 */ /* 0x000fc40007fbe0ff */
[----:B------:R-:W-:Y:S02]  /*10620*/  R2UR UR29, R6 ;  /* 0x00000000061d72ca */ /* 0x000fe400000e0000 */
[----:B------:R-:W-:Y:S01]  /*10630*/  R2UR UR42, R3 ;  /* 0x00000000032a72ca */ /* 0x000fe200000e0000 */
[----:B------:R-:W-:Y:S01]  /*10640*/  IMAD.MOV.U32 R3, RZ, RZ, RZ ;  /* 0x000000ffff037224 */ /* 0x000fe200078e00ff */
[----:B------:R-:W-:Y:S01]  /*10650*/  R2UR UR33, R0 ;  /* 0x00000000002172ca */ /* 0x000fe200000e0000 */
[----:B------:R-:W-:Y:S01]  /*10660*/  IMAD.X R0, RZ, RZ, R2, P3 ;  /* 0x000000ffff007224 */ /* 0x000fe200018e0602 */
[----:B------:R-:W1:Y:S01]  /*10670*/  LDC R6, c[0x0][0x3c4] ;  /* 0x0000f100ff067b82 */ /* 0x000e620000000800 */
[----:B------:R-:W-:Y:S02]  /*10680*/  R2UR UR39, R2 ;  /* 0x00000000022772ca */ /* 0x000fe400000e0000 */
[----:B------:R-:W-:Y:S02]  /*10690*/  IADD3.X R3, PT, PT, R3, 0x40004040, RZ, P5, !PT ;  /* 0x4000404003037810 */ /* 0x000fe40002ffe4ff */
[----:B------:R-:W-:-:S02]  /*106a0*/  R2UR UR35, R0 ;  /* 0x00000000002372ca */ /* 0x000fc400000e0000 */
[----:B------:R-:W-:Y:S02]  /*106b0*/  R2UR UR43, R3 ;  /* 0x00000000032b72ca */ /* 0x000fe400000e0000 */
[----:B------:R-:W-:Y:S02]  /*106c0*/  IADD3.X R0, PT, PT, R2, RZ, RZ, P4, !PT ;  /* 0x000000ff02007210 */ /* 0x000fe400027fe4ff */
[----:B------:R-:W-:Y:S02]  /*106d0*/  R2UR UR27, R7 ;  /* 0x00000000071b72ca */ /* 0x000fe400000e0000 */
[----:B------:R-:W-:Y:S01]  /*106e0*/  R2UR UR37, R0 ;  /* 0x00000000002572ca */ /* 0x000fe200000e0000 */
[----:B------:R-:W-:Y:S01]  /*106f0*/  IMAD.X R0, RZ, RZ, R2, P6 ;  /* 0x000000ffff007224 */ /* 0x000fe200030e0602 */
[----:B------:R-:W-:Y:S01]  /*10700*/  R2UR UR21, R9 ;  /* 0x00000000091572ca */ /* 0x000fe200000e0000 */
[----:B0-----:R-:W-:Y:S01]  /*10710*/  IMAD.SHL.U32 R2, R5, 0x80, RZ ;  /* 0x0000008005027824 */ /* 0x001fe200078e00ff */
[----:B------:R-:W-:-:S02]  /*10720*/  R2UR UR23, R10 ;  /* 0x000000000a1772ca */ /* 0x000fc400000e0000 */
[----:B------:R-:W-:Y:S01]  /*10730*/  R2UR UR41, R0 ;  /* 0x00000000002972ca */ /* 0x000fe200000e0000 */
[----:B------:R-:W-:Y:S01]  /*10740*/  UIADD3.64 UR70, UPT, UPT, UR42, 0x2, URZ ;  /* 0x000000022a467897 */ /* 0x000fe2000fffe0ff */
[----:B------:R-:W-:Y:S01]  /*10750*/  LOP3.LUT R0, R4, 0x8000000, RZ, 0xfc, !PT ;  /* 0x0800000004007812 */ /* 0x000fe200078efcff */
[----:B------:R-:W-:Y:S01]  /*10760*/  UIADD3.64 UR72, UPT, UPT, UR42, 0x7fe, URZ ;  /* 0x000007fe2a487897 */ /* 0x000fe2000fffe0ff */
[----:B------:R-:W-:Y:S01]  /*10770*/  R2UR UR25, R8 ;  /* 0x00000000081972ca */ /* 0x000fe200000e0000 */
[----:B-1----:R-:W-:Y:S02]  /*10780*/  IMAD.SHL.U32 R3, R6, 0x80, RZ ;  /* 0x0000008006037824 */ /* 0x002fe400078e00ff */
[----:B------:R-:W-:Y:S01]  /*10790*/  IMAD.U32 R4, RZ, RZ, UR70 ;  /* 0x00000046ff047e24 */ /* 0x000fe2000f8e00ff */
[----:B------:R-:W-:Y:S01]  /*107a0*/  MOV R5, UR71 ;  /* 0x0000004700057c02 */ /* 0x000fe20008000f00 */
[----:B------:R-:W-:Y:S01]  /*107b0*/  UIADD3.64 UR70, UPT, UPT, UR42, 0x4, URZ ;  /* 0x000000042a467897 */ /* 0x000fe2000fffe0ff */
[----:B------:R0:W-:Y:S01]  /*107c0*/  STL [R1+0x630], R0 ;  /* 0x0006300001007387 */ /* 0x0001e20000100800 */
[----:B------:R-:W-:Y:S01]  /*107d0*/  IMAD.U32 R6, RZ, RZ, UR72 ;  /* 0x00000048ff067e24 */ /* 0x000fe2000f8e00ff */
[----:B------:R-:W-:Y:S01]  /*107e0*/  MOV R7, UR73 ;  /* 0x0000004900077c02 */ /* 0x000fe20008000f00 */
[----:B------:R-:W-:Y:S01]  /*107f0*/  UIADD3.64 UR72, UPT, UPT, UR42, 0x802, URZ ;  /* 0x000008022a487897 */ /* 0x000fe2000fffe0ff */
[----:B------:R1:W-:Y:S01]  /*10800*/  STL.64 [R1+0x628], R4 ;  /* 0x0006280401007387 */ /* 0x0003e20000100a00 */
[----:B0-----:R-:W-:Y:S01]  /*10810*/  IMAD.MOV.U32 R0, RZ, RZ, RZ ;  /* 0x000000ffff007224 */ /* 0x001fe200078e00ff */
[----:B-1----:R-:W-:Y:S01]  /*10820*/  MOV R4, UR70 ;  /* 0x0000004600047c02 */ /* 0x002fe20008000f00 */
[----:B------:R-:W-:Y:S01]  /*10830*/  IMAD.U32 R5, RZ, RZ, UR71 ;  /* 0x00000047ff057e24 */ /* 0x000fe2000f8e00ff */
[----:B------:R-:W-:-:S04]  /*10840*/  UIADD3.64 UR70, UPT, UPT, UR42, 0x800, URZ ;  /* 0x000008002a467897 */ /* 0x000fc8000fffe0ff */
[----:B------:R0:W-:Y:S04]  /*10850*/  STL.64 [R1+0x620], R4 ;  /* 0x0006200401007387 */ /* 0x0001e80000100a00 */
[----:B------:R1:W-:Y:S01]  /*10860*/  STL.64 [R1+0x618], R6 ;  /* 0x0006180601007387 */ /* 0x0003e20000100a00 */
[----:B0-----:R-:W-:Y:S02]  /*10870*/  IMAD.U32 R4, RZ, RZ, UR70 ;  /* 0x00000046ff047e24 */ /* 0x001fe4000f8e00ff */
[----:B------:R-:W-:Y:S01]  /*10880*/  IMAD.U32 R5, RZ, RZ, UR71 ;  /* 0x00000047ff057e24 */ /* 0x000fe2000f8e00ff */
[----:B------:R-:W-:-:S04]  /*10890*/  UIADD3.64 UR70, UPT, UPT, UR42, 0x804, URZ ;  /* 0x000008042a467897 */ /* 0x000fc8000fffe0ff */
[----:B------:R0:W-:Y:S02]  /*108a0*/  STL.64 [R1+0x610], R4 ;  /* 0x0006100401007387 */ /* 0x0001e40000100a00 */
[----:B-1----:R-:W-:Y:S01]  /*108b0*/  MOV R6, UR70 ;  /* 0x0000004600067c02 */ /* 0x002fe20008000f00 */
[----:B------:R-:W-:Y:S02]  /*108c0*/  IMAD.U32 R7, RZ, RZ, UR71 ;  /* 0x00000047ff077e24 */ /* 0x000fe4000f8e00ff */
[----:B0-----:R-:W-:Y:S01]  /*108d0*/  IMAD.U32 R4, RZ, RZ, UR72 ;  /* 0x00000048ff047e24 */ /* 0x001fe2000f8e00ff */
[----:B------:R-:W-:-:S05]  /*108e0*/  MOV R5, UR73 ;  /* 0x0000004900057c02 */ /* 0x000fca0008000f00 */
[----:B------:R0:W-:Y:S04]  /*108f0*/  STL.64 [R1+0x608], R4 ;  /* 0x0006080401007387 */ /* 0x0001e80000100a00 */
[----:B------:R0:W-:Y:S02]  /*10900*/  STL.64 [R1+0x600], R6 ;  /* 0x0006000601007387 */ /* 0x0001e40000100a00 */
.L_x_17:
[----:B0-----:R-:W2:Y:S01]  /*10910*/  LDL.64 R4, [R1+0x578] ;  /* 0x0005780001047983 */ /* 0x001ea20000100a00 */
[----:B------:R-:W0:Y:S03]  /*10920*/  LDC R100, c[0x0][0x3c4] ;  /* 0x0000f100ff647b82 */ /* 0x000e260000000800 */
[----:B------:R-:W3:Y:S04]  /*10930*/  LDL.64 R8, [R1+0x500] ;  /* 0x0005000001087983 */ /* 0x000ee80000100a00 */
[----:B------:R-:W4:Y:S04]  /*10940*/  LDL.64 R6, [R1+0x4c0] ;  /* 0x0004c00001067983 */ /* 0x000f280000100a00 */
[----:B------:R-:W5:Y:S04]  /*10950*/  LDL.64 R22, [R1+0x410] ;  /* 0x0004100001167983 */ /* 0x000f680000100a00 */
        /* <DEDUP_REMOVED lines=57> */
[----:B------:R-:W5:Y:S01]  /*10cf0*/  LDL.64 R126, [R1+0x448] ;  /* 0x00044800017e7983 */ /* 0x000f620000100a00 */
[----:B--2---:R-:W-:-:S04]  /*10d00*/  IMAD.WIDE R4, R3, 0x2, R4 ;  /* 0x0000000203047825 */ /* 0x004fc800078e0204 */
[C---:B---3--:R-:W-:Y:S02]  /*10d10*/  IMAD.WIDE R8, R3.reuse, 0x2, R8 ;  /* 0x0000000203087825 */ /* 0x048fe400078e0208 */
[----:B------:R-:W2:Y:S02]  /*10d20*/  LDG.E.U16 R4, desc[UR8][R4.64] ;  /* 0x0000000804047981 */ /* 0x000ea4000c1e1500 */
[----:B----4-:R-:W-:-:S06]  /*10d30*/  IMAD.WIDE R6, R3, 0x2, R6 ;  /* 0x0000000203067825 */ /* 0x010fcc00078e0206 */
[----:B------:R-:W3:Y:S04]  /*10d40*/  LDG.E.U16 R6, desc[UR8][R6.64] ;  /* 0x0000000806067981 */ /* 0x000ee8000c1e1500 */
[----:B-1----:R1:W4:Y:S01]  /*10d50*/  LDG.E.U16 R5, desc[UR8][R8.64] ;  /* 0x0000000808057981 */ /* 0x002322000c1e1500 */
[----:B-----5:R-:W-:-:S04]  /*10d60*/  IMAD.WIDE R14, R3, 0x2, R14 ;  /* 0x00000002030e7825 */ /* 0x020fc800078e020e */
[C---:B------:R-:W-:Y:S01]  /*10d70*/  IMAD.WIDE R12, R3.reuse, 0x2, R12 ;  /* 0x00000002030c7825 */ /* 0x040fe200078e020c */
[----:B------:R5:W2:Y:S03]  /*10d80*/  LDG.E.U16 R7, desc[UR8][R14.64] ;  /* 0x000000080e077981 */ /* 0x000aa6000c1e1500 */
[C---:B-1----:R-:W-:Y:S02]  /*10d90*/  IMAD.WIDE R8, R3.reuse, 0x2, R22 ;  /* 0x0000000203087825 */ /* 0x042fe400078e0216 */
[----:B------:R-:W2:Y:S04]  /*10da0*/  LDL.64 R22, [R1+0x4f8] ;  /* 0x0004f80001167983 */ /* 0x000ea80000100a00 */
[----:B------:R-:W3:Y:S01]  /*10db0*/  LDG.E.U16 R8, desc[UR8][R8.64] ;  /* 0x0000000808087981 */ /* 0x000ee2000c1e1500 */
[----:B-----5:R-:W-:-:S03]  /*10dc0*/  IMAD.WIDE R14, R3, 0x2, R26 ;  /* 0x00000002030e7825 */ /* 0x020fc600078e021a */
[----:B------:R-:W5:Y:S01]  /*10dd0*/  LDL.64 R26, [R1+0x348] ;  /* 0x00034800011a7983 */ /* 0x000f620000100a00 */
[----:B------:R-:W-:-:S03]  /*10de0*/  IMAD.WIDE R18, R3, 0x2, R18 ;  /* 0x0000000203127825 */ /* 0x000fc600078e0212 */
[----:B------:R-:W3:Y:S04]  /*10df0*/  LDG.E.U16 R14, desc[UR8][R14.64] ;  /* 0x000000080e0e7981 */ /* 0x000ee8000c1e1500 */
[----:B------:R1:W3:Y:S02]  /*10e00*/  LDG.E.U16 R9, desc[UR8][R12.64] ;  /* 0x000000080c097981 */ /* 0x0002e4000c1e1500 */
[C---:B-1----:R-:W-:Y:S02]  /*10e10*/  IMAD.WIDE R12, R3.reuse, 0x2, R28 ;  /* 0x00000002030c7825 */ /* 0x042fe400078e021c */
[----:B------:R-:W3:Y:S04]  /*10e20*/  LDL.64 R28, [R1+0x3c8] ;  /* 0x0003c800011c7983 */ /* 0x000ee80000100a00 */
[----:B------:R-:W4:Y:S04]  /*10e30*/  LDG.E.U16 R12, desc[UR8][R12.64] ;  /* 0x000000080c0c7981 */ /* 0x000f28000c1e1500 */
[----:B------:R1:W4:Y:S02]  /*10e40*/  LDG.E.U16 R13, desc[UR8][R18.64] ;  /* 0x00000008120d7981 */ /* 0x000324000c1e1500 */
[----:B-1----:R-:W-:-:S02]  /*10e50*/  IMAD.WIDE R18, R3, 0x2, R32 ;  /* 0x0000000203127825 */ /* 0x002fc400078e0220 */
[----:B------:R-:W4:Y:S02]  /*10e60*/  LDL.64 R32, [R1+0x5e0] ;  /* 0x0005e00001207983 */ /* 0x000f240000100a00 */
[C---:B------:R-:W-:Y:S02]  /*10e70*/  IMAD.WIDE R16, R3.reuse, 0x2, R16 ;  /* 0x0000000203107825 */ /* 0x040fe400078e0210 */
[----:B------:R-:W4:Y:S04]  /*10e80*/  LDG.E.U16 R18, desc[UR8][R18.64] ;  /* 0x0000000812127981 */ /* 0x000f28000c1e1500 */
[----:B------:R1:W4:Y:S01]  /*10e90*/  LDG.E.U16 R15, desc[UR8][R16.64] ;  /* 0x00000008100f7981 */ /* 0x000322000c1e1500 */
[----:B------:R-:W-:-:S04]  /*10ea0*/  IMAD.WIDE R10, R3, 0x2, R10 ;  /* 0x00000002030a7825 */ /* 0x000fc800078e020a */
[C---:B------:R-:W-:Y:S02]  /*10eb0*/  IMAD.WIDE R24, R3.reuse, 0x2, R24 ;  /* 0x0000000203187825 */ /* 0x040fe400078e0218 */
[----:B------:R-:W4:Y:S02]  /*10ec0*/  LDG.E.U16 R10, desc[UR8][R10.64] ;  /* 0x000000080a0a7981 */ /* 0x000f24000c1e1500 */
[C---:B-1----:R-:W-:Y:S02]  /*10ed0*/  IMAD.WIDE R16, R3.reuse, 0x2, R34 ;  /* 0x0000000203107825 */ /* 0x042fe400078e0222 */
[----:B------:R-:W4:Y:S02]  /*10ee0*/  LDL.64 R34, [R1+0x2c8] ;  /* 0x0002c80001227983 */ /* 0x000f240000100a00 */
[C---:B------:R-:W-:Y:S02]  /*10ef0*/  IMAD.WIDE R20, R3.reuse, 0x2, R20 ;  /* 0x0000000203147825 */ /* 0x040fe400078e0214 */
[----:B------:R-:W4:Y:S04]  /*10f00*/  LDG.E.U16 R16, desc[UR8][R16.64] ;  /* 0x0000000810107981 */ /* 0x000f28000c1e1500 */
[----:B------:R1:W4:Y:S04]  /*10f10*/  LDG.E.U16 R11, desc[UR8][R20.64] ;  /* 0x00000008140b7981 */ /* 0x000328000c1e1500 */
[----:B------:R0:W4:Y:S01]  /*10f20*/  LDG.E.U16 R17, desc[UR8][R24.64] ;  /* 0x0000000818117981 */ /* 0x000122000c1e1500 */
[----:B-1----:R-:W-:-:S03]  /*10f30*/  IMAD.WIDE R20, R3, 0x2, R38 ;  /* 0x0000000203147825 */ /* 0x002fc600078e0226 */
[----:B------:R-:W4:Y:S01]  /*10f40*/  LDL.64 R38, [R1+0x4f0] ;  /* 0x0004f00001267983 */ /* 0x000f220000100a00 */
[----:B0-----:R-:W-:-:S03]  /*10f50*/  IMAD.WIDE R24, R3, 0x2, R36 ;  /* 0x0000000203187825 */ /* 0x001fc600078e0224 */
[----:B------:R-:W4:Y:S04]  /*10f60*/  LDG.E.U16 R20, desc[UR8][R20.64] ;  /* 0x0000000814147981 */ /* 0x000f28000c1e1500 */
[----:B------:R-:W4:Y:S04]  /*10f70*/  LDL.64 R36, [R1+0x470] ;  /* 0x0004700001247983 */ /* 0x000f280000100a00 */
[----:B------:R-:W4:Y:S01]  /*10f80*/  LDG.E.U16 R24, desc[UR8][R24.64] ;  /* 0x0000000818187981 */ /* 0x000f22000c1e1500 */
[----:B--2---:R-:W-:-:S05]  /*10f90*/  IMAD.WIDE R22, R3, 0x2, R22 ;  /* 0x0000000203167825 */ /* 0x004fca00078e0216 */
[----:B------:R0:W2:Y:S01]  /*10fa0*/  LDG.E.U16 R19, desc[UR8][R22.64] ;  /* 0x0000000816137981 */ /* 0x0000a2000c1e1500 */
[----:B-----5:R-:W-:-:S05]  /*10fb0*/  IMAD.WIDE R26, R3, 0x2, R26 ;  /* 0x00000002031a7825 */ /* 0x020fca00078e021a */
[----:B------:R1:W5:Y:S01]  /*10fc0*/  LDG.E.U16 R25, desc[UR8][R26.64] ;  /* 0x000000081a197981 */ /* 0x000362000c1e1500 */
[----:B0-----:R-:W-:-:S03]  /*10fd0*/  IMAD.WIDE R22, R3, 0x2, R44 ;  /* 0x0000000203167825 */ /* 0x001fc600078e022c */
[----:B------:R-:W2:Y:S04]  /*10fe0*/  LDL.64 R44, [R1+0x400] ;  /* 0x00040000012c7983 */ /* 0x000ea80000100a00 */
[----:B------:R-:W2:Y:S01]  /*10ff0*/  LDG.E.U16 R22, desc[UR8][R22.64] ;  /* 0x0000000816167981 */ /* 0x000ea2000c1e1500 */
[----:B---3--:R-:W-:-:S04]  /*11000*/  IMAD.WIDE R28, R3, 0x2, R28 ;  /* 0x00000002031c7825 */ /* 0x008fc800078e021c */
[C---:B-1----:R-:W-:Y:S01]  /*11010*/  IMAD.WIDE R26, R3.reuse, 0x2, R42 ;  /* 0x00000002031a7825 */ /* 0x042fe200078e022a */
[----:B------:R0:W3:Y:S04]  /*11020*/  LDG.E.U16 R23, desc[UR8][R28.64] ;  /* 0x000000081c177981 */ /* 0x0000e8000c1e1500 */
[----:B------:R-:W2:Y:S04]  /*11030*/  LDL.64 R42, [R1+0x380] ;  /* 0x00038000012a7983 */ /* 0x000ea80000100a00 */
[----:B------:R-:W3:Y:S01]  /*11040*/  LDG.E.U16 R26, desc[UR8][R26.64] ;  /* 0x000000081a1a7981 */ /* 0x000ee2000c1e1500 */
[----:B0-----:R-:W-:-:S03]  /*11050*/  IMAD.WIDE R28, R3, 0x2, R56 ;  /* 0x00000002031c7825 */ /* 0x001fc600078e0238 */
[----:B------:R-:W3:Y:S04]  /*11060*/  LDL.64 R56, [R1+0x5d8] ;  /* 0x0005d80001387983 */ /* 0x000ee80000100a00 */
[----:B------:R-:W3:Y:S01]  /*11070*/  LDG.E.U16 R28, desc[UR8][R28.64] ;  /* 0x000000081c1c7981 */ /* 0x000ee2000c1e1500 */
[----:B----4-:R-:W-:-:S05]  /*11080*/  IMAD.WIDE R32, R3, 0x2, R32 ;  /* 0x0000000203207825 */ /* 0x010fca00078e0220 */
[----:B------:R0:W4:Y:S02]  /*11090*/  LDG.E.U16 R29, desc[UR8][R32.64] ;  /* 0x00000008201d7981 */ /* 0x000124000c1e1500 */
[C---:B0-----:R-:W-:Y:S02]  /*110a0*/  IMAD.WIDE R32, R3.reuse, 0x2, R48 ;  /* 0x0000000203207825 */ /* 0x041fe400078e0230 */
[----:B------:R-:W3:Y:S02]  /*110b0*/  LDL.64 R48, [R1+0x280] ;  /* 0x0002800001307983 */ /* 0x000ee40000100a00 */
[C---:B------:R-:W-:Y:S02]  /*110c0*/  IMAD.WIDE R34, R3.reuse, 0x2, R34 ;  /* 0x0000000203227825 */ /* 0x040fe400078e0222 */
[----:B------:R-:W4:Y:S04]  /*110d0*/  LDG.E.U16 R32, desc[UR8][R32.64] ;  /* 0x0000000820207981 */ /* 0x000f28000c1e1500 */
[----:B------:R0:W4:Y:S02]  /*110e0*/  LDG.E.U16 R27, desc[UR8][R34.64] ;  /* 0x00000008221b7981 */ /* 0x000124000c1e1500 */
[----:B0-----:R-:W-:-:S02]  /*110f0*/  IMAD.WIDE R34, R3, 0x2, R46 ;  /* 0x0000000203227825 */ /* 0x001fc400078e022e */
[----:B------:R-:W4:Y:S02]  /*11100*/  LDL.64 R46, [R1+0x5a0] ;  /* 0x0005a000012e7983 */ /* 0x000f240000100a00 */
[C---:B------:R-:W-:Y:S02]  /*11110*/  IMAD.WIDE R38, R3.reuse, 0x2, R38 ;  /* 0x0000000203267825 */ /* 0x040fe400078e0226 */
[----:B------:R-:W4:Y:S04]  /*11120*/  LDG.E.U16 R34, desc[UR8][R34.64] ;  /* 0x0000000822227981 */ /* 0x000f28000c1e1500 */
[----:B------:R0:W4:Y:S01]  /*11130*/  LDG.E.U16 R33, desc[UR8][R38.64] ;  /* 0x0000000826217981 */ /* 0x000122000c1e1500 */
[----:B------:R-:W-:-:S05]  /*11140*/  IMAD.WIDE R36, R3, 0x2, R36 ;  /* 0x0000000203247825 */ /* 0x000fca00078e0224 */
[----:B------:R1:W4:Y:S01]  /*11150*/  LDG.E.U16 R35, desc[UR8][R36.64] ;  /* 0x0000000824237981 */ /* 0x000322000c1e1500 */
[----:B0-----:R-:W-:-:S03]  /*11160*/  IMAD.WIDE R38, R3, 0x2, R52 ;  /* 0x0000000203267825 */ /* 0x001fc600078e0234 */
[----:B------:R-:W5:Y:S01]  /*11170*/  LDL.64 R52, [R1+0x4a8] ;  /* 0x0004a80001347983 */ /* 0x000f620000100a00 */
[----:B------:R-:W-:-:S03]  /*11180*/  IMAD.WIDE R30, R3, 0x2, R30 ;  /* 0x00000002031e7825 */ /* 0x000fc600078e021e */
[----:B------:R-:W5:Y:S01]  /*11190*/  LDG.E.U16 R38, desc[UR8][R38.64] ;  /* 0x0000000826267981 */ /* 0x000f62000c1e1500 */
[----:B-1----:R-:W-:-:S03]  /*111a0*/  IMAD.WIDE R36, R3, 0x2, R54 ;  /* 0x0000000203247825 */ /* 0x002fc600078e0236 */
[----:B------:R-:W5:Y:S04]  /*111b0*/  LDL.64 R54, [R1+0x528] ;  /* 0x0005280001367983 */ /* 0x000f680000100a00 */
[----:B------:R0:W5:Y:S01]  /*111c0*/  LDG.E.U16 R21, desc[UR8][R30.64] ;  /* 0x000000081e157981 */ /* 0x000162000c1e1500 */
[----:B------:R-:W-:-:S03]  /*111d0*/  IMAD.WIDE R40, R3, 0x2, R40 ;  /* 0x0000000203287825 */ /* 0x000fc600078e0228 */
[----:B------:R-:W5:Y:S01]  /*111e0*/  LDG.E.U16 R36, desc[UR8][R36.64] ;  /* 0x0000000824247981 */ /* 0x000f62000c1e1500 */
[----:B0-----:R-:W-:-:S03]  /*111f0*/  IMAD.WIDE R30, R3, 0x2, R50 ;  /* 0x00000002031e7825 */ /* 0x001fc600078e0232 */
[----:B------:R-:W5:Y:S04]  /*11200*/  LDL.64 R50, [R1+0x300] ;  /* 0x0003000001327983 */ /* 0x000f680000100a00 */
[----:B------:R-:W5:Y:S04]  /*11210*/  LDG.E.U16 R30, desc[UR8][R30.64] ;  /* 0x000000081e1e7981 */ /* 0x000f68000c1e1500 */
[----:B------:R0:W5:Y:S02]  /*11220*/  LDG.E.U16 R31, desc[UR8][R40.64] ;  /* 0x00000008281f7981 */ /* 0x000164000c1e1500 */
[----:B0-----:R-:W-:-:S02]  /*11230*/  IMAD.WIDE R40, R3, 0x2, R58 ;  /* 0x0000000203287825 */ /* 0x001fc400078e023a */
[----:B------:R-:W5:Y:S04]  /*11240*/  LDL.64 R58, [R1+0x3b8] ;  /* 0x0003b800013a7983 */ /* 0x000f680000100a00 */
[----:B------:R-:W5:Y:S01]  /*11250*/  LDG.E.U16 R40, desc[UR8][R40.64] ;  /* 0x0000000828287981 */ /* 0x000f62000c1e1500 */
[----:B--2---:R-:W-:-:S05]  /*11260*/  IMAD.WIDE R42, R3, 0x2, R42 ;  /* 0x00000002032a7825 */ /* 0x004fca00078e022a */
[----:B------:R0:W2:Y:S02]  /*11270*/  LDG.E.U16 R39, desc[UR8][R42.64] ;  /* 0x000000082a277981 */ /* 0x0000a4000c1e1500 */
[C---:B0-----:R-:W-:Y:S02]  /*11280*/  IMAD.WIDE R42, R3.reuse, 0x2, R62 ;  /* 0x00000002032a7825 */ /* 0x041fe400078e023e */
[----:B------:R-:W2:Y:S04]  /*11290*/  LDL.64 R62, [R1+0x5d0] ;  /* 0x0005d000013e7983 */ /* 0x000ea80000100a00 */
[----:B------:R-:W2:Y:S01]  /*112a0*/  LDG.E.U16 R42, desc[UR8][R42.64] ;  /* 0x000000082a2a7981 */ /* 0x000ea2000c1e1500 */
[----:B---3--:R-:W-:-:S05]  /*112b0*/  IMAD.WIDE R48, R3, 0x2, R48 ;  /* 0x0000000203307825 */ /* 0x008fca00078e0230 */
[----:B------:R0:W3:Y:S02]  /*112c0*/  LDG.E.U16 R43, desc[UR8][R48.64] ;  /* 0x00000008302b7981 */ /* 0x0000e4000c1e1500 */
[C---:B0-----:R-:W-:Y:S02]  /*112d0*/  IMAD.WIDE R48, R3.reuse, 0x2, R78 ;  /* 0x0000000203307825 */ /* 0x041fe400078e024e */
[----:B------:R-:W2:Y:S02]  /*112e0*/  LDL.64 R78, [R1+0x598] ;  /* 0x00059800014e7983 */ /* 0x000ea40000100a00 */
[C---:B------:R-:W-:Y:S02]  /*112f0*/  IMAD.WIDE R44, R3.reuse, 0x2, R44 ;  /* 0x00000002032c7825 */ /* 0x040fe400078e022c */
[----:B------:R-:W3:Y:S04]  /*11300*/  LDG.E.U16 R48, desc[UR8][R48.64] ;  /* 0x0000000830307981 */ /* 0x000ee8000c1e1500 */
[----:B------:R0:W3:Y:S02]  /*11310*/  LDG.E.U16 R37, desc[UR8][R44.64] ;  /* 0x000000082c257981 */ /* 0x0000e4000c1e1500 */
[----:B0-----:R-:W-:-:S02]  /*11320*/  IMAD.WIDE R44, R3, 0x2, R56 ;  /* 0x00000002032c7825 */ /* 0x001fc400078e0238 */
[----:B------:R-:W3:Y:S02]  /*11330*/  LDL.64 R56, [R1+0x338] ;  /* 0x0003380001387983 */ /* 0x000ee40000100a00 */
[C---:B----4-:R-:W-:Y:S02]  /*11340*/  IMAD.WIDE R46, R3.reuse, 0x2, R46 ;  /* 0x00000002032e7825 */ /* 0x050fe400078e022e */
[----:B------:R-:W4:Y:S02]  /*11350*/  LDG.E.U16 R44, desc[UR8][R44.64] ;  /* 0x000000082c2c7981 */ /* 0x000f24000c1e1500 */
[----:B-----5:R-:W-:-:S05]  /*11360*/  IMAD.WIDE R52, R3, 0x2, R52 ;  /* 0x0000000203347825 */ /* 0x020fca00078e0234 */
[----:B------:R-:W5:Y:S01]  /*11370*/  LDG.E.U16 R49, desc[UR8][R52.64] ;  /* 0x0000000834317981 */ /* 0x000f62000c1e1500 */
[----:B------:R-:W-:-:S03]  /*11380*/  IMAD.WIDE R54, R3, 0x2, R54 ;  /* 0x0000000203367825 */ /* 0x000fc600078e0236 */
[----:B------:R0:W4:Y:S02]  /*11390*/  LDG.E.U16 R45, desc[UR8][R46.64] ;  /* 0x000000082e2d7981 */ /* 0x000124000c1e1500 */
[C---:B0-----:R-:W-:Y:S02]  /*113a0*/  IMAD.WIDE R46, R3.reuse, 0x2, R80 ;  /* 0x00000002032e7825 */ /* 0x041fe400078e0250 */
[----:B------:R-:W4:Y:S04]  /*113b0*/  LDL.64 R80, [R1+0x2b0] ;  /* 0x0002b00001507983 */ /* 0x000f280000100a00 */
[----:B------:R-:W4:Y:S01]  /*113c0*/  LDG.E.U16 R46, desc[UR8][R46.64] ;  /* 0x000000082e2e7981 */ /* 0x000f22000c1e1500 */
[----:B------:R-:W-:-:S03]  /*113d0*/  IMAD.WIDE R52, R3, 0x2, R70 ;  /* 0x0000000203347825 */ /* 0x000fc600078e0246 */
[----:B------:R-:W4:Y:S01]  /*113e0*/  LDL.64 R70, [R1+0x4e0] ;  /* 0x0004e00001467983 */ /* 0x000f220000100a00 */
[----:B------:R-:W-:-:S03]  /*113f0*/  IMAD.WIDE R50, R3, 0x2, R50 ;  /* 0x0000000203327825 */ /* 0x000fc600078e0232 */
[----:B------:R-:W5:Y:S04]  /*11400*/  LDG.E.U16 R52, desc[UR8][R52.64] ;  /* 0x0000000834347981 */ /* 0x000f68000c1e1500 */
[----:B------:R0:W5:Y:S01]  /*11410*/  LDG.E.U16 R47, desc[UR8][R54.64] ;  /* 0x00000008362f7981 */ /* 0x000162000c1e1500 */
[----:B------:R-:W-:-:S03]  /*11420*/  IMAD.WIDE R60, R3, 0x2, R60 ;  /* 0x00000002033c7825 */ /* 0x000fc600078e023c */
[----:B------:R1:W5:Y:S01]  /*11430*/  LDG.E.U16 R41, desc[UR8][R50.64] ;  /* 0x0000000832297981 */ /* 0x000362000c1e1500 */
[----:B0-----:R-:W-:-:S03]  /*11440*/  IMAD.WIDE R54, R3, 0x2, R66 ;  /* 0x0000000203367825 */ /* 0x001fc600078e0242 */
[----:B------:R-:W5:Y:S01]  /*11450*/  LDL.64 R66, [R1+0x460] ;  /* 0x0004600001427983 */ /* 0x000f620000100a00 */
[----:B------:R-:W-:-:S03]  /*11460*/  IMAD.WIDE R58, R3, 0x2, R58 ;  /* 0x00000002033a7825 */ /* 0x000fc600078e023a */
[----:B------:R-:W5:Y:S01]  /*11470*/  LDG.E.U16 R54, desc[UR8][R54.64] ;  /* 0x0000000836367981 */ /* 0x000f62000c1e1500 */
[----:B-1----:R-:W-:-:S03]  /*11480*/  IMAD.WIDE R50, R3, 0x2, R72 ;  /* 0x0000000203327825 */ /* 0x002fc600078e0248 */
[----:B------:R0:W5:Y:S04]  /*11490*/  LDG.E.U16 R53, desc[UR8][R58.64] ;  /* 0x000000083a357981 */ /* 0x000168000c1e1500 */
[----:B------:R-:W5:Y:S04]  /*114a0*/  LDG.E.U16 R50, desc[UR8][R50.64] ;  /* 0x0000000832327981 */ /* 0x000f68000c1e1500 */
[----:B------:R-:W5:Y:S01]  /*114b0*/  LDL.64 R72, [R1+0x558] ;  /* 0x0005580001487983 */ /* 0x000f620000100a00 */
[----:B0-----:R-:W-:-:S03]  /*114c0*/  IMAD.WIDE R58, R3, 0x2, R74 ;  /* 0x00000002033a7825 */ /* 0x001fc600078e024a */
[----:B------:R-:W5:Y:S04]  /*114d0*/  LDL.64 R74, [R1+0x3b0] ;  /* 0x0003b000014a7983 */ /* 0x000f680000100a00 */
[----:B------:R2:W5:Y:S01]  /*114e0*/  LDG.E.U16 R51, desc[UR8][R60.64] ;  /* 0x000000083c337981 */ /* 0x000562000c1e1500 */
[----:B------:R-:W-:-:S03]  /*114f0*/  IMAD.WIDE R64, R3, 0x2, R64 ;  /* 0x0000000203407825 */ /* 0x000fc600078e0240 */
[----:B------:R-:W5:Y:S01]  /*11500*/  LDG.E.U16 R58, desc[UR8][R58.64] ;  /* 0x000000083a3a7981 */ /* 0x000f62000c1e1500 */
[----:B--2---:R-:W-:-:S03]  /*11510*/  IMAD.WIDE R60, R3, 0x2, R78 ;  /* 0x00000002033c7825 */ /* 0x004fc600078e024e */
[----:B------:R-:W2:Y:S01]  /*11520*/  LDL.64 R78, [R1+0x5c8] ;  /* 0x0005c800014e7983 */ /* 0x000ea20000100a00 */
[----:B------:R-:W-:-:S03]  /*11530*/  IMAD.WIDE R62, R3, 0x2, R62 ;  /* 0x00000002033e7825 */ /* 0x000fc600078e023e */
[----:B------:R-:W2:Y:S04]  /*11540*/  LDG.E.U16 R60, desc[UR8][R60.64] ;  /* 0x000000083c3c7981 */ /* 0x000ea8000c1e1500 */
[----:B------:R-:W2:Y:S01]  /*11550*/  LDG.E.U16 R59, desc[UR8][R62.64] ;  /* 0x000000083e3b7981 */ /* 0x000ea2000c1e1500 */
[----:B---3--:R-:W-:-:S05]  /*11560*/  IMAD.WIDE R56, R3, 0x2, R56 ;  /* 0x0000000203387825 */ /* 0x008fca00078e0238 */
[----:B------:R0:W3:Y:S02]  /*11570*/  LDG.E.U16 R55, desc[UR8][R56.64] ;  /* 0x0000000838377981 */ /* 0x0000e4000c1e1500 */
[C---:B0-----:R-:W-:Y:S02]  /*11580*/  IMAD.WIDE R56, R3.reuse, 0x2, R76 ;  /* 0x0000000203387825 */ /* 0x041fe400078e024c */
[----:B------:R-:W3:Y:S04]  /*11590*/  LDL.64 R76, [R1+0x3f0] ;  /* 0x0003f000014c7983 */ /* 0x000ee80000100a00 */
[----:B------:R-:W3:Y:S01]  /*115a0*/  LDG.E.U16 R56, desc[UR8][R56.64] ;  /* 0x0000000838387981 */ /* 0x000ee2000c1e1500 */
[C---:B------:R-:W-:Y:S02]  /*115b0*/  IMAD.WIDE R62, R3.reuse, 0x2, R84 ;  /* 0x00000002033e7825 */ /* 0x040fe400078e0254 */
[----:B------:R-:W0:Y:S04]  /*115c0*/  LDC R85, c[0x0][0x3c4] ;  /* 0x0000f100ff557b82 */ /* 0x000e280000000800 */
[----:B------:R-:W3:Y:S04]  /*115d0*/  LDG.E.U16 R62, desc[UR8][R62.64] ;  /* 0x000000083e3e7981 */ /* 0x000ee8000c1e1500 */
[----:B------:R1:W3:Y:S01]  /*115e0*/  LDG.E.U16 R57, desc[UR8][R64.64] ;  /* 0x0000000840397981 */ /* 0x0002e2000c1e1500 */
[----:B------:R-:W0:Y:S01]  /*115f0*/  LDC R84, c[0x0][0x3c4] ;  /* 0x0000f100ff547b82 */ /* 0x000e220000000800 */
[----:B----4-:R-:W-:-:S05]  /*11600*/  IMAD.WIDE R70, R3, 0x2, R70 ;  /* 0x0000000203467825 */ /* 0x010fca00078e0246 */
[----:B------:R4:W3:Y:S01]  /*11610*/  LDG.E.U16 R63, desc[UR8][R70.64] ;  /* 0x00000008463f7981 */ /* 0x0008e2000c1e1500 */
[C---:B-1----:R-:W-:Y:S02]  /*11620*/  IMAD.WIDE R64, R3.reuse, 0x2, R82 ;  /* 0x0000000203407825 */ /* 0x042fe400078e0252 */
[----:B------:R-:W1:Y:S04]  /*11630*/  LDC R83, c[0x0][0x3c4] ;  /* 0x0000f100ff537b82 */ /* 0x000e680000000800 */
[----:B------:R-:W3:Y:S01]  /*11640*/  LDG.E.U16 R64, desc[UR8][R64.64] ;  /* 0x0000000840407981 */ /* 0x000ee2000c1e1500 */
[----:B-----5:R-:W-:-:S03]  /*11650*/  IMAD.WIDE R66, R3, 0x2, R66 ;  /* 0x0000000203427825 */ /* 0x020fc600078e0242 */
[----:B------:R-:W5:Y:S02]  /*11660*/  LDC R82, c[0x0][0x3c4] ;  /* 0x0000f100ff527b82 */ /* 0x000f640000000800 */
[----:B------:R0:W3:Y:S01]  /*11670*/  LDG.E.U16 R65, desc[UR8][R66.64] ;  /* 0x0000000842417981 */ /* 0x0000e2000c1e1500 */
[----:B----4-:R-:W-:-:S03]  /*11680*/  IMAD.WIDE R70, R3, 0x2, R86 ;  /* 0x0000000203467825 */ /* 0x010fc600078e0256 */
[----:B------:R-:W4:Y:S04]  /*11690*/  LDL.64 R86, [R1+0x4d8] ;  /* 0x0004d80001567983 */ /* 0x000f280000100a00 */
[----:B------:R-:W4:Y:S01]  /*116a0*/  LDG.E.U16 R70, desc[UR8][R70.64] ;  /* 0x0000000846467981 */ /* 0x000f22000c1e1500 */
[----:B0-----:R-:W-:-:S03]  /*116b0*/  IMAD.WIDE R66, R3, 0x2, R92 ;  /* 0x0000000203427825 */ /* 0x001fc600078e025c */
[----:B------:R-:W4:Y:S01]  /*116c0*/  LDL.64 R92, [R1+0x518] ;  /* 0x00051800015c7983 */ /* 0x000f220000100a00 */
[----:B------:R-:W-:-:S03]  /*116d0*/  IMAD.WIDE R74, R3, 0x2, R74 ;  /* 0x00000002034a7825 */ /* 0x000fc600078e024a */
[----:B------:R-:W4:Y:S04]  /*116e0*/  LDG.E.U16 R66, desc[UR8][R66.64] ;  /* 0x0000000842427981 */ /* 0x000f28000c1e1500 */
[----:B------:R0:W4:Y:S02]  /*116f0*/  LDG.E.U16 R69, desc[UR8][R74.64] ;  /* 0x000000084a457981 */ /* 0x000124000c1e1500 */
[C---:B0-----:R-:W-:Y:S02]  /*11700*/  IMAD.WIDE R74, R3.reuse, 0x2, R90 ;  /* 0x00000002034a7825 */ /* 0x041fe400078e025a */
[----:B------:R-:W0:Y:S04]  /*11710*/  LDC R90, c[0x0][0x3c4] ;  /* 0x0000f100ff5a7b82 */ /* 0x000e280000000800 */
[----:B------:R-:W4:Y:S01]  /*11720*/  LDG.E.U16 R74, desc[UR8][R74.64] ;  /* 0x000000084a4a7981 */ /* 0x000f22000c1e1500 */
[----:B--2---:R-:W-:-:S03]  /*11730*/  IMAD.WIDE R78, R3, 0x2, R78 ;  /* 0x00000002034e7825 */ /* 0x004fc600078e024e */
[----:B------:R-:W2:Y:S02]  /*11740*/  LDC R91, c[0x0][0x3c4] ;  /* 0x0000f100ff5b7b82 */ /* 0x000ea40000000800 */
[----:B------:R0:W2:Y:S02]  /*11750*/  LDG.E.U16 R75, desc[UR8][R78.64] ;  /* 0x000000084e4b7981 */ /* 0x0000a4000c1e1500 */
[C---:B0-----:R-:W-:Y:S02]  /*11760*/  IMAD.WIDE R78, R3.reuse, 0x2, R94 ;  /* 0x00000002034e7825 */ /* 0x041fe400078e025e */
[----:B------:R-:W2:Y:S02]  /*11770*/  LDL.64 R94, [R1+0x498] ;  /* 0x00049800015e7983 */ /* 0x000ea40000100a00 */
[----:B------:R-:W-:-:S05]  /*11780*/  IMAD.WIDE R72, R3, 0x2, R72 ;  /* 0x0000000203487825 */ /* 0x000fca00078e0248 */
[----:B------:R0:W2:Y:S01]  /*11790*/  LDG.E.U16 R61, desc[UR8][R72.64] ;  /* 0x00000008483d7981 */ /* 0x0000a2000c1e1500 */
[----:B---3--:R-:W-:-:S05]  /*117a0*/  IMAD.WIDE R76, R3, 0x2, R76 ;  /* 0x00000002034c7825 */ /* 0x008fca00078e024c */
[----:B------:R3:W2:Y:S01]  /*117b0*/  LDG.E.U16 R67, desc[UR8][R76.64] ;  /* 0x000000084c437981 */ /* 0x0006a2000c1e1500 */
[----:B0-----:R-:W-:Y:S01]  /*117c0*/  IMAD.WIDE R72, R3, 0x2, R98 ;  /* 0x0000000203487825 */ /* 0x001fe200078e0262 */
[----:B-----5:R-:W-:Y:S01]  /*117d0*/  LEA R82, P4, R82, R134, 0x6 ;  /* 0x0000008652527211 */ /* 0x020fe200078830ff */
[----:B------:R-:W0:Y:S02]  /*117e0*/  LDC R98, c[0x0][0x3c4] ;  /* 0x0000f100ff627b82 */ /* 0x000e240000000800 */
[----:B-1----:R-:W-:Y:S01]  /*117f0*/  IMAD.SHL.U32 R83, R83, 0x20, RZ ;  /* 0x0000002053537824 */ /* 0x002fe200078e00ff */
[----:B------:R1:W5:Y:S01]  /*11800*/  LDG.E.U16 R71, desc[UR8][R72.64] ;  /* 0x0000000848477981 */ /* 0x000362000c1e1500 */
[----:B---3--:R-:W-:-:S04]  /*11810*/  IMAD.WIDE R76, R3, 0x2, R88 ;  /* 0x00000002034c7825 */ /* 0x008fc800078e0258 */
[----:B------:R-:W-:Y:S01]  /*11820*/  IMAD.WIDE R80, R3, 0x2, R80 ;  /* 0x0000000203507825 */ /* 0x000fe200078e0250 */
[----:B------:R-:W3:Y:S01]  /*11830*/  LDC R88, c[0x0][0x3c4] ;  /* 0x0000f100ff587b82 */ /* 0x000ee20000000800 */
[----:B------:R-:W-:Y:S01]  /*11840*/  LEA.HI.X.SX32 R83, R83, R135, 0x1, P4 ;  /* 0x0000008753537211 */ /* 0x000fe200020f0eff */
[----:B------:R-:W5:Y:S06]  /*11850*/  LDG.E.U16 R76, desc[UR8][R76.64] ;  /* 0x000000084c4c7981 */ /* 0x000f6c000c1e1500 */
[----:B------:R-:W0:Y:S01]  /*11860*/  LDC R89, c[0x0][0x3c4] ;  /* 0x0000f100ff597b82 */ /* 0x000e220000000800 */
[----:B-1----:R-:W-:Y:S01]  /*11870*/  IMAD.WIDE R72, R3, 0x2, R96 ;  /* 0x0000000203487825 */ /* 0x002fe200078e0260 */
[----:B------:R-:W-:Y:S01]  /*11880*/  LEA R84, P3, R84, R134, 0x5 ;  /* 0x0000008654547211 */ /* 0x000fe200078628ff */
[----:B------:R-:W5:Y:S02]  /*11890*/  LDG.E.U16 R77, desc[UR8][R78.64] ;  /* 0x000000084e4d7981 */ /* 0x000f64000c1e1500 */
[----:B------:R-:W-:-:S02]  /*118a0*/  IMAD.SHL.U32 R85, R85, 0x10, RZ ;  /* 0x0000001055557824 */ /* 0x000fc400078e00ff */
[----:B------:R-:W5:Y:S01]  /*118b0*/  LDG.E.U16 R72, desc[UR8][R72.64] ;  /* 0x0000000848487981 */ /* 0x000f62000c1e1500 */
[----:B------:R-:W-:Y:S02]  /*118c0*/  IMAD.WIDE R82, R3, 0x2, R82 ;  /* 0x0000000203527825 */ /* 0x000fe400078e0252 */
[----:B------:R-:W-:Y:S01]  /*118d0*/  LEA.HI.X.SX32 R85, R85, R135, 0x1, P3 ;  /* 0x0000008755557211 */ /* 0x000fe200018f0eff */
[----:B------:R-:W1:Y:S01]  /*118e0*/  LDC R99, c[0x0][0x3c4] ;  /* 0x0000f100ff637b82 */ /* 0x000e620000000800 */
[----:B------:R4:W5:Y:S02]  /*118f0*/  LDG.E.U16 R73, desc[UR8][R80.64] ;  /* 0x0000000850497981 */ /* 0x000964000c1e1500 */
[----:B----4-:R-:W-:Y:S02]  /*11900*/  IMAD.WIDE R86, R3, 0x2, R86 ;  /* 0x0000000203567825 */ /* 0x010fe400078e0256 */
[----:B------:R3:W4:Y:S01]  /*11910*/  LDG.E.U16 R82, desc[UR8][R82.64] ;  /* 0x0000000852527981 */ /* 0x000722000c1e1500 */
[----:B------:R-:W-:Y:S01]  /*11920*/  MOV R80, R134 ;  /* 0x0000008600507202 */ /* 0x000fe20000000f00 */
[----:B------:R-:W-:-:S02]  /*11930*/  IMAD.MOV.U32 R81, RZ, RZ, R135 ;  /* 0x000000ffff517224 */ /* 0x000fc400078e0087 */
[C---:B------:R-:W-:Y:S02]  /*11940*/  IMAD.WIDE R78, R3.reuse, 0x2, R92 ;  /* 0x00000002034e7825 */ /* 0x040fe400078e025c */
[----:B------:R-:W1:Y:S02]  /*11950*/  LDC R92, c[0x0][0x3c4] ;  /* 0x0000f100ff5c7b82 */ /* 0x000e640000000800 */
[C---:B------:R-:W-:Y:S02]  /*11960*/  IMAD.WIDE R80, R3.reuse, 0x2, R80 ;  /* 0x0000000203507825 */ /* 0x040fe400078e0250 */
[----:B------:R-:W4:Y:S02]  /*11970*/  LDG.E.U16 R78, desc[UR8][R78.64] ;  /* 0x000000084e4e7981 */ /* 0x000f24000c1e1500 */
[----:B------:R-:W-:Y:S02]  /*11980*/  IMAD.WIDE R84, R3, 0x2, R84 ;  /* 0x0000000203547825 */ /* 0x000fe400078e0254 */
[----:B------:R-:W4:Y:S01]  /*11990*/  LDG.E.U16 R80, desc[UR8][R80.64] ;  /* 0x0000000850507981 */ /* 0x000f22000c1e1500 */
[----:B------:R-:W2:Y:S01]  /*119a0*/  LDC R93, c[0x0][0x3c4] ;  /* 0x0000f100ff5d7b82 */ /* 0x000ea20000000800 */
[----:B---3--:R-:W-:Y:S01]  /*119b0*/  IMAD.SHL.U32 R83, R88, 0x40, RZ ;  /* 0x0000004058537824 */ /* 0x008fe200078e00ff */
[----:B0-----:R-:W-:Y:S01]  /*119c0*/  LEA R88, P3, R89, R134, 0x7 ;  /* 0x0000008659587211 */ /* 0x001fe200078638ff */
[----:B------:R-:W-:Y:S01]  /*119d0*/  IMAD R96, R90, 0x6, RZ ;  /* 0x000000065a607824 */ /* 0x000fe200078e02ff */
[----:B------:R2:W3:Y:S02]  /*119e0*/  LDG.E.U16 R79, desc[UR8][R86.64] ;  /* 0x00000008564f7981 */ /* 0x0004e4000c1e1500 */
[----:B------:R-:W-:-:S02]  /*119f0*/  LEA.HI.X.SX32 R89, R83, R135, 0x1, P3 ;  /* 0x0000008753597211 */ /* 0x000fc400018f0eff */
[----:B------:R0:W3:Y:S01]  /*11a00*/  LDG.E.U16 R81, desc[UR8][R84.64] ;  /* 0x0000000854517981 */ /* 0x0000e2000c1e1500 */
[----:B------:R-:W-:Y:S01]  /*11a10*/  IMAD R83, R90, 0x3, RZ ;  /* 0x000000035a537824 */ /* 0x000fe200078e02ff */
[-C--:B------:R-:W-:Y:S02]  /*11a20*/  IADD3 R96, P3, PT, R96, R134.reuse, RZ ;  /* 0x0000008660607210 */ /* 0x080fe40007f7e0ff */
[----:B--2---:R-:W-:Y:S02]  /*11a30*/  LEA R86, P4, R91, R134, 0x4 ;  /* 0x000000865b567211 */ /* 0x004fe400078820ff */
[C---:B0-----:R-:W-:Y:S01]  /*11a40*/  SHF.L.U32 R85, R90.reuse, 0x3, RZ ;  /* 0x000000035a557819 */ /* 0x041fe200000006ff */
[C---:B------:R-:W-:Y:S02]  /*11a50*/  IMAD R84, R90.reuse, 0xa, RZ ;  /* 0x0000000a5a547824 */ /* 0x040fe400078e02ff */
[----:B------:R-:W-:Y:S01]  /*11a60*/  IMAD R91, R90, 0x5, RZ ;  /* 0x000000055a5b7824 */ /* 0x000fe200078e02ff */
[----:B------:R-:W-:-:S02]  /*11a70*/  LEA.HI.X.SX32 R87, R85, R135, 0x1, P4 ;  /* 0x0000008755577211 */ /* 0x000fc400020f0eff */
[----:B------:R-:W-:Y:S02]  /*11a80*/  IADD3 R84, P4, PT, R84, R134, RZ ;  /* 0x0000008654547210 */ /* 0x000fe40007f9e0ff */
[-C--:B------:R-:W-:Y:S02]  /*11a90*/  LEA.HI.X.SX32 R97, R83, R135.reuse, 0x1, P3 ;  /* 0x0000008753617211 */ /* 0x080fe400018f0eff */
[----:B------:R-:W-:Y:S01]  /*11aa0*/  LEA.HI.X.SX32 R85, R91, R135, 0x1, P4 ;  /* 0x000000875b557211 */ /* 0x000fe200020f0eff */
[----:B------:R-:W-:-:S04]  /*11ab0*/  IMAD.WIDE R96, R3, 0x2, R96 ;  /* 0x0000000203607825 */ /* 0x000fc800078e0260 */
[C---:B------:R-:W-:Y:S02]  /*11ac0*/  IMAD.WIDE R84, R3.reuse, 0x2, R84 ;  /* 0x0000000203547825 */ /* 0x040fe400078e0254 */
[----:B------:R-:W2:Y:S02]  /*11ad0*/  LDG.E.U16 R96, desc[UR8][R96.64] ;  /* 0x0000000860607981 */ /* 0x000ea4000c1e1500 */
[----:B------:R-:W-:Y:S01]  /*11ae0*/  IMAD.WIDE R88, R3, 0x2, R88 ;  /* 0x0000000203587825 */ /* 0x000fe200078e0258 */
[----:B-1----:R-:W-:-:S03]  /*11af0*/  LEA R92, P3, R92, R134, 0x2 ;  /* 0x000000865c5c7211 */ /* 0x002fc600078610ff */
[----:B------:R-:W-:Y:S01]  /*11b00*/  IMAD.WIDE R86, R3, 0x2, R86 ;  /* 0x0000000203567825 */ /* 0x000fe200078e0256 */
[----:B------:R-:W2:Y:S04]  /*11b10*/  LDG.E.U16 R83, desc[UR8][R88.64] ;  /* 0x0000000858537981 */ /* 0x000ea8000c1e1500 */
[----:B------:R0:W2:Y:S02]  /*11b20*/  LDG.E.U16 R97, desc[UR8][R84.64] ;  /* 0x0000000854617981 */ /* 0x0000a4000c1e1500 */
[----:B0-----:R-:W-:Y:S02]  /*11b30*/  IMAD.SHL.U32 R85, R90, 0x2, RZ ;  /* 0x000000025a557824 */ /* 0x001fe400078e00ff */
[----:B------:R-:W-:-:S03]  /*11b40*/  IMAD R88, R93, 0x82, RZ ;  /* 0x000000825d587824 */ /* 0x000fc600078e02ff */
[CC--:B------:R-:W-:Y:S02]  /*11b50*/  IADD3 R84, P4, PT, R85.reuse, R134.reuse, RZ ;  /* 0x0000008655547210 */ /* 0x0c0fe40007f9e0ff */
[-C--:B------:R-:W-:Y:S02]  /*11b60*/  LEA.HI.X.SX32 R93, R85, R135.reuse, 0x1, P3 ;  /* 0x00000087555d7211 */ /* 0x080fe400018f0eff */
[----:B------:R-:W-:Y:S01]  /*11b70*/  LEA.HI.X.SX32 R85, R98, R135, 0x1, P4 ;  /* 0x0000008762557211 */ /* 0x000fe200020f0eff */
[----:B------:R-:W-:Y:S01]  /*11b80*/  IMAD R89, R99, 0x41, RZ ;  /* 0x0000004163597824 */ /* 0x000fe200078e02ff */
[----:B------:R-:W-:Y:S01]  /*11b90*/  IADD3 R88, P4, PT, R88, R134, RZ ;  /* 0x0000008658587210 */ /* 0x000fe20007f9e0ff */
[----:B------:R-:W-:-:S04]  /*11ba0*/  IMAD.WIDE R92, R3, 0x2, R92 ;  /* 0x00000002035c7825 */ /* 0x000fc800078e025c */
[----:B------:R-:W-:Y:S01]  /*11bb0*/  IMAD.WIDE R84, R3, 0x2, R84 ;  /* 0x0000000203547825 */ /* 0x000fe200078e0254 */
[----:B------:R-:W-:Y:S01]  /*11bc0*/  LEA.HI.X.SX32 R89, R89, R135, 0x1, P4 ;  /* 0x0000008759597211 */ /* 0x000fe200020f0eff */
[----:B------:R-:W2:Y:S02]  /*11bd0*/  LDG.E.U16 R92, desc[UR8][R92.64] ;  /* 0x000000085c5c7981 */ /* 0x000ea4000c1e1500 */
[C---:B------:R-:W-:Y:S02]  /*11be0*/  IMAD.WIDE R88, R3.reuse, 0x2, R88 ;  /* 0x0000000203587825 */ /* 0x040fe400078e0258 */
[----:B------:R0:W2:Y:S04]  /*11bf0*/  LDG.E.U16 R93, desc[UR8][R84.64] ;  /* 0x00000008545d7981 */ /* 0x0000a8000c1e1500 */
[----:B------:R-:W2:Y:S01]  /*11c00*/  LDG.E.U16 R88, desc[UR8][R88.64] ;  /* 0x0000000858587981 */ /* 0x000ea2000c1e1500 */
[----:B0-----:R-:W-:-:S03]  /*11c10*/  IMAD.WIDE R84, R3, 0x2, R104 ;  /* 0x0000000203547825 */ /* 0x001fc600078e0268 */
[----:B------:R-:W2:Y:S04]  /*11c20*/  LDL.64 R104, [R1+0x5c0] ;  /* 0x0005c00001687983 */ /* 0x000ea80000100a00 */
[----:B------:R0:W2:Y:S02]  /*11c30*/  LDG.E.U16 R99, desc[UR8][R84.64] ;  /* 0x0000000854637981 */ /* 0x0000a4000c1e1500 */
[C---:B0-----:R-:W-:Y:S02]  /*11c40*/  IMAD.WIDE R84, R3.reuse, 0x2, R112 ;  /* 0x0000000203547825 */ /* 0x041fe400078e0270 */
[----:B------:R-:W2:Y:S02]  /*11c50*/  LDL.64 R112, [R1+0x588] ;  /* 0x0005880001707983 */ /* 0x000ea40000100a00 */
[----:B------:R-:W-:-:S06]  /*11c60*/  IMAD.WIDE R94, R3, 0x2, R94 ;  /* 0x00000002035e7825 */ /* 0x000fcc00078e025e */
[----:B------:R-:W2:Y:S04]  /*11c70*/  LDG.E.U16 R94, desc[UR8][R94.64] ;  /* 0x000000085e5e7981 */ /* 0x000ea8000c1e1500 */
[----:B------:R0:W2:Y:S02]  /*11c80*/  LDG.E.U16 R95, desc[UR8][R86.64] ;  /* 0x00000008565f7981 */ /* 0x0000a4000c1e1500 */
[----:B0-----:R-:W-:Y:S02]  /*11c90*/  IMAD.SHL.U32 R87, R90, 0x4, RZ ;  /* 0x000000045a577824 */ /* 0x001fe400078e00ff */
[----:B------:R-:W-:Y:S02]  /*11ca0*/  IMAD.WIDE R90, R3, 0x2, R102 ;  /* 0x00000002035a7825 */ /* 0x000fe400078e0266 */
[----:B------:R-:W2:Y:S01]  /*11cb0*/  LDL.64 R102, [R1+0x268] ;  /* 0x0002680001667983 */ /* 0x000ea20000100a00 */
[----:B------:R-:W-:-:S03]  /*11cc0*/  LEA R86, P3, R100, R134, 0x3 ;  /* 0x0000008664567211 */ /* 0x000fc600078618ff */
[----:B------:R0:W3:Y:S01]  /*11cd0*/  LDG.E.U16 R98, desc[UR8][R90.64] ;  /* 0x000000085a627981 */ /* 0x0000e2000c1e1500 */
[----:B------:R-:W-:-:S03]  /*11ce0*/  LEA.HI.X.SX32 R87, R87, R135, 0x1, P3 ;  /* 0x0000008757577211 */ /* 0x000fc600018f0eff */
[----:B------:R-:W-:-:S04]  /*11cf0*/  IMAD.WIDE R86, R3, 0x2, R86 ;  /* 0x0000000203567825 */ /* 0x000fc800078e0256 */
[C---:B0-----:R-:W-:Y:S01]  /*11d00*/  IMAD.WIDE R90, R3.reuse, 0x2, R118 ;  /* 0x00000002035a7825 */ /* 0x041fe200078e0276 */
[----:B------:R0:W3:Y:S04]  /*11d10*/  LDG.E.U16 R89, desc[UR8][R86.64] ;  /* 0x0000000856597981 */ /* 0x0000e8000c1e1500 */
[----:B------:R-:W3:Y:S04]  /*11d20*/  LDL.64 R118, [R1+0x420] ;  /* 0x0004200001767983 */ /* 0x000ee80000100a00 */
[----:B------:R-:W3:Y:S01]  /*11d30*/  LDG.E.U16 R90, desc[UR8][R90.64] ;  /* 0x000000085a5a7981 */ /* 0x000ee2000c1e1500 */
[----:B0-----:R-:W-:-:S03]  /*11d40*/  IMAD.WIDE R86, R3, 0x2, R106 ;  /* 0x0000000203567825 */ /* 0x001fc600078e026a */
[----:B------:R-:W3:Y:S04]  /*11d50*/  LDL.64 R106, [R1+0x548] ;  /* 0x00054800016a7983 */ /* 0x000ee80000100a00 */
[----:B------:R-:W3:Y:S04]  /*11d60*/  LDG.E.U16 R86, desc[UR8][R86.64] ;  /* 0x0000000856567981 */ /* 0x000ee8000c1e1500 */
[----:B------:R0:W3:Y:S02]  /*11d70*/  LDG.E.U16 R91, desc[UR8][R84.64] ;  /* 0x00000008545b7981 */ /* 0x0000e4000c1e1500 */
[----:B0-----:R-:W-:-:S02]  /*11d80*/  IMAD.WIDE R84, R3, 0x2, R116 ;  /* 0x0000000203547825 */ /* 0x001fc400078e0274 */
[----:B------:R-:W3:Y:S04]  /*11d90*/  LDL.64 R116, [R1+0x490] ;  /* 0x0004900001747983 */ /* 0x000ee80000100a00 */
[----:B------:R0:W3:Y:S02]  /*11da0*/  LDG.E.U16 R87, desc[UR8][R84.64] ;  /* 0x0000000854577981 */ /* 0x0000e4000c1e1500 */
[C---:B0-----:R-:W-:Y:S02]  /*11db0*/  IMAD.WIDE R84, R3.reuse, 0x2, R114 ;  /* 0x0000000203547825 */ /* 0x041fe400078e0272 */
[----:B------:R-:W4:Y:S04]  /*11dc0*/  LDL.64 R114, [R1+0x510] ;  /* 0x0005100001727983 */ /* 0x000f280000100a00 */
[----:B------:R0:W4:Y:S02]  /*11dd0*/  LDG.E.U16 R100, desc[UR8][R84.64] ;  /* 0x0000000854647981 */ /* 0x000124000c1e1500 */
[----:B0-----:R-:W-:-:S02]  /*11de0*/  IMAD.WIDE R84, R3, 0x2, R108 ;  /* 0x0000000203547825 */ /* 0x001fc400078e026c */
[----:B------:R-:W5:Y:S04]  /*11df0*/  LDL.64 R108, [R1+0x4d0] ;  /* 0x0004d000016c7983 */ /* 0x000f680000100a00 */
[----:B------:R2:W5:Y:S02]  /*11e00*/  LDG.E.U16 R101, desc[UR8][R84.64] ;  /* 0x0000000854657981 */ /* 0x000564000c1e1500 */
[----:B--2---:R-:W-:-:S05]  /*11e10*/  IMAD.WIDE R84, R3, 0x2, R102 ;  /* 0x0000000203547825 */ /* 0x004fca00078e0266 */
[----:B------:R0:W2:Y:S02]  /*11e20*/  LDG.E.U16 R102, desc[UR8][R84.64] ;  /* 0x0000000854667981 */ /* 0x0000a4000c1e1500 */
[C---:B0-----:R-:W-:Y:S02]  /*11e30*/  IMAD.WIDE R84, R3.reuse, 0x2, R110 ;  /* 0x0000000203547825 */ /* 0x041fe400078e026e */
[----:B------:R-:W2:Y:S04]  /*11e40*/  LDL.64 R110, [R1+0x450] ;  /* 0x00045000016e7983 */ /* 0x000ea80000100a00 */
[----:B------:R0:W2:Y:S02]  /*11e50*/  LDG.E.U16 R103, desc[UR8][R84.64] ;  /* 0x0000000854677981 */ /* 0x0000a4000c1e1500 */
[----:B0-----:R-:W-:-:S05]  /*11e60*/  IMAD.WIDE R84, R3, 0x2, R104 ;  /* 0x0000000203547825 */ /* 0x001fca00078e0268 */
[----:B------:R0:W2:Y:S02]  /*11e70*/  LDG.E.U16 R104, desc[UR8][R84.64] ;  /* 0x0000000854687981 */ /* 0x0000a4000c1e1500 */
[C---:B0-----:R-:W-:Y:S02]  /*11e80*/  IMAD.WIDE R84, R3.reuse, 0x2, R112 ;  /* 0x0000000203547825 */ /* 0x041fe400078e0270 */
[----:B------:R-:W2:Y:S04]  /*11e90*/  LDL.64 R112, [R1+0x3e0] ;  /* 0x0003e00001707983 */ /* 0x000ea80000100a00 */
[----:B------:R3:W2:Y:S02]  /*11ea0*/  LDG.E.U16 R105, desc[UR8][R84.64] ;  /* 0x0000000854697981 */ /* 0x0006a4000c1e1500 */
[----:B---3--:R-:W-:-:S05]  /*11eb0*/  IMAD.WIDE R84, R3, 0x2, R106 ;  /* 0x0000000203547825 */ /* 0x008fca00078e026a */
[----:B------:R4:W3:Y:S02]  /*11ec0*/  LDG.E.U16 R106, desc[UR8][R84.64] ;  /* 0x00000008546a7981 */ /* 0x0008e4000c1e1500 */
[C---:B----4-:R-:W-:Y:S02]  /*11ed0*/  IMAD.WIDE R84, R3.reuse, 0x2, R114 ;  /* 0x0000000203547825 */ /* 0x050fe400078e0272 */
[----:B------:R-:W4:Y:S04]  /*11ee0*/  LDL.64 R114, [R1+0x360] ;  /* 0x0003600001727983 */ /* 0x000f280000100a00 */
[----:B------:R5:W3:Y:S02]  /*11ef0*/  LDG.E.U16 R107, desc[UR8][R84.64] ;  /* 0x00000008546b7981 */ /* 0x000ae4000c1e1500 */
[----:B-----5:R-:W-:-:S05]  /*11f00*/  IMAD.WIDE R84, R3, 0x2, R108 ;  /* 0x0000000203547825 */ /* 0x020fca00078e026c */
[----:B------:R0:W5:Y:S02]  /*11f10*/  LDG.E.U16 R108, desc[UR8][R84.64] ;  /* 0x00000008546c7981 */ /* 0x000164000c1e1500 */
[C---:B0-----:R-:W-:Y:S02]  /*11f20*/  IMAD.WIDE R84, R3.reuse, 0x2, R116 ;  /* 0x0000000203547825 */ /* 0x041fe400078e0274 */
[----:B------:R-:W3:Y:S04]  /*11f30*/  LDL.64 R116, [R1+0x2e0] ;  /* 0x0002e00001747983 */ /* 0x000ee80000100a00 */
[----:B------:R2:W5:Y:S02]  /*11f40*/  LDG.E.U16 R109, desc[UR8][R84.64] ;  /* 0x00000008546d7981 */ /* 0x000564000c1e1500 */
[----:B--2---:R-:W-:-:S05]  /*11f50*/  IMAD.WIDE R84, R3, 0x2, R110 ;  /* 0x0000000203547825 */ /* 0x004fca00078e026e */
[----:B------:R0:W2:Y:S02]  /*11f60*/  LDG.E.U16 R110, desc[UR8][R84.64] ;  /* 0x00000008546e7981 */ /* 0x0000a4000c1e1500 */
[C---:B0-----:R-:W-:Y:S02]  /*11f70*/  IMAD.WIDE R84, R3.reuse, 0x2, R118 ;  /* 0x0000000203547825 */ /* 0x041fe400078e0276 */
[----:B------:R-:W2:Y:S04]  /*11f80*/  LDL.64 R118, [R1+0x260] ;  /* 0x0002600001767983 */ /* 0x000ea80000100a00 */
[----:B------:R0:W5:Y:S02]  /*11f90*/  LDG.E.U16 R111, desc[UR8][R84.64] ;  /* 0x00000008546f7981 */ /* 0x000164000c1e1500 */
[----:B0-----:R-:W-:-:S05]  /*11fa0*/  IMAD.WIDE R84, R3, 0x2, R112 ;  /* 0x0000000203547825 */ /* 0x001fca00078e0270 */
[----:B------:R0:W5:Y:S02]  /*11fb0*/  LDG.E.U16 R112, desc[UR8][R84.64] ;  /* 0x0000000854707981 */ /* 0x000164000c1e1500 */
[C---:B0-----:R-:W-:Y:S02]  /*11fc0*/  IMAD.WIDE R84, R3.reuse, 0x2, R120 ;  /* 0x0000000203547825 */ /* 0x041fe400078e0278 */
[----:B------:R-:W5:Y:S04]  /*11fd0*/  LDL.64 R120, [R1+0x5b8] ;  /* 0x0005b80001787983 */ /* 0x000f680000100a00 */
[----:B------:R4:W5:Y:S02]  /*11fe0*/  LDG.E.U16 R113, desc[UR8][R84.64] ;  /* 0x0000000854717981 */ /* 0x000964000c1e1500 */
[----:B----4-:R-:W-:-:S05]  /*11ff0*/  IMAD.WIDE R84, R3, 0x2, R114 ;  /* 0x0000000203547825 */ /* 0x010fca00078e0272 */
[----:B------:R0:W4:Y:S02]  /*12000*/  LDG.E.U16 R114, desc[UR8][R84.64] ;  /* 0x0000000854727981 */ /* 0x000124000c1e1500 */
[C---:B0-----:R-:W-:Y:S02]  /*12010*/  IMAD.WIDE R84, R3.reuse, 0x2, R122 ;  /* 0x0000000203547825 */ /* 0x041fe400078e027a */
[----:B------:R-:W4:Y:S04]  /*12020*/  LDL.64 R122, [R1+0x540] ;  /* 0x00054000017a7983 */ /* 0x000f280000100a00 */
[----:B------:R3:W4:Y:S02]  /*12030*/  LDG.E.U16 R115, desc[UR8][R84.64] ;  /* 0x0000000854737981 */ /* 0x000724000c1e1500 */
[----:B---3--:R-:W-:-:S05]  /*12040*/  IMAD.WIDE R84, R3, 0x2, R116 ;  /* 0x0000000203547825 */ /* 0x008fca00078e0274 */
[----:B------:R0:W3:Y:S02]  /*12050*/  LDG.E.U16 R116, desc[UR8][R84.64] ;  /* 0x0000000854747981 */ /* 0x0000e4000c1e1500 */
[C---:B0-----:R-:W-:Y:S02]  /*12060*/  IMAD.WIDE R84, R3.reuse, 0x2, R124 ;  /* 0x0000000203547825 */ /* 0x041fe400078e027c */
[----:B------:R-:W3:Y:S04]  /*12070*/  LDL.64 R124, [R1+0x4c8] ;  /* 0x0004c800017c7983 */ /* 0x000ee80000100a00 */
[----:B------:R2:W3:Y:S02]  /*12080*/  LDG.E.U16 R117, desc[UR8][R84.64] ;  /* 0x0000000854757981 */ /* 0x0004e4000c1e1500 */
[----:B--2---:R-:W-:-:S05]  /*12090*/  IMAD.WIDE R84, R3, 0x2, R118 ;  /* 0x0000000203547825 */ /* 0x004fca00078e0276 */
[----:B------:R0:W2:Y:S02]  /*120a0*/  LDG.E.U16 R118, desc[UR8][R84.64] ;  /* 0x0000000854767981 */ /* 0x0000a4000c1e1500 */
[C---:B0-----:R-:W-:Y:S02]  /*120b0*/  IMAD.WIDE R84, R3.reuse, 0x2, R128 ;  /* 0x0000000203547825 */ /* 0x041fe400078e0280 */
[----:B------:R-:W2:Y:S04]  /*120c0*/  LDL.64 R128, [R1+0x3d8] ;  /* 0x0003d80001807983 */ /* 0x000ea80000100a00 */
[----:B------:R5:W2:Y:S02]  /*120d0*/  LDG.E.U16 R119, desc[UR8][R84.64] ;  /* 0x0000000854777981 */ /* 0x000aa4000c1e1500 */
[----:B-----5:R-:W-:-:S05]  /*120e0*/  IMAD.WIDE R84, R3, 0x2, R120 ;  /* 0x0000000203547825 */ /* 0x020fca00078e0278 */
[----:B------:R0:W5:Y:S02]  /*120f0*/  LDG.E.U16 R120, desc[UR8][R84.64] ;  /* 0x0000000854787981 */ /* 0x000164000c1e1500 */
[C---:B0-----:R-:W-:Y:S02]  /*12100*/  IMAD.WIDE R84, R3.reuse, 0x2, R130 ;  /* 0x0000000203547825 */ /* 0x041fe400078e0282 */
[----:B------:R-:W2:Y:S04]  /*12110*/  LDL.64 R130, [R1+0x358] ;  /* 0x0003580001827983 */ /* 0x000ea80000100a00 */
[----:B------:R4:W2:Y:S02]  /*12120*/  LDG.E.U16 R121, desc[UR8][R84.64] ;  /* 0x0000000854797981 */ /* 0x0008a4000c1e1500 */
[----:B----4-:R-:W-:-:S05]  /*12130*/  IMAD.WIDE R84, R3, 0x2, R122 ;  /* 0x0000000203547825 */ /* 0x010fca00078e027a */
[----:B------:R0:W4:Y:S04]  /*12140*/  LDG.E.U16 R122, desc[UR8][R84.64] ;  /* 0x00000008547a7981 */ /* 0x000128000c1e1500 */
[----:B------:R-:W0:Y:S02]  /*12150*/  LDL.64 R84, [R1+0x508] ;  /* 0x0005080001547983 */ /* 0x000e240000100a00 */
[----:B0-----:R-:W-:-:S05]  /*12160*/  IMAD.WIDE R84, R3, 0x2, R84 ;  /* 0x0000000203547825 */ /* 0x001fca00078e0254 */
[----:B------:R3:W2:Y:S02]  /*12170*/  LDG.E.U16 R123, desc[UR8][R84.64] ;  /* 0x00000008547b7981 */ /* 0x0006a4000c1e1500 */
[----:B---3--:R-:W-:-:S05]  /*12180*/  IMAD.WIDE R84, R3, 0x2, R124 ;  /* 0x0000000203547825 */ /* 0x008fca00078e027c */
[----:B------:R0:W3:Y:S04]  /*12190*/  LDG.E.U16 R124, desc[UR8][R84.64] ;  /* 0x00000008547c7981 */ /* 0x0000e8000c1e1500 */
[----:B------:R-:W0:Y:S02]  /*121a0*/  LDL.64 R84, [R1+0x488] ;  /* 0x0004880001547983 */ /* 0x000e240000100a00 */
[----:B0-----:R-:W-:-:S05]  /*121b0*/  IMAD.WIDE R84, R3, 0x2, R84 ;  /* 0x0000000203547825 */ /* 0x001fca00078e0254 */
[----:B------:R0:W2:Y:S02]  /*121c0*/  LDG.E.U16 R125, desc[UR8][R84.64] ;  /* 0x00000008547d7981 */ /* 0x0000a4000c1e1500 */
[----:B0-----:R-:W-:-:S05]  /*121d0*/  IMAD.WIDE R84, R3, 0x2, R126 ;  /* 0x0000000203547825 */ /* 0x001fca00078e027e */
[----:B------:R0:W2:Y:S04]  /*121e0*/  LDG.E.U16 R126, desc[UR8][R84.64] ;  /* 0x00000008547e7981 */ /* 0x0000a8000c1e1500 */
[----:B------:R-:W0:Y:S02]  /*121f0*/  LDL.64 R84, [R1+0x418] ;  /* 0x0004180001547983 */ /* 0x000e240000100a00 */
[----:B0-----:R-:W-:-:S05]  /*12200*/  IMAD.WIDE R84, R3, 0x2, R84 ;  /* 0x0000000203547825 */ /* 0x001fca00078e0254 */
[----:B------:R2:W3:Y:S02]  /*12210*/  LDG.E.U16 R127, desc[UR8][R84.64] ;  /* 0x00000008547f7981 */ /* 0x0004e4000c1e1500 */
[----:B--2---:R-:W-:-:S05]  /*12220*/  IMAD.WIDE R84, R3, 0x2, R128 ;  /* 0x0000000203547825 */ /* 0x004fca00078e0280 */
[----:B------:R0:W2:Y:S04]  /*12230*/  LDG.E.U16 R128, desc[UR8][R84.64] ;  /* 0x0000000854807981 */ /* 0x0000a8000c1e1500 */
[----:B------:R-:W0:Y:S02]  /*12240*/  LDL.64 R84, [R1+0x398] ;  /* 0x0003980001547983 */ /* 0x000e240000100a00 */
[----:B0-----:R-:W-:-:S05]  /*12250*/  IMAD.WIDE R84, R3, 0x2, R84 ;  /* 0x0000000203547825 */ /* 0x001fca00078e0254 */
[----:B------:R0:W2:Y:S02]  /*12260*/  LDG.E.U16 R129, desc[UR8][R84.64] ;  /* 0x0000000854817981 */ /* 0x0000a4000c1e1500 */
[----:B0-----:R-:W-:-:S05]  /*12270*/  IMAD.WIDE R84, R3, 0x2, R130 ;  /* 0x0000000203547825 */ /* 0x001fca00078e0282 */
[----:B------:R0:W2:Y:S04]  /*12280*/  LDG.E.U16 R130, desc[UR8][R84.64] ;  /* 0x0000000854827981 */ /* 0x0000a8000c1e1500 */
[----:B------:R-:W0:Y:S02]  /*12290*/  LDL.64 R84, [R1+0x318] ;  /* 0x0003180001547983 */ /* 0x000e240000100a00 */
        /* <DEDUP_REMOVED lines=8> */
[----:B------:R-:W0:Y:S01]  /*12320*/  LDL.64 R84, [R1+0x258] ;  /* 0x0002580001547983 */ /* 0x000e220000100a00 */
[----:B------:R-:W-:-:S03]  /*12330*/  LOP3.LUT R138, R136, 0x10, RZ, 0x3c, !PT ;  /* 0x00000010888a7812 */ /* 0x000fc600078e3cff */
        /* <DEDUP_REMOVED lines=17> */
[----:B0-----:R-:W-:-:S06]  /*12450*/  IMAD.WIDE R84, R3, 0x2, R84 ;  /* 0x0000000203547825 */ /* 0x001fcc00078e0254 */
[----:B------:R-:W2:Y:S04]  /*12460*/  LDG.E.U16 R84, desc[UR8][R84.64] ;  /* 0x0000000854547981 */ /* 0x000ea8000c1e1500 */
        /* <DEDUP_REMOVED lines=15> */
[----:B0-----:R-:W0:Y:S01]  /*12560*/  S2R R138, SR_TID.X ;  /* 0x00000000008a7919 */ /* 0x001e220000002100 */
[----:B------:R-:W-:-:S05]  /*12570*/  LOP3.LUT R141, R136, 0x20, RZ, 0x3c, !PT ;  /* 0x00000020888d7812 */ /* 0x000fca00078e3cff */
        /* <DEDUP_REMOVED lines=8> */
[C---:B0-----:R-:W-:Y:S01]  /*12600*/  SHF.L.U32 R5, R138.reuse, 0x1, RZ ;  /* 0x000000018a057819 */ /* 0x041fe200000006ff */
[----:B------:R-:W-:-:S02]  /*12610*/  IMAD.SHL.U32 R4, R138, 0x100, RZ ;  /* 0x000001008a047824 */ /* 0x000fc400078e00ff */
[----:B------:R-:W-:Y:S01]  /*12620*/  STS.U16 [R141+UR4+0x22100], R36 ;  /* 0x022100248d007988 */ /* 0x000fe20008000404 */
[C---:B------:R-:W-:Y:S01]  /*12630*/  IMAD.SHL.U32 R7, R138.reuse, 0x2, RZ ;  /* 0x000000028a077824 */ /* 0x040fe200078e00ff */
[----:B------:R-:W-:Y:S02]  /*12640*/  SHF.L.U32 R6, R138, 0x8, RZ ;  /* 0x000000088a067819 */ /* 0x000fe400000006ff */
[----:B------:R-:W-:Y:S01]  /*12650*/  STS.U16 [R141+UR4+0x22500], R37 ;  /* 0x022500258d007988 */ /* 0x000fe20008000404 */
        /* <DEDUP_REMOVED lines=11> */
[----:B------:R-:W-:-:S03]  /*12710*/  LOP3.LUT R4, R4, 0xc07e, R5, 0xc8, !PT ;  /* 0x0000c07e04047812 */ /* 0x000fc600078ec805 */
[----:B------:R-:W-:Y:S04]  /*12720*/  STS.U16 [R138+UR4+0x21180], R47 ;  /* 0x0211802f8a007988 */ /* 0x000fe80008000404 */
[----:B------:R-:W-:Y:S04]  /*12730*/  STS.U16 [R138+UR4+0x21580], R48 ;  /* 0x021580308a007988 */ /* 0x000fe80008000404 */
[----:B------:R-:W-:Y:S04]  /*12740*/  STS.U16 [R138+UR4+0x21980], R49 ;  /* 0x021980318a007988 */ /* 0x000fe80008000404 */
[----:B------:R-:W-:Y:S01]  /*12750*/  STS.U16 [R138+UR4+0x21d80], R50 ;  /* 0x021d80328a007988 */ /* 0x000fe20008000404 */
[----:B------:R-:W-:-:S03]  /*12760*/  LOP3.LUT R4, R4, 0x40, RZ, 0x3c, !PT ;  /* 0x0000004004047812 */ /* 0x000fc600078e3cff */
[----:B------:R-:W-:Y:S01]  /*12770*/  STS.U16 [R138+UR4+0x22180], R51 ;  /* 0x022180338a007988 */ /* 0x000fe20008000404 */
[----:B------:R-:W-:-:S03]  /*12780*/  UMOV UR70, 0x1 ;  /* 0x0000000100467882 */ /* 0x000fc60000000000 */
[----:B------:R-:W-:Y:S01]  /*12790*/  STS.U16 [R138+UR4+0x22580], R52 ;  /* 0x022580348a007988 */ /* 0x000fe20008000404 */
[----:B------:R-:W-:-:S03]  /*127a0*/  LOP3.LUT R5, R6, 0xc07e, R7, 0xc8, !PT ;  /* 0x0000c07e06057812 */ /* 0x000fc600078ec807 */
[----:B------:R-:W-:Y:S01]  /*127b0*/  STS.U16 [R138+UR4+0x22980], R53 ;  /* 0x022980358a007988 */ /* 0x000fe20008000404 */
[----:B------:R-:W-:-:S04]  /*127c0*/  @!UP0 UIADD3 UR70, UPT, UPT, -UR70, 0x100000, URZ ;  /* 0x0010000046468890 */ /* 0x000fc8000fffe1ff */
[----:B------:R-:W-:Y:S02]  /*127d0*/  @!UP0 USHF.L.U32 UR71, UR70, 0xb, URZ ;  /* 0x0000000b46478899 */ /* 0x000fe400080006ff */
[----:B------:R-:W-:Y:S01]  /*127e0*/  @!UP0 USHF.L.U32 UR70, UR70, 0x1, URZ ;  /* 0x0000000146468899 */ /* 0x000fe200080006ff */
[----:B------:R-:W-:Y:S04]  /*127f0*/  STS.U16 [R138+UR4+0x22d80], R54 ;  /* 0x022d80368a007988 */ /* 0x000fe80008000404 */
        /* <DEDUP_REMOVED lines=21> */
[----:B------:R-:W-:-:S03]  /*12950*/  VOTEU.ALL UP1, P1 ;  /* 0x0000000000ff7886 */ /* 0x000fc60000820000 */
[----:B------:R1:W-:Y:S01]  /*12960*/  STS.U16 [R6+UR4+0x20280], R97 ;  /* 0x0202806106007988 */ /* 0x0003e20008000404 */
[C---:B0-----:R-:W-:Y:S02]  /*12970*/  LOP3.LUT R4, R5.reuse, 0x60, RZ, 0x3c, !PT ;  /* 0x0000006005047812 */ /* 0x041fe400078e3cff */
[----:B------:R-:W-:Y:S01]  /*12980*/  LOP3.LUT R5, R5, 0x70, RZ, 0x3c, !PT ;  /* 0x0000007005057812 */ /* 0x000fe200078e3cff */
        /* <DEDUP_REMOVED lines=32> */
[----:B-----5:R1:W-:Y:S04]  /*12b90*/  STS.U16 [R5+UR4+0x20780], R120 ;  /* 0x0207807805007988 */ /* 0x0203e80008000404 */
[----:B------:R1:W-:Y:S04]  /*12ba0*/  STS.U16 [R5+UR4+0x20b80], R121 ;  /* 0x020b807905007988 */ /* 0x0003e80008000404 */
[----:B----4-:R1:W-:Y:S04]  /*12bb0*/  STS.U16 [R5+UR4+0x20f80], R122 ;  /* 0x020f807a05007988 */ /* 0x0103e80008000404 */
[----:B------:R1:W-:Y:S04]  /*12bc0*/  STS.U16 [R5+UR4+0x21380], R123 ;  /* 0x0213807b05007988 */ /* 0x0003e80008000404 */
[----:B---3--:R1:W-:Y:S04]  /*12bd0*/  STS.U16 [R5+UR4+0x21780], R124 ;  /* 0x0217807c05007988 */ /* 0x0083e80008000404 */
[----:B------:R1:W-:Y:S04]  /*12be0*/  STS.U16 [R5+UR4+0x21b80], R125 ;  /* 0x021b807d05007988 */ /* 0x0003e80008000404 */
[----:B------:R1:W-:Y:S04]  /*12bf0*/  STS.U16 [R5+UR4+0x21f80], R126 ;  /* 0x021f807e05007988 */ /* 0x0003e80008000404 */
[----:B------:R1:W-:Y:S04]  /*12c00*/  STS.U16 [R5+UR4+0x22380], R127 ;  /* 0x0223807f05007988 */ /* 0x0003e80008000404 */
[----:B--2---:R1:W-:Y:S04]  /*12c10*/  STS.U16 [R5+UR4+0x22780], R128 ;  /* 0x0227808005007988 */ /* 0x0043e80008000404 */
[----:B------:R1:W-:Y:S04]  /*12c20*/  STS.U16 [R5+UR4+0x22b80], R129 ;  /* 0x022b808105007988 */ /* 0x0003e80008000404 */
[----:B------:R1:W-:Y:S04]  /*12c30*/  STS.U16 [R5+UR4+0x22f80], R130 ;  /* 0x022f808205007988 */ /* 0x0003e80008000404 */
[----:B------:R1:W-:Y:S04]  /*12c40*/  STS.U16 [R5+UR4+0x23380], R131 ;  /* 0x0233808305007988 */ /* 0x0003e80008000404 */
[----:B------:R1:W-:Y:S04]  /*12c50*/  STS.U16 [R5+UR4+0x23780], R132 ;  /* 0x0237808405007988 */ /* 0x0003e80008000404 */
[----:B------:R1:W-:Y:S04]  /*12c60*/  STS.U16 [R5+UR4+0x23b80], R137 ;  /* 0x023b808905007988 */ /* 0x0003e80008000404 */
[----:B------:R1:W-:Y:S01]  /*12c70*/  STS.U16 [R5+UR4+0x23f80], R84 ;  /* 0x023f805405007988 */ /* 0x0003e20008000404 */
[----:B------:R0:W-:Y:S06]  /*12c80*/  MEMBAR.ALL.CTA ;  /* 0x0000000000007992 */ /* 0x0001ec0000008000 */
[----:B0-----:R-:W-:Y:S04]  /*12c90*/  FENCE.VIEW.ASYNC.S ;  /* 0x00000000000073c6 */ /* 0x001fe80000000000 */
[----:B------:R-:W0:Y:S02]  /*12ca0*/  FENCE.VIEW.ASYNC.S ;  /* 0x00000000000073c6 */ /* 0x000e240000000000 */
[----:B0-----:R1:W0:Y:S02]  /*12cb0*/  @!UP1 SYNCS.EXCH.64 URZ, [UR4+0x40010], UR70 ;  /* 0x0400104604ff95b2 */ /* 0x0012240008000100 */
[----:B0-----:R-:W-:Y:S06]  /*12cc0*/  BAR.SYNC.DEFER_BLOCKING 0x0 ;  /* 0x0000000000007b1d */ /* 0x001fec0000010000 */
[----:B-1----:R-:W-:Y:S05]  /*12cd0*/  @P2 BRA `(.L_x_13) ;  /* 0x0000000000b82947 */ /* 0x002fea0003800000 */
[----:B------:R-:W2:Y:S04]  /*12ce0*/  LDL R11, [R1+0x630] ;  /* 0x00063000010b7983 */ /* 0x000ea80000100800 */
[----:B------:R-:W3:Y:S01]  /*12cf0*/  LDL R10, [R1+0x638] ;  /* 0x00063800010a7983 */ /* 0x000ee20000100800 */
[----:B------:R-:W-:Y:S02]  /*12d00*/  ELECT P3, URZ, PT ;  /* 0x0000000000ff782f */ /* 0x000fe40003860000 */
[----:B------:R-:W-:Y:S02]  /*12d10*/  MOV.SPILL R8, UR5 ;  /* 0x0000000500087c02 */ /* 0x000fe40009000f00 */
[----:B------:R-:W-:Y:S02]  /*12d20*/  MOV.SPILL R9, UR4 ;  /* 0x0000000400097c02 */ /* 0x000fe40009000f00 */
[----:B--2---:R-:W-:-:S13]  /*12d30*/  R2UR UR70, R11 ;  /* 0x000000000b4672ca */ /* 0x004fda00000e0000 */
[----:B------:R-:W-:Y:S01]  /*12d40*/  IMAD.U32 R4, RZ, RZ, UR70 ;  /* 0x00000046ff047e24 */ /* 0x000fe2000f8e00ff */
[----:B---3--:R-:W-:Y:S02]  /*12d50*/  R2UR UR70, R10 ;  /* 0x000000000a4672ca */ /* 0x008fe400000e0000 */
[----:B------:R-:W2:Y:S01]  /*12d60*/  LDL R10, [R1+0x70c] ;  /* 0x00070c00010a7983 */ /* 0x000ea20000100800 */
[----:B------:R-:W-:Y:S01]  /*12d70*/  @P3 IMAD.MOV.U32 R7, RZ, RZ, 0x40004040 ;  /* 0x40004040ff073424 */ /* 0x000fe200078e00ff */
[----:B------:R-:W-:Y:S01]  /*12d80*/  @P3 MOV R5, 0x40004040 ;  /* 0x4000404000053802 */ /* 0x000fe20000000f00 */
[----:B------:R-:W-:Y:S01]  /*12d90*/  UMOV UR4, 0x0 ;  /* 0x0000000000047882 */ /* 0x000fe20000000000 */
[----:B------:R-:W-:Y:S02]  /*12da0*/  UMOV UR5, 0x8208490 ;  /* 0x0820849000057882 */ /* 0x000fe40000000000 */
[----:B------:R-:W-:Y:S01]  /*12db0*/  @P3 R2UR UR71, R5 ;  /* 0x00000000054732ca */ /* 0x000fe200000e0000 */
[----:B------:R-:W-:Y:S01]  /*12dc0*/  HFMA2 R5, -RZ, RZ, 0, 0 ;  /* 0x00000000ff057431 */ /* 0x000fe200000001ff */
[----:B------:R-:W-:-:S03]  /*12dd0*/  @P3 R2UR UR73, R7 ;  /* 0x00000000074932ca */ /* 0x000fc600000e0000 */
[----:B------:R-:W-:Y:S01]  /*12de0*/  IMAD.U32 R6, RZ, RZ, UR70 ;  /* 0x00000046ff067e24 */ /* 0x000fe2000f8e00ff */
[----:B------:R-:W-:-:S04]  /*12df0*/  @P3 R2UR UR70, R4 ;  /* 0x00000000044632ca */ /* 0x000fc800000e0000 */
[----:B------:R-:W-:-:S13]  /*12e00*/  @P3 R2UR UR72, R6 ;  /* 0x00000000064832ca */ /* 0x000fda00000e0000 */
[----:B------:R0:W-:Y:S02]  /*12e10*/  UTCHMMA gdesc[UR70], gdesc[UR72], tmem[UR74], tmem[UR4], idesc[UR5], !UPT ;  /* 0x00ff0448460075ea */ /* 0x0001e4000f80004a */
[----:B0-----:R-:W-:Y:S01]  /*12e20*/  UMOV UR70, 0x0 ;  /* 0x0000000000467882 */ /* 0x001fe20000000000 */
[----:B------:R-:W-:Y:S01]  /*12e30*/  UMOV UR71, 0x8208490 ;  /* 0x0820849000477882 */ /* 0x000fe20000000000 */
[----:B------:R-:W-:Y:S01]  /*12e40*/  UMOV UR72, 0x0 ;  /* 0x0000000000487882 */ /* 0x000fe20000000000 */
[----:B------:R-:W-:Y:S01]  /*12e50*/  UMOV UR73, 0x8208490 ;  /* 0x0820849000497882 */ /* 0x000fe20000000000 */
[----:B------:R-:W-:Y:S01]  /*12e60*/  UTCHMMA gdesc[UR38], gdesc[UR10], tmem[UR74], tmem[UR70], idesc[UR71], UPT ;  /* 0x00ff460a260075ea */ /* 0x000fe2000b80004a */
        /* <DEDUP_REMOVED lines=13> */
[----:B------:R0:W-:Y:S01]  /*12f40*/  UTCHMMA gdesc[UR40], gdesc[UR68], tmem[UR74], tmem[UR70], idesc[UR71], UPT ;  /* 0x00ff4644280075ea */ /* 0x0001e2000b80004a */
[----:B------:R-:W-:-:S02]  /*12f50*/  R2UR.FILL UR5, R8 ;  /* 0x00000000080572ca */ /* 0x000fc400004e0000 */
[----:B------:R-:W-:Y:S01]  /*12f60*/  R2UR.FILL UR4, R9 ;  /* 0x00000000090472ca */ /* 0x000fe200004e0000 */
[----:B--2---:R-:W-:-:S05]  /*12f70*/  VIADD R4, R10, 0x40010 ;  /* 0x000400100a047836 */ /* 0x004fca0000000000 */
[----:B------:R-:W-:-:S04]  /*12f80*/  @P3 MOV R4, R4 ;  /* 0x0000000400043202 */ /* 0x000fc80000000f00 */
[----:B0-----:R-:W-:-:S13]  /*12f90*/  @P3 R2UR UR70, R4 ;  /* 0x00000000044632ca */ /* 0x001fda00000e0000 */
[----:B------:R0:W-:Y:S01]  /*12fa0*/  UTCBAR [UR70], URZ ;  /* 0x000000ff460073e9 */ /* 0x0001e200080000ff */
[----:B------:R-:W-:Y:S01]  /*12fb0*/  NOP ;  /* 0x0000000000007918 */ /* 0x000fe20000000000 */
.L_x_13:
[----:B------:R-:W1:Y:S01]  /*12fc0*/  SYNCS.PHASECHK.TRANS64.TRYWAIT P3, [UR4+0x40010], RZ ;  /* 0x040010ffff0075a7 */ /* 0x000e620008061104 */
[----:B------:R-:W2:Y:S01]  /*12fd0*/  LDC R69, c[0x0][0x3a8] ;  /* 0x0000ea00ff457b82 */ /* 0x000ea20000000800 */
[----:B-1----:R-:W-:Y:S05]  /*12fe0*/  @!P3 BRA `(.L_x_14) ;  /* 0x000000900058b947 */ /* 0x002fea0003800000 */
.L_x_23:
[----:B------:R-:W3:Y:S01]  /*12ff0*/  LDL R4, [R1+0x644] ;  /* 0x0006440001047983 */ /* 0x000ee20000100800 */
[----:B------:R-:W-:Y:S06]  /*13000*/  BAR.SYNC.DEFER_BLOCKING 0x0 ;  /* 0x0000000000007b1d */ /* 0x000fec0000010000 */
[----:B------:R-:W1:Y:S01]  /*13010*/  S2R R75, SR_TID.X ;  /* 0x00000000004b7919 */ /* 0x000e620000002100 */
[----:B------:R-:W4:Y:S01]  /*13020*/  @!P1 SYNCS.CCTL.IV [UR4+0x40010] ;  /* 0x04001000ff0099b1 */ /* 0x000f220008000004 */
[----:B0--3--:R-:W-:-:S13]  /*13030*/  R2UR UR70, R4 ;  /* 0x00000000044672ca */ /* 0x009fda00000e0000 */
[----:B------:R-:W-:Y:S01]  /*13040*/  LDTM.16dp32bit_t0_t15.x64 R4, tmem[UR70] ;  /* 0x00000046000479ee */ /* 0x000fe20008b00000 */
[----:B------:R-:W0:Y:S01]  /*13050*/  LDTM.16dp32bit_t16_t31.x64 R4, tmem[UR70+0x40] ;  /* 0x00004046000479ee */ /* 0x000e220008b20000 */
[----:B------:R-:W-:Y:S01]  /*13060*/  NOP ;  /* 0x0000000000007918 */ /* 0x000fe20000000000 */
[-C--:B0-2---:R-:W-:Y:S01]  /*13070*/  FMUL R72, R4, R69.reuse ;  /* 0x0000004504487220 */ /* 0x085fe20000400000 */
[-C--:B------:R-:W-:Y:S01]  /*13080*/  FMUL R73, R5, R69.reuse ;  /* 0x0000004505497220 */ /* 0x080fe20000400000 */
[-C--:B------:R-:W-:Y:S01]  /*13090*/  FMUL R74, R6, R69.reuse ;  /* 0x00000045064a7220 */ /* 0x080fe20000400000 */
[-C--:B------:R-:W-:Y:S01]  /*130a0*/  FMUL R71, R7, R69.reuse ;  /* 0x0000004507477220 */ /* 0x080fe20000400000 */
[----:B------:R-:W-:-:S03]  /*130b0*/  FMUL R70, R8, R69 ;  /* 0x0000004508467220 */ /* 0x000fc60000400000 */
[----:B------:R-:W-:Y:S01]  /*130c0*/  FMNMX3 R74, R72, R73, R74, !PT ;  /* 0x00000049484a7276 */ /* 0x000fe2000780004a */
[-C--:B------:R-:W-:Y:S01]  /*130d0*/  FMUL R73, R9, R69.reuse ;  /* 0x0000004509497220 */ /* 0x080fe20000400000 */
[----:B------:R-:W-:Y:S02]  /*130e0*/  FMUL R72, R10, R69 ;  /* 0x000000450a487220 */ /* 0x000fe40000400000 */
[----:B------:R-:W-:Y:S01]  /*130f0*/  FMNMX3 R74, R74, R71, R70, !PT ;  /* 0x000000474a4a7276 */ /* 0x000fe20007800046 */
[-C--:B------:R-:W-:Y:S01]  /*13100*/  FMUL R71, R11, R69.reuse ;  /* 0x000000450b477220 */ /* 0x080fe20000400000 */
[----:B------:R-:W-:Y:S02]  /*13110*/  FMUL R70, R12, R69 ;  /* 0x000000450c467220 */ /* 0x000fe40000400000 */
[----:B------:R-:W-:Y:S01]  /*13120*/  FMNMX3 R74, R74, R73, R72, !PT ;  /* 0x000000494a4a7276 */ /* 0x000fe20007800048 */
[-C--:B------:R-:W-:Y:S01]  /*13130*/  FMUL R73, R13, R69.reuse ;  /* 0x000000450d497220 */ /* 0x080fe20000400000 */
[----:B------:R-:W-:-:S02]  /*13140*/  FMUL R72, R14, R69 ;  /* 0x000000450e487220 */ /* 0x000fc40000400000 */
        /* <DEDUP_REMOVED lines=79> */
[----:B------:R-:W-:Y:S01]  /*13640*/  FMUL R71, R67, R69 ;  /* 0x0000004543477220 */ /* 0x000fe20000400000 */
[----:B-1----:R-:W-:-:S02]  /*13650*/  SHF.R.U32.HI R72, RZ, 0x2, R75 ;  /* 0x00000002ff487819 */ /* 0x002fc4000001164b */
[----:B------:R-:W-:Y:S02]  /*13660*/  FMNMX3 R70, R70, R73, R74, !PT ;  /* 0x0000004946467276 */ /* 0x000fe4000780004a */
[----:B------:R-:W-:Y:S02]  /*13670*/  LOP3.LUT R72, R72, 0x38, RZ, 0xc0, !PT ;  /* 0x0000003848487812 */ /* 0x000fe400078ec0ff */
[----:B------:R-:W-:Y:S02]  /*13680*/  FMNMX R70, R71, R70, !PT ;  /* 0x0000004647467209 */ /* 0x000fe40007800000 */
[----:B------:R-:W-:-:S03]  /*13690*/  SHF.R.U32.HI R73, RZ, 0x1, R75 ;  /* 0x00000001ff497819 */ /* 0x000fc6000001164b */
[----:B------:R-:W0:Y:S02]  /*136a0*/  SHFL.BFLY PT, R132, R70, 0x10, 0x1f ;  /* 0x0e001f0046847f89 */ /* 0x000e2400000e0000 */
[----:B0-----:R-:W-:-:S05]  /*136b0*/  FMNMX3 R132, R70, R132, R68, !PT ;  /* 0x0000008446847276 */ /* 0x001fca0007800044 */
[-CC-:B------:R-:W-:Y:S01]  /*136c0*/  FFMA R5, R5, R69.reuse, -R132.reuse ;  /* 0x0000004505057223 */ /* 0x180fe20000000884 */
[-CC-:B------:R-:W-:Y:S01]  /*136d0*/  FFMA R70, R6, R69.reuse, -R132.reuse ;  /* 0x0000004506467223 */ /* 0x180fe20000000884 */
[-CC-:B------:R-:W-:Y:S01]  /*136e0*/  FFMA R7, R7, R69.reuse, -R132.reuse ;  /* 0x0000004507077223 */ /* 0x180fe20000000884 */
[-CC-:B------:R-:W-:Y:S01]  /*136f0*/  FFMA R9, R9, R69.reuse, -R132.reuse ;  /* 0x0000004509097223 */ /* 0x180fe20000000884 */
[----:B------:R-:W-:Y:S01]  /*13700*/  FMUL R5, R5, 1.4426950216293334961 ;  /* 0x3fb8aa3b05057820 */ /* 0x000fe20000400000 */
[-CC-:B------:R-:W-:Y:S01]  /*13710*/  FFMA R11, R11, R69.reuse, -R132.reuse ;  /* 0x000000450b0b7223 */ /* 0x180fe20000000884 */
[----:B------:R-:W-:Y:S01]  /*13720*/  FMUL R7, R7, 1.4426950216293334961 ;  /* 0x3fb8aa3b07077820 */ /* 0x000fe20000400000 */
[----:B------:R-:W-:Y:S01]  /*13730*/  FMUL R9, R9, 1.4426950216293334961 ;  /* 0x3fb8aa3b09097820 */ /* 0x000fe20000400000 */
[----:B------:R0:W-:Y:S01]  /*13740*/  MUFU.EX2 R6, R5 ;  /* 0x0000000500067308 */ /* 0x0001e20000000800 */
[----:B------:R-:W-:Y:S01]  /*13750*/  FMUL R11, R11, 1.4426950216293334961 ;  /* 0x3fb8aa3b0b0b7820 */ /* 0x000fe20000400000 */
[-CC-:B------:R-:W-:Y:S01]  /*13760*/  FFMA R13, R13, R69.reuse, -R132.reuse ;  /* 0x000000450d0d7223 */ /* 0x180fe20000000884 */
[-CC-:B------:R-:W-:Y:S01]  /*13770*/  FFMA R15, R15, R69.reuse, -R132.reuse ;  /* 0x000000450f0f7223 */ /* 0x180fe20000000884 */
[-CC-:B------:R-:W-:Y:S01]  /*13780*/  FFMA R17, R17, R69.reuse, -R132.reuse ;  /* 0x0000004511117223 */ /* 0x180fe20000000884 */
[-CC-:B------:R-:W-:Y:S01]  /*13790*/  FFMA R19, R19, R69.reuse, -R132.reuse ;  /* 0x0000004513137223 */ /* 0x180fe20000000884 */
[----:B------:R-:W-:Y:S01]  /*137a0*/  FMUL R13, R13, 1.4426950216293334961 ;  /* 0x3fb8aa3b0d0d7820 */ /* 0x000fe20000400000 */
[----:B------:R-:W-:Y:S01]  /*137b0*/  FMUL R15, R15, 1.4426950216293334961 ;  /* 0x3fb8aa3b0f0f7820 */ /* 0x000fe20000400000 */
[----:B------:R-:W-:Y:S01]  /*137c0*/  FMUL R17, R17, 1.4426950216293334961 ;  /* 0x3fb8aa3b11117820 */ /* 0x000fe20000400000 */
[----:B0-----:R-:W-:Y:S01]  /*137d0*/  FMUL R5, R70, 1.4426950216293334961 ;  /* 0x3fb8aa3b46057820 */ /* 0x001fe20000400000 */
[-CC-:B------:R-:W-:Y:S01]  /*137e0*/  FFMA R70, R8, R69.reuse, -R132.reuse ;  /* 0x0000004508467223 */ /* 0x180fe20000000884 */
[----:B------:R-:W-:Y:S01]  /*137f0*/  FMUL R19, R19, 1.4426950216293334961 ;  /* 0x3fb8aa3b13137820 */ /* 0x000fe20000400000 */
[----:B------:R0:W-:Y:S01]  /*13800*/  MUFU.EX2 R8, R7 ;  /* 0x0000000700087308 */ /* 0x0001e20000000800 */
[-CC-:B------:R-:W-:Y:S01]  /*13810*/  FFMA R21, R21, R69.reuse, -R132.reuse ;  /* 0x0000004515157223 */ /* 0x180fe20000000884 */
[-CC-:B------:R-:W-:Y:S01]  /*13820*/  FFMA R23, R23, R69.reuse, -R132.reuse ;  /* 0x0000004517177223 */ /* 0x180fe20000000884 */
[-CC-:B------:R-:W-:Y:S01]  /*13830*/  FFMA R25, R25, R69.reuse, -R132.reuse ;  /* 0x0000004519197223 */ /* 0x180fe20000000884 */
[-CC-:B------:R-:W-:Y:S01]  /*13840*/  FFMA R27, R27, R69.reuse, -R132.reuse ;  /* 0x000000451b1b7223 */ /* 0x180fe20000000884 */
[----:B------:R-:W-:Y:S01]  /*13850*/  FMUL R21, R21, 1.4426950216293334961 ;  /* 0x3fb8aa3b15157820 */ /* 0x000fe20000400000 */
[----:B------:R-:W-:Y:S01]  /*13860*/  FMUL R23, R23, 1.4426950216293334961 ;  /* 0x3fb8aa3b17177820 */ /* 0x000fe20000400000 */
[----:B------:R-:W-:Y:S01]  /*13870*/  FMUL R25, R25, 1.4426950216293334961 ;  /* 0x3fb8aa3b19197820 */ /* 0x000fe20000400000 */
[----:B------:R-:W-:Y:S01]  /*13880*/  FMUL R27, R27, 1.4426950216293334961 ;  /* 0x3fb8aa3b1b1b7820 */ /* 0x000fe20000400000 */
[----:B0-----:R-:W-:Y:S01]  /*13890*/  FMUL R7, R70, 1.4426950216293334961 ;  /* 0x3fb8aa3b46077820 */ /* 0x001fe20000400000 */
[-CC-:B------:R-:W-:Y:S01]  /*138a0*/  FFMA R70, R10, R69.reuse, -R132.reuse ;  /* 0x000000450a467223 */ /* 0x180fe20000000884 */
[-CC-:B------:R-:W-:Y:S01]  /*138b0*/  FFMA R29, R29, R69.reuse, -R132.reuse ;  /* 0x000000451d1d7223 */ /* 0x180fe20000000884 */
[----:B------:R0:W-:Y:S01]  /*138c0*/  MUFU.EX2 R10, R9 ;  /* 0x00000009000a7308 */ /* 0x0001e20000000800 */
[-CC-:B------:R-:W-:Y:S01]  /*138d0*/  FFMA R31, R31, R69.reuse, -R132.reuse ;  /* 0x000000451f1f7223 */ /* 0x180fe20000000884 */
[-CC-:B------:R-:W-:Y:S01]  /*138e0*/  FFMA R4, R4, R69.reuse, -R132.reuse ;  /* 0x0000004504047223 */ /* 0x180fe20000000884 */
[----:B------:R-:W-:Y:S01]  /*138f0*/  FMUL R29, R29, 1.4426950216293334961 ;  /* 0x3fb8aa3b1d1d7820 */ /* 0x000fe20000400000 */
[-CC-:B------:R-:W-:Y:S01]  /*13900*/  FFMA R33, R33, R69.reuse, -R132.reuse ;  /* 0x0000004521217223 */ /* 0x180fe20000000884 */
[----:B------:R-:W-:Y:S01]  /*13910*/  FMUL R31, R31, 1.4426950216293334961 ;  /* 0x3fb8aa3b1f1f7820 */ /* 0x000fe20000400000 */
[----:B------:R-:W-:Y:S01]  /*13920*/  FMUL R4, R4, 1.4426950216293334961 ;  /* 0x3fb8aa3b04047820 */ /* 0x000fe20000400000 */
[-CC-:B------:R-:W-:Y:S01]  /*13930*/  FFMA R35, R35, R69.reuse, -R132.reuse ;  /* 0x0000004523237223 */ /* 0x180fe20000000884 */
        /* <DEDUP_REMOVED lines=10> */
[-CC-:B------:R-:W-:Y:S01]  /*139e0*/  FFMA R43, R43, R69.reuse, -R132.reuse ;  /* 0x000000452b2b7223 */ /* 0x180fe20000000884 */
[----:B------:R-:W-:Y:S01]  /*139f0*/  FMUL R41, R41, 1.4426950216293334961 ;  /* 0x3fb8aa3b29297820 */ /* 0x000fe20000400000 */
[----:B------:R-:W1:Y:S01]  /*13a00*/  MUFU.EX2 R4, R4 ;  /* 0x0000000400047308 */ /* 0x000e620000000800 */
[----:B0-----:R-:W-:Y:S01]  /*13a10*/  FMUL R11, R70, 1.4426950216293334961 ;  /* 0x3fb8aa3b460b7820 */ /* 0x001fe20000400000 */
[-CC-:B------:R-:W-:Y:S01]  /*13a20*/  FFMA R70, R14, R69.reuse, -R132.reuse ;  /* 0x000000450e467223 */ /* 0x180fe20000000884 */
[----:B------:R-:W-:Y:S01]  /*13a30*/  FMUL R43, R43, 1.4426950216293334961 ;  /* 0x3fb8aa3b2b2b7820 */ /* 0x000fe20000400000 */
[-CC-:B------:R-:W-:Y:S01]  /*13a40*/  FFMA R45, R45, R69.reuse, -R132.reuse ;  /* 0x000000452d2d7223 */ /* 0x180fe20000000884 */
[-CC-:B------:R-:W-:Y:S01]  /*13a50*/  FFMA R47, R47, R69.reuse, -R132.reuse ;  /* 0x000000452f2f7223 */ /* 0x180fe20000000884 */
[-CC-:B------:R-:W-:Y:S01]  /*13a60*/  FFMA R49, R49, R69.reuse, -R132.reuse ;  /* 0x0000004531317223 */ /* 0x180fe20000000884 */
[-CC-:B------:R-:W-:Y:S01]  /*13a70*/  FFMA R51, R51, R69.reuse, -R132.reuse ;  /* 0x0000004533337223 */ /* 0x180fe20000000884 */
[----:B------:R0:W-:Y:S01]  /*13a80*/  MUFU.EX2 R14, R13 ;  /* 0x0000000d000e7308 */ /* 0x0001e20000000800 */
[----:B------:R-:W-:Y:S01]  /*13a90*/  FMUL R45, R45, 1.4426950216293334961 ;  /* 0x3fb8aa3b2d2d7820 */ /* 0x000fe20000400000 */
[----:B------:R-:W-:Y:S01]  /*13aa0*/  FMUL R47, R47, 1.4426950216293334961 ;  /* 0x3fb8aa3b2f2f7820 */ /* 0x000fe20000400000 */
[----:B------:R-:W-:Y:S01]  /*13ab0*/  FMUL R49, R49, 1.4426950216293334961 ;  /* 0x3fb8aa3b31317820 */ /* 0x000fe20000400000 */
[----:B------:R-:W-:Y:S01]  /*13ac0*/  FMUL R51, R51, 1.4426950216293334961 ;  /* 0x3fb8aa3b33337820 */ /* 0x000fe20000400000 */
[-CC-:B------:R-:W-:Y:S01]  /*13ad0*/  FFMA R53, R53, R69.reuse, -R132.reuse ;  /* 0x0000004535357223 */ /* 0x180fe20000000884 */
[-CC-:B------:R-:W-:Y:S01]  /*13ae0*/  FFMA R55, R55, R69.reuse, -R132.reuse ;  /* 0x0000004537377223 */ /* 0x180fe20000000884 */
[-CC-:B------:R-:W-:Y:S01]  /*13af0*/  FFMA R57, R57, R69.reuse, -R132.reuse ;  /* 0x0000004539397223 */ /* 0x180fe20000000884 */
[----:B------:R-:W2:Y:S01]  /*13b00*/  MUFU.EX2 R5, R5 ;  /* 0x0000000500057308 */ /* 0x000ea20000000800 */
[----:B0-----:R-:W-:Y:S01]  /*13b10*/  FMUL R13, R70, 1.4426950216293334961 ;  /* 0x3fb8aa3b460d7820 */ /* 0x001fe20000400000 */
[-CC-:B------:R-:W-:Y:S01]  /*13b20*/  FFMA R70, R16, R69.reuse, -R132.reuse ;  /* 0x0000004510467223 */ /* 0x180fe20000000884 */
[----:B------:R-:W-:Y:S01]  /*13b30*/  FMUL R53, R53, 1.4426950216293334961 ;  /* 0x3fb8aa3b35357820 */ /* 0x000fe20000400000 */
[----:B------:R-:W-:Y:S01]  /*13b40*/  FMUL R55, R55, 1.4426950216293334961 ;  /* 0x3fb8aa3b37377820 */ /* 0x000fe20000400000 */
[----:B------:R-:W-:Y:S01]  /*13b50*/  FMUL R57, R57, 1.4426950216293334961 ;  /* 0x3fb8aa3b39397820 */ /* 0x000fe20000400000 */
[-CC-:B------:R-:W-:Y:S01]  /*13b60*/  FFMA R59, R59, R69.reuse, -R132.reuse ;  /* 0x000000453b3b7223 */ /* 0x180fe20000000884 */
[-C--:B------:R-:W-:Y:S01]  /*13b70*/  FFMA R61, R61, R69.reuse, -R132 ;  /* 0x000000453d3d7223 */ /* 0x080fe20000000884 */
[----:B------:R0:W-:Y:S01]  /*13b80*/  MUFU.EX2 R16, R15 ;  /* 0x0000000f00107308 */ /* 0x0001e20000000800 */
[----:B------:R-:W-:Y:S01]  /*13b90*/  FADD R138, -R132, R68 ;  /* 0x00000044848a7221 */ /* 0x000fe20000000100 */
[----:B------:R-:W-:Y:S01]  /*13ba0*/  FMUL R59, R59, 1.4426950216293334961 ;  /* 0x3fb8aa3b3b3b7820 */ /* 0x000fe20000400000 */
[----:B------:R-:W-:Y:S01]  /*13bb0*/  FMUL R61, R61, 1.4426950216293334961 ;  /* 0x3fb8aa3b3d3d7820 */ /* 0x000fe20000400000 */
[-CC-:B------:R-:W-:Y:S01]  /*13bc0*/  FFMA R65, R65, R69.reuse, -R132.reuse ;  /* 0x0000004541417223 */ /* 0x180fe20000000884 */
[----:B------:R-:W-:Y:S01]  /*13bd0*/  FMUL R138, R138, 1.4426950216293334961 ;  /* 0x3fb8aa3b8a8a7820 */ /* 0x000fe20000400000 */
[-CC-:B------:R-:W-:Y:S01]  /*13be0*/  FFMA R66, R66, R69.reuse, -R132.reuse ;  /* 0x0000004542427223 */ /* 0x180fe20000000884 */
[-CC-:B------:R-:W-:Y:S01]  /*13bf0*/  FFMA R67, R67, R69.reuse, -R132.reuse ;  /* 0x0000004543437223 */ /* 0x180fe20000000884 */
[----:B------:R-:W3:Y:S01]  /*13c00*/  MUFU.EX2 R7, R7 ;  /* 0x0000000700077308 */ /* 0x000ee20000000800 */
[----:B0-----:R-:W-:Y:S01]  /*13c10*/  FMUL R15, R70, 1.4426950216293334961 ;  /* 0x3fb8aa3b460f7820 */ /* 0x001fe20000400000 */
[----:B------:R-:W-:Y:S01]  /*13c20*/  FFMA R70, R18, R69, -R132 ;  /* 0x0000004512467223 */ /* 0x000fe20000000884 */
[----:B------:R-:W-:Y:S01]  /*13c30*/  FMUL R65, R65, 1.4426950216293334961 ;  /* 0x3fb8aa3b41417820 */ /* 0x000fe20000400000 */
[----:B------:R-:W-:Y:S01]  /*13c40*/  FMUL R66, R66, 1.4426950216293334961 ;  /* 0x3fb8aa3b42427820 */ /* 0x000fe20000400000 */
[----:B------:R-:W-:-:S03]  /*13c50*/  FMUL R67, R67, 1.4426950216293334961 ;  /* 0x3fb8aa3b43437820 */ /* 0x000fc60000400000 */
[----:B------:R0:W-:Y:S08]  /*13c60*/  MUFU.EX2 R18, R17 ;  /* 0x0000001100127308 */ /* 0x0001f00000000800 */
[----:B------:R-:W5:Y:S01]  /*13c70*/  MUFU.EX2 R9, R9 ;  /* 0x0000000900097308 */ /* 0x000f620000000800 */
[----:B0-----:R-:W-:Y:S01]  /*13c80*/  FMUL R17, R70, 1.4426950216293334961 ;  /* 0x3fb8aa3b46117820 */ /* 0x001fe20000400000 */
[----:B------:R-:W-:-:S06]  /*13c90*/  FFMA R70, R20, R69, -R132 ;  /* 0x0000004514467223 */ /* 0x000fcc0000000884 */
[----:B------:R0:W-:Y:S08]  /*13ca0*/  MUFU.EX2 R20, R19 ;  /* 0x0000001300147308 */ /* 0x0001f00000000800 */
[----:B------:R-:W1:Y:S01]  /*13cb0*/  MUFU.EX2 R11, R11 ;  /* 0x0000000b000b7308 */ /* 0x000e620000000800 */
        /* <DEDUP_REMOVED lines=37> */
[----:B------:R-:W-:Y:S01]  /*13f10*/  FMUL R70, R39, 1.4426950216293334961 ;  /* 0x3fb8aa3b27467820 */ /* 0x000fe20000400000 */
[----:B------:R-:W-:-:S04]  /*13f20*/  FFMA R39, R40, R69, -R132 ;  /* 0x0000004528277223 */ /* 0x000fc80000000884 */
[----:B------:R-:W-:Y:S01]  /*13f30*/  FMUL R39, R39, 1.4426950216293334961 ;  /* 0x3fb8aa3b27277820 */ /* 0x000fe20000400000 */
[----:B------:R1:W-:Y:S08]  /*13f40*/  MUFU.EX2 R40, R70 ;  /* 0x0000004600287308 */ /* 0x0003f00000000800 */
[----:B------:R-:W0:Y:S01]  /*13f50*/  MUFU.EX2 R31, R31 ;  /* 0x0000001f001f7308 */ /* 0x000e220000000800 */
[----:B-1----:R-:W-:-:S04]  /*13f60*/  FADD R70, R4, R6 ;  /* 0x0000000604467221 */ /* 0x002fc80000000000 */
[----:B--2---:R-:W-:-:S03]  /*13f70*/  FADD R70, R5, R70 ;  /* 0x0000004605467221 */ /* 0x004fc60000000000 */
[----:B------:R-:W1:Y:S01]  /*13f80*/  MUFU.EX2 R33, R33 ;  /* 0x0000002100217308 */ /* 0x000e620000000800 */
[----:B------:R-:W-:-:S04]  /*13f90*/  FADD R70, R8, R70 ;  /* 0x0000004608467221 */ /* 0x000fc80000000000 */
[----:B---3--:R-:W-:-:S03]  /*13fa0*/  FADD R70, R7, R70 ;  /* 0x0000004607467221 */ /* 0x008fc60000000000 */
[----:B------:R-:W2:Y:S01]  /*13fb0*/  MUFU.EX2 R35, R35 ;  /* 0x0000002300237308 */ /* 0x000ea20000000800 */
[----:B------:R-:W-:-:S04]  /*13fc0*/  FADD R70, R10, R70 ;  /* 0x000000460a467221 */ /* 0x000fc80000000000 */
[----:B-----5:R-:W-:-:S03]  /*13fd0*/  FADD R70, R9, R70 ;  /* 0x0000004609467221 */ /* 0x020fc60000000000 */
[----:B------:R-:W3:Y:S01]  /*13fe0*/  MUFU.EX2 R37, R37 ;  /* 0x0000002500257308 */ /* 0x000ee20000000800 */
[----:B------:R-:W-:-:S04]  /*13ff0*/  FADD R70, R12, R70 ;  /* 0x000000460c467221 */ /* 0x000fc80000000000 */
[----:B------:R-:W-:-:S03]  /*14000*/  FADD R70, R11, R70 ;  /* 0x000000460b467221 */ /* 0x000fc60000000000 */
[----:B------:R-:W5:Y:S01]  /*14010*/  MUFU.EX2 R39, R39 ;  /* 0x0000002700277308 */ /* 0x000f620000000800 */
[----:B------:R-:W-:-:S04]  /*14020*/  FADD R70, R14, R70 ;  /* 0x000000460e467221 */ /* 0x000fc80000000000 */
[----:B------:R-:W-:-:S03]  /*14030*/  FADD R70, R13, R70 ;  /* 0x000000460d467221 */ /* 0x000fc60000000000 */
[----:B------:R0:W1:Y:S01]  /*14040*/  MUFU.EX2 R42, R41 ;  /* 0x00000029002a7308 */ /* 0x0000620000000800 */
[----:B------:R-:W-:-:S04]  /*14050*/  FADD R70, R16, R70 ;  /* 0x0000004610467221 */ /* 0x000fc80000000000 */
[----:B------:R-:W-:-:S03]  /*14060*/  FADD R70, R15, R70 ;  /* 0x000000460f467221 */ /* 0x000fc60000000000 */
[----:B------:R-:W-:Y:S01]  /*14070*/  MUFU.EX2 R138, R138 ;  /* 0x0000008a008a7308 */ /* 0x000fe20000000800 */
[----:B------:R-:W-:Y:S01]  /*14080*/  FADD R70, R18, R70 ;  /* 0x0000004612467221 */ /* 0x000fe20000000000 */
[----:B0-----:R-:W-:Y:S01]  /*14090*/  FMUL R41, R71, 1.4426950216293334961 ;  /* 0x3fb8aa3b47297820 */ /* 0x001fe20000400000 */
[----:B------:R-:W-:Y:S02]  /*140a0*/  FFMA R71, R44, R69, -R132 ;  /* 0x000000452c477223 */ /* 0x000fe40000000884 */
[----:B------:R-:W-:-:S03]  /*140b0*/  FADD R70, R17, R70 ;  /* 0x0000004611467221 */ /* 0x000fc60000000000 */
[----:B------:R-:W0:Y:S01]  /*140c0*/  MUFU.EX2 R41, R41 ;  /* 0x0000002900297308 */ /* 0x000e220000000800 */
        /* <DEDUP_REMOVED lines=10> */
[----:B------:R0:W-:Y:S01]  /*14170*/  MUFU.EX2 R46, R45 ;  /* 0x0000002d002e7308 */ /* 0x0001e20000000800 */
[----:B------:R-:W-:-:S04]  /*14180*/  FADD R70, R26, R70 ;  /* 0x000000461a467221 */ /* 0x000fc80000000000 */
[----:B------:R-:W-:-:S03]  /*14190*/  FADD R70, R25, R70 ;  /* 0x0000004619467221 */ /* 0x000fc60000000000 */
[----:B------:R-:W1:Y:S01]  /*141a0*/  MUFU.EX2 R43, R43 ;  /* 0x0000002b002b7308 */ /* 0x000e620000000800 */
[----:B------:R-:W-:Y:S01]  /*141b0*/  FADD R70, R28, R70 ;  /* 0x000000461c467221 */ /* 0x000fe20000000000 */
[----:B0-----:R-:W-:Y:S01]  /*141c0*/  FMUL R45, R71, 1.4426950216293334961 ;  /* 0x3fb8aa3b472d7820 */ /* 0x001fe20000400000 */
[----:B------:R-:W-:Y:S02]  /*141d0*/  FFMA R71, R48, R69, -R132 ;  /* 0x0000004530477223 */ /* 0x000fe40000000884 */
[----:B------:R-:W-:-:S03]  /*141e0*/  FADD R70, R27, R70 ;  /* 0x000000461b467221 */ /* 0x000fc60000000000 */
[----:B------:R0:W-:Y:S01]  /*141f0*/  MUFU.EX2 R48, R47 ;  /* 0x0000002f00307308 */ /* 0x0001e20000000800 */
[----:B------:R-:W-:-:S04]  /*14200*/  FADD R70, R30, R70 ;  /* 0x000000461e467221 */ /* 0x000fc80000000000 */
[----:B------:R-:W-:-:S03]  /*14210*/  FADD R70, R29, R70 ;  /* 0x000000461d467221 */ /* 0x000fc60000000000 */
[----:B------:R-:W2:Y:S01]  /*14220*/  MUFU.EX2 R45, R45 ;  /* 0x0000002d002d7308 */ /* 0x000ea20000000800 */
[----:B------:R-:W-:Y:S01]  /*14230*/  FADD R70, R32, R70 ;  /* 0x0000004620467221 */ /* 0x000fe20000000000 */
[----:B0-----:R-:W-:Y:S01]  /*14240*/  FMUL R47, R71, 1.4426950216293334961 ;  /* 0x3fb8aa3b472f7820 */ /* 0x001fe20000400000 */
[----:B------:R-:W-:Y:S02]  /*14250*/  FFMA R71, R50, R69, -R132 ;  /* 0x0000004532477223 */ /* 0x000fe40000000884 */
[----:B------:R-:W-:-:S03]  /*14260*/  FADD R70, R31, R70 ;  /* 0x000000461f467221 */ /* 0x000fc60000000000 */
[----:B------:R0:W-:Y:S01]  /*14270*/  MUFU.EX2 R50, R49 ;  /* 0x0000003100327308 */ /* 0x0001e20000000800 */
[----:B------:R-:W-:-:S04]  /*14280*/  FADD R70, R34, R70 ;  /* 0x0000004622467221 */ /* 0x000fc80000000000 */
[----:B-1----:R-:W-:-:S03]  /*14290*/  FADD R70, R33, R70 ;  /* 0x0000004621467221 */ /* 0x002fc60000000000 */
[----:B------:R-:W1:Y:S01]  /*142a0*/  MUFU.EX2 R47, R47 ;  /* 0x0000002f002f7308 */ /* 0x000e620000000800 */
[----:B------:R-:W-:Y:S01]  /*142b0*/  FADD R70, R36, R70 ;  /* 0x0000004624467221 */ /* 0x000fe20000000000 */
[----:B0-----:R-:W-:Y:S01]  /*142c0*/  FMUL R49, R71, 1.4426950216293334961 ;  /* 0x3fb8aa3b47317820 */ /* 0x001fe20000400000 */
[----:B------:R-:W-:Y:S02]  /*142d0*/  FFMA R71, R52, R69, -R132 ;  /* 0x0000004534477223 */ /* 0x000fe40000000884 */
[----:B--2---:R-:W-:-:S03]  /*142e0*/  FADD R70, R35, R70 ;  /* 0x0000004623467221 */ /* 0x004fc60000000000 */
[----:B------:R0:W-:Y:S01]  /*142f0*/  MUFU.EX2 R52, R51 ;  /* 0x0000003300347308 */ /* 0x0001e20000000800 */
[----:B------:R-:W-:-:S04]  /*14300*/  FADD R70, R38, R70 ;  /* 0x0000004626467221 */ /* 0x000fc80000000000 */
[----:B---3--:R-:W-:-:S03]  /*14310*/  FADD R70, R37, R70 ;  /* 0x0000004625467221 */ /* 0x008fc60000000000 */
[----:B------:R-:W2:Y:S01]  /*14320*/  MUFU.EX2 R49, R49 ;  /* 0x0000003100317308 */ /* 0x000ea20000000800 */
[----:B------:R-:W-:Y:S01]  /*14330*/  FADD R70, R40, R70 ;  /* 0x0000004628467221 */ /* 0x000fe20000000000 */
[----:B0-----:R-:W-:Y:S01]  /*14340*/  FMUL R51, R71, 1.4426950216293334961 ;  /* 0x3fb8aa3b47337820 */ /* 0x001fe20000400000 */
[----:B------:R-:W-:Y:S02]  /*14350*/  FFMA R71, R54, R69, -R132 ;  /* 0x0000004536477223 */ /* 0x000fe40000000884 */
[----:B-----5:R-:W-:-:S03]  /*14360*/  FADD R70, R39, R70 ;  /* 0x0000004627467221 */ /* 0x020fc60000000000 */
[----:B------:R0:W-:Y:S01]  /*14370*/  MUFU.EX2 R54, R53 ;  /* 0x0000003500367308 */ /* 0x0001e20000000800 */
[----:B------:R-:W-:-:S04]  /*14380*/  FADD R70, R42, R70 ;  /* 0x000000462a467221 */ /* 0x000fc80000000000 */
[----:B------:R-:W-:-:S03]  /*14390*/  FADD R70, R41, R70 ;  /* 0x0000004629467221 */ /* 0x000fc60000000000 */
[----:B------:R-:W3:Y:S01]  /*143a0*/  MUFU.EX2 R51, R51 ;  /* 0x0000003300337308 */ /* 0x000ee20000000800 */
[----:B------:R-:W-:Y:S01]  /*143b0*/  FADD R70, R44, R70 ;  /* 0x000000462c467221 */ /* 0x000fe20000000000 */
[----:B0-----:R-:W-:Y:S01]  /*143c0*/  FMUL R53, R71, 1.4426950216293334961 ;  /* 0x3fb8aa3b47357820 */ /* 0x001fe20000400000 */
[----:B------:R-:W-:Y:S02]  /*143d0*/  FFMA R71, R56, R69, -R132 ;  /* 0x0000004538477223 */ /* 0x000fe40000000884 */
[----:B------:R-:W-:-:S03]  /*143e0*/  FADD R70, R43, R70 ;  /* 0x000000462b467221 */ /* 0x000fc60000000000 */
[----:B------:R0:W-:Y:S01]  /*143f0*/  MUFU.EX2 R56, R55 ;  /* 0x0000003700387308 */ /* 0x0001e20000000800 */
[----:B------:R-:W-:-:S04]  /*14400*/  FADD R70, R46, R70 ;  /* 0x000000462e467221 */ /* 0x000fc80000000000 */
[----:B------:R-:W-:-:S03]  /*14410*/  FADD R70, R45, R70 ;  /* 0x000000462d467221 */ /* 0x000fc60000000000 */
[----:B------:R-:W5:Y:S01]  /*14420*/  MUFU.EX2 R53, R53 ;  /* 0x0000003500357308 */ /* 0x000f620000000800 */
[----:B0-----:R-:W-:Y:S01]  /*14430*/  FMUL R55, R71, 1.4426950216293334961 ;  /* 0x3fb8aa3b47377820 */ /* 0x001fe20000400000 */
[----:B------:R-:W-:Y:S01]  /*14440*/  FFMA R71, R58, R69, -R132 ;  /* 0x000000453a477223 */ /* 0x000fe20000000884 */
[----:B------:R-:W-:-:S04]  /*14450*/  FADD R70, R48, R70 ;  /* 0x0000004630467221 */ /* 0x000fc80000000000 */
[----:B-1----:R-:W-:Y:S01]  /*14460*/  FADD R70, R47, R70 ;  /* 0x000000462f467221 */ /* 0x002fe20000000000 */
[----:B------:R0:W-:Y:S03]  /*14470*/  MUFU.EX2 R58, R57 ;  /* 0x00000039003a7308 */ /* 0x0001e60000000800 */
[----:B------:R-:W-:-:S05]  /*14480*/  FADD R70, R50, R70 ;  /* 0x0000004632467221 */ /* 0x000fca0000000000 */
        /* <DEDUP_REMOVED lines=10> */
[----:B--2---:R-:W-:Y:S01]  /*14530*/  FADD R71, R49, R70 ;  /* 0x0000004631477221 */ /* 0x004fe20000000000 */
[----:B------:R-:W-:Y:S01]  /*14540*/  LOP3.LUT R70, R72, 0x1f, R75, 0xf8, !PT ;  /* 0x0000001f48467812 */ /* 0x000fe200078ef84b */
[----:B------:R-:W-:-:S02]  /*14550*/  FFMA R72, R63, R69, -R132 ;  /* 0x000000453f487223 */ /* 0x000fc40000000884 */
[----:B------:R-:W-:Y:S02]  /*14560*/  FADD R71, R52, R71 ;  /* 0x0000004734477221 */ /* 0x000fe40000000000 */
[----:B------:R-:W-:Y:S01]  /*14570*/  IMAD.SHL.U32 R70, R70, 0x10, RZ ;  /* 0x0000001046467824 */ /* 0x000fe200078e00ff */
[----:B------:R-:W0:Y:S01]  /*14580*/  MUFU.EX2 R61, R61 ;  /* 0x0000003d003d7308 */ /* 0x000e220000000800 */
[----:B---3--:R-:W-:-:S03]  /*14590*/  FADD R71, R51, R71 ;  /* 0x0000004733477221 */ /* 0x008fc60000000000 */
[----:B------:R-:W-:Y:S01]  /*145a0*/  LOP3.LUT R68, R70, 0x1b0, RZ, 0xc0, !PT ;  /* 0x000001b046447812 */ /* 0x000fe200078ec0ff */
[----:B------:R-:W-:Y:S01]  /*145b0*/  FADD R63, R54, R71 ;  /* 0x00000047363f7221 */ /* 0x000fe20000000000 */
[----:B------:R-:W-:Y:S01]  /*145c0*/  FMUL R71, R72, 1.4426950216293334961 ;  /* 0x3fb8aa3b48477820 */ /* 0x000fe20000400000 */
[----:B------:R-:W-:Y:S01]  /*145d0*/  FFMA R72, R64, R69, -R132 ;  /* 0x0000004540487223 */ /* 0x000fe20000000884 */
[----:B------:R-:W-:Y:S01]  /*145e0*/  LOP3.LUT R68, R68, 0x40, R73, 0xf8, !PT ;  /* 0x0000004044447812 */ /* 0x000fe200078ef849 */
[----:B-----5:R-:W-:Y:S01]  /*145f0*/  FADD R63, R53, R63 ;  /* 0x0000003f353f7221 */ /* 0x020fe20000000000 */
[----:B------:R2:W3:Y:S03]  /*14600*/  MUFU.EX2 R64, R71 ;  /* 0x0000004700407308 */ /* 0x0004e60000000800 */
[----:B------:R-:W-:-:S05]  /*14610*/  VIADD R68, R68, UR4 ;  /* 0x0000000444447c36 */ /* 0x000fca0008000000 */
[----:B----4-:R4:W-:Y:S01]  /*14620*/  STSM.16.M88 [R68+0x20000], R138 ;  /* 0x0200008a44007844 */ /* 0x0109e20000000000 */
[----:B--2---:R-:W-:Y:S01]  /*14630*/  FADD R71, R56, R63 ;  /* 0x0000003f38477221 */ /* 0x004fe20000000000 */
[----:B------:R-:W-:Y:S01]  /*14640*/  FMUL R63, R72, 1.4426950216293334961 ;  /* 0x3fb8aa3b483f7820 */ /* 0x000fe20000400000 */
[----:B------:R-:W-:Y:S02]  /*14650*/  MUFU.EX2 R66, R66 ;  /* 0x0000004200427308 */ /* 0x000fe40000000800 */
[----:B-1----:R-:W-:-:S04]  /*14660*/  FADD R71, R55, R71 ;  /* 0x0000004737477221 */ /* 0x002fc80000000000 */
[----:B------:R-:W-:Y:S01]  /*14670*/  FADD R71, R58, R71 ;  /* 0x000000473a477221 */ /* 0x000fe20000000000 */
[----:B----4-:R-:W-:Y:S01]  /*14680*/  SHF.L.U32 R68, R0, 0x1f, RZ ;  /* 0x0000001f00447819 */ /* 0x010fe200000006ff */
[----:B------:R-:W1:Y:S01]  /*14690*/  MUFU.EX2 R63, R63 ;  /* 0x0000003f003f7308 */ /* 0x000e620000000800 */
[----:B------:R-:W-:Y:S01]  /*146a0*/  LOP3.LUT R0, R70, 0x1f0, RZ, 0xc0, !PT ;  /* 0x000001f046007812 */ /* 0x000fe200078ec0ff */
[----:B------:R-:W-:Y:S01]  /*146b0*/  BAR.SYNC.DEFER_BLOCKING 0x0 ;  /* 0x0000000000007b1d */ /* 0x000fe20000010000 */
[----:B------:R-:W-:-:S04]  /*146c0*/  FADD R71, R57, R71 ;  /* 0x0000004739477221 */ /* 0x000fc80000000000 */
[----:B------:R-:W-:Y:S01]  /*146d0*/  FADD R71, R60, R71 ;  /* 0x000000473c477221 */ /* 0x000fe20000000000 */
[----:B------:R-:W2:Y:S03]  /*146e0*/  MUFU.EX2 R67, R67 ;  /* 0x0000004300437308 */ /* 0x000ea60000000800 */
[----:B------:R-:W-:-:S04]  /*146f0*/  FADD R71, R59, R71 ;  /* 0x000000473b477221 */ /* 0x000fc80000000000 */
[----:B------:R-:W-:-:S04]  /*14700*/  FADD R71, R62, R71 ;  /* 0x000000473e477221 */ /* 0x000fc80000000000 */
[----:B0-----:R-:W-:-:S04]  /*14710*/  FADD R71, R61, R71 ;  /* 0x000000473d477221 */ /* 0x001fc80000000000 */
[----:B---3--:R-:W-:Y:S01]  /*14720*/  FADD R71, R64, R71 ;  /* 0x0000004740477221 */ /* 0x008fe20000000000 */
[----:B------:R-:W0:Y:S01]  /*14730*/  LDSM.16.M88 R0, [R0+UR4+0x20000] ;  /* 0x020000040000783b */ /* 0x000e220008000000 */
[----:B------:R-:W3:Y:S02]  /*14740*/  SYNCS.PHASECHK.TRANS64.TRYWAIT P3, [UR6], R68 ;  /* 0x00000044ff0075a7 */ /* 0x000ee40008061106 */
[----:B-1----:R-:W-:-:S04]  /*14750*/  FADD R71, R63, R71 ;  /* 0x000000473f477221 */ /* 0x002fc80000000000 */
[----:B------:R-:W-:-:S04]  /*14760*/  FADD R71, R65, R71 ;  /* 0x0000004741477221 */ /* 0x000fc80000000000 */
[----:B------:R-:W-:-:S04]  /*14770*/  FADD R71, R66, R71 ;  /* 0x0000004742477221 */ /* 0x000fc80000000000 */
[----:B--2---:R-:W-:-:S05]  /*14780*/  FADD R137, R67, R71 ;  /* 0x0000004743897221 */ /* 0x004fca0000000000 */
[----:B------:R1:W2:Y:S02]  /*14790*/  SHFL.BFLY PT, R141, R137, 0x10, 0x1f ;  /* 0x0e001f00898d7f89 */ /* 0x0002a400000e0000 */
[----:B01-3--:R-:W-:Y:S05]  /*147a0*/  @!P3 BRA `(.L_x_15) ;  /* 0x000000780074b947 */ /* 0x00bfea0003800000 */
.L_x_24:
[----:B------:R-:W3:Y:S04]  /*147b0*/  LDL R69, [R1+0x63c] ;  /* 0x00063c0001457983 */ /* 0x000ee80000100800 */
[----:B------:R-:W4:Y:S04]  /*147c0*/  LDL.64 R86, [R1+0x1d0] ;  /* 0x0001d00001567983 */ /* 0x000f280000100a00 */
[----:B------:R-:W5:Y:S01]  /*147d0*/  LDL.64 R74, [R1+0x150] ;  /* 0x00015000014a7983 */ /* 0x000f620000100a00 */
[----:B------:R-:W-:-:S03]  /*147e0*/  F2FP.BF16.F32.PACK_AB R4, R6, R4 ;  /* 0x000000040604723e */ /* 0x000fc600000010ff */
[----:B--2---:R-:W2:Y:S01]  /*147f0*/  LDL.64 R78, [R1+0x190] ;  /* 0x00019000014e7983 */ /* 0x004ea20000100a00 */
[----:B------:R-:W-:-:S03]  /*14800*/  F2FP.BF16.F32.PACK_AB R5, R8, R5 ;  /* 0x000000050805723e */ /* 0x000fc600000010ff */
[----:B------:R-:W2:Y:S01]  /*14810*/  LDL.64 R82, [R1+0x130] ;  /* 0x0001300001527983 */ /* 0x000ea20000100a00 */
[----:B------:R-:W-:-:S03]  /*14820*/  F2FP.BF16.F32.PACK_AB R6, R10, R7 ;  /* 0x000000070a06723e */ /* 0x000fc600000010ff */
[----:B------:R-:W2:Y:S01]  /*14830*/  LDL.64 R76, [R1+0x170] ;  /* 0x00017000014c7983 */ /* 0x000ea20000100a00 */
[----:B------:R-:W-:Y:S02]  /*14840*/  F2FP.BF16.F32.PACK_AB R8, R14, R11 ;  /* 0x0000000b0e08723e */ /* 0x000fe400000010ff */
[----:B------:R-:W-:Y:S01]  /*14850*/  F2FP.BF16.F32.PACK_AB R10, R18, R15 ;  /* 0x0000000f120a723e */ /* 0x000fe200000010ff */
[----:B------:R-:W2:Y:S01]  /*14860*/  LDL.64 R72, [R1+0xf0] ;  /* 0x0000f00001487983 */ /* 0x000ea20000100a00 */
[----:B------:R-:W-:Y:S02]  /*14870*/  F2FP.BF16.F32.PACK_AB R14, R26, R23 ;  /* 0x000000171a0e723e */ /* 0x000fe400000010ff */
[----:B------:R-:W-:Y:S01]  /*14880*/  F2FP.BF16.F32.PACK_AB R15, R28, R25 ;  /* 0x000000191c0f723e */ /* 0x000fe200000010ff */
[----:B------:R-:W2:Y:S01]  /*14890*/  LDL.64 R70, [R1+0xd0] ;  /* 0x0000d00001467983 */ /* 0x000ea20000100a00 */
[----:B------:R-:W-:Y:S02]  /*148a0*/  F2FP.BF16.F32.PACK_AB R7, R12, R9 ;  /* 0x000000090c07723e */ /* 0x000fe400000010ff */
[----:B------:R-:W-:Y:S01]  /*148b0*/  F2FP.BF16.F32.PACK_AB R26, R50, R47 ;  /* 0x0000002f321a723e */ /* 0x000fe200000010ff */
[----:B------:R-:W2:Y:S01]  /*148c0*/  LDL.64 R90, [R1+0x210] ;  /* 0x00021000015a7983 */ /* 0x000ea20000100a00 */
[----:B------:R-:W-:-:S02]  /*148d0*/  F2FP.BF16.F32.PACK_AB R28, R54, R51 ;  /* 0x00000033361c723e */ /* 0x000fc400000010ff */
[----:B------:R-:W-:Y:S01]  /*148e0*/  F2FP.BF16.F32.PACK_AB R9, R16, R13 ;  /* 0x0000000d1009723e */ /* 0x000fe200000010ff */
[----:B------:R-:W2:Y:S01]  /*148f0*/  LDL.64 R50, [R1+0x90] ;  /* 0x0000900001327983 */ /* 0x000ea20000100a00 */
[----:B------:R-:W-:Y:S02]  /*14900*/  F2FP.BF16.F32.PACK_AB R12, R22, R19 ;  /* 0x00000013160c723e */ /* 0x000fe400000010ff */
[----:B------:R-:W-:Y:S01]  /*14910*/  F2FP.BF16.F32.PACK_AB R13, R24, R21 ;  /* 0x00000015180d723e */ /* 0x000fe200000010ff */
[----:B------:R-:W2:Y:S01]  /*14920*/  LDL.64 R88, [R1+0x1f0] ;  /* 0x0001f00001587983 */ /* 0x000ea20000100a00 */
[----:B------:R-:W-:Y:S02]  /*14930*/  F2FP.BF16.F32.PACK_AB R22, R42, R39 ;  /* 0x000000272a16723e */ /* 0x000fe400000010ff */
[----:B------:R-:W-:Y:S01]  /*14940*/  F2FP.BF16.F32.PACK_AB R24, R46, R43 ;  /* 0x0000002b2e18723e */ /* 0x000fe200000010ff */
[----:B------:R-:W2:Y:S04]  /*14950*/  LDL.64 R94, [R1+0x250] ;  /* 0x00025000015e7983 */ /* 0x000ea80000100a00 */
[----:B------:R-:W2:Y:S04]  /*14960*/  LDL.64 R42, [R1+0x10] ;  /* 0x00001000012a7983 */ /* 0x000ea80000100a00 */
[----:B------:R-:W2:Y:S01]  /*14970*/  LDL.64 R46, [R1+0x50] ;  /* 0x00005000012e7983 */ /* 0x000ea20000100a00 */
[----:B------:R-:W-:-:S02]  /*14980*/  F2FP.BF16.F32.PACK_AB R23, R44, R41 ;  /* 0x000000292c17723e */ /* 0x000fc400000010ff */
[----:B------:R-:W-:Y:S01]  /*14990*/  F2FP.BF16.F32.PACK_AB R25, R48, R45 ;  /* 0x0000002d3019723e */ /* 0x000fe200000010ff */
        /* <DEDUP_REMOVED lines=23> */
[----:B------:R-:W2:Y:S04]  /*14b10*/  LDL.64 R104, [R1+0x120] ;  /* 0x0001200001687983 */ /* 0x000ea80000100a00 */
        /* <DEDUP_REMOVED lines=12> */
[----:B------:R-:W2:Y:S01]  /*14be0*/  LDL.64 R120, [R1+0x18] ;  /* 0x0000180001787983 */ /* 0x000ea20000100a00 */
[----:B---3--:R-:W-:-:S03]  /*14bf0*/  R2UR UR6, R69 ;  /* 0x00000000450672ca */ /* 0x008fc600000e0000 */
[----:B------:R-:W3:Y:S10]  /*14c00*/  LDL.64 R68, [R1+0xb0] ;  /* 0x0000b00001447983 */ /* 0x000ef40000100a00 */
[----:B------:R-:W-:Y:S01]  /*14c10*/  STTM.16dp32bit_t0_t15.x32 tmem[UR6], R4 ;  /* 0x00000004000079ed */ /* 0x000fe20008a80006 */
[----:B------:R0:W-:Y:S02]  /*14c20*/  STTM.16dp32bit_t16_t31.x32 tmem[UR6+0x20], R4 ;  /* 0x00002004000079ed */ /* 0x0001e40008aa0006 */
[----:B0-----:R-:W3:Y:S04]  /*14c30*/  LDL.64 R18, [R1+0x228] ;  /* 0x0002280001127983 */ /* 0x001ee80000100a00 */
[----:B------:R-:W3:Y:S01]  /*14c40*/  LDL.64 R16, [R1+0x208] ;  /* 0x0002080001107983 */ /* 0x000ee20000100a00 */
[----:B----4-:R-:W-:-:S03]  /*14c50*/  IMAD.WIDE R14, R2, 0x2, R86 ;  /* 0x00000002020e7825 */ /* 0x010fc600078e0256 */
[----:B------:R-:W4:Y:S01]  /*14c60*/  LDL.64 R20, [R1+0x248] ;  /* 0x0002480001147983 */ /* 0x000f220000100a00 */
[----:B-----5:R-:W-:-:S03]  /*14c70*/  IMAD.WIDE R6, R2, 0x2, R74 ;  /* 0x0000000202067825 */ /* 0x020fc600078e024a */
[----:B------:R-:W5:Y:S01]  /*14c80*/  LDL.64 R28, [R1+0xc8] ;  /* 0x0000c800011c7983 */ /* 0x000f620000100a00 */
[----:B--2---:R-:W-:-:S03]  /*14c90*/  IMAD.WIDE R10, R2, 0x2, R78 ;  /* 0x00000002020a7825 */ /* 0x004fc600078e024e */
[----:B------:R0:W2:Y:S01]  /*14ca0*/  LDG.E.U16 R79, desc[UR8][R14.64] ;  /* 0x000000080e4f7981 */ /* 0x0000a2000c1e1500 */
[----:B------:R-:W-:-:S03]  /*14cb0*/  IMAD.WIDE R8, R2, 0x2, R76 ;  /* 0x0000000202087825 */ /* 0x000fc600078e024c */
[----:B------:R-:W2:Y:S04]  /*14cc0*/  LDG.E.U16 R75, desc[UR8][R6.64] ;  /* 0x00000008064b7981 */ /* 0x000ea8000c1e1500 */
[----:B------:R1:W2:Y:S01]  /*14cd0*/  LDG.E.U16 R77, desc[UR8][R10.64] ;  /* 0x000000080a4d7981 */ /* 0x0002a2000c1e1500 */
[----:B0-----:R-:W-:-:S03]  /*14ce0*/  IMAD.WIDE R14, R2, 0x2, R82 ;  /* 0x00000002020e7825 */ /* 0x001fc600078e0252 */
[----:B------:R0:W2:Y:S04]  /*14cf0*/  LDG.E.U16 R76, desc[UR8][R8.64] ;  /* 0x00000008084c7981 */ /* 0x0000a8000c1e1500 */
[----:B------:R0:W2:Y:S01]  /*14d00*/  LDG.E.U16 R74, desc[UR8][R14.64] ;  /* 0x000000080e4a7981 */ /* 0x0000a2000c1e1500 */
[----:B-1----:R-:W-:-:S03]  /*14d10*/  IMAD.WIDE R10, R2, 0x2, R72 ;  /* 0x00000002020a7825 */ /* 0x002fc600078e0248 */
[----:B------:R-:W2:Y:S01]  /*14d20*/  LDL.64 R26, [R1+0xa8] ;  /* 0x0000a800011a7983 */ /* 0x000ea20000100a00 */
[----:B0-----:R-:W-:-:S03]  /*14d30*/  IMAD.WIDE R8, R2, 0x2, R70 ;  /* 0x0000000202087825 */ /* 0x001fc600078e0246 */
[----:B------:R0:W2:Y:S01]  /*14d40*/  LDG.E.U16 R72, desc[UR8][R10.64] ;  /* 0x000000080a487981 */ /* 0x0000a2000c1e1500 */
[----:B------:R-:W-:-:S03]  /*14d50*/  IMAD.WIDE R14, R2, 0x2, R50 ;  /* 0x00000002020e7825 */ /* 0x000fc600078e0232 */
[----:B------:R1:W2:Y:S01]  /*14d60*/  LDG.E.U16 R71, desc[UR8][R8.64] ;  /* 0x0000000808477981 */ /* 0x0002a2000c1e1500 */
[----:B------:R-:W-:-:S03]  /*14d70*/  IMAD.WIDE R38, R2, 0x2, R90 ;  /* 0x0000000202267825 */ /* 0x000fc600078e025a */
[----:B------:R-:W2:Y:S01]  /*14d80*/  LDL.64 R34, [R1+0x128] ;  /* 0x0001280001227983 */ /* 0x000ea20000100a00 */
[----:B0-----:R-:W-:-:S03]  /*14d90*/  IMAD.WIDE R10, R2, 0x2, R46 ;  /* 0x00000002020a7825 */ /* 0x001fc600078e022e */
[----:B------:R-:W2:Y:S01]  /*14da0*/  LDL.64 R46, [R1+0x1e8] ;  /* 0x0001e800012e7983 */ /* 0x000ea20000100a00 */
[----:B------:R-:W-:-:S03]  /*14db0*/  IMAD.WIDE R36, R2, 0x2, R88 ;  /* 0x0000000202247825 */ /* 0x000fc600078e0258 */
[----:B------:R-:W2:Y:S01]  /*14dc0*/  LDG.E.U16 R91, desc[UR8][R38.64] ;  /* 0x00000008265b7981 */ /* 0x000ea2000c1e1500 */
[----:B-1----:R-:W-:-:S03]  /*14dd0*/  IMAD.WIDE R8, R2, 0x2, R44 ;  /* 0x0000000202087825 */ /* 0x002fc600078e022c */
[----:B------:R-:W2:Y:S04]  /*14de0*/  LDG.E.U16 R90, desc[UR8][R36.64] ;  /* 0x00000008245a7981 */ /* 0x000ea8000c1e1500 */
[----:B------:R-:W2:Y:S04]  /*14df0*/  LDL.64 R44, [R1+0x1c8] ;  /* 0x0001c800012c7983 */ /* 0x000ea80000100a00 */
[----:B------:R-:W2:Y:S04]  /*14e00*/  LDL.64 R38, [R1+0x168] ;  /* 0x0001680001267983 */ /* 0x000ea80000100a00 */
[----:B------:R-:W2:Y:S04]  /*14e10*/  LDL.64 R36, [R1+0x148] ;  /* 0x0001480001247983 */ /* 0x000ea80000100a00 */
[----:B------:R-:W2:Y:S04]  /*14e20*/  LDL.64 R24, [R1+0x88] ;  /* 0x0000880001187983 */ /* 0x000ea80000100a00 */
[----:B------:R-:W5:Y:S01]  /*14e30*/  LDL.64 R32, [R1+0x108] ;  /* 0x0001080001207983 */ /* 0x000f620000100a00 */
[----:B------:R-:W-:-:S03]  /*14e40*/  IMAD.WIDE R40, R2, 0x2, R94 ;  /* 0x0000000202287825 */ /* 0x000fc600078e025e */
[----:B------:R-:W5:Y:S01]  /*14e50*/  LDL.64 R22, [R1+0x68] ;  /* 0x0000680001167983 */ /* 0x000f620000100a00 */
[----:B------:R-:W-:-:S03]  /*14e60*/  IMAD.WIDE R12, R2, 0x2, R84 ;  /* 0x00000002020c7825 */ /* 0x000fc600078e0254 */
[----:B------:R-:W5:Y:S04]  /*14e70*/  LDG.E.U16 R4, desc[UR8][R40.64] ;  /* 0x0000000828047981 */ /* 0x000f68000c1e1500 */
[----:B------:R-:W5:Y:S04]  /*14e80*/  LDG.E.U16 R78, desc[UR8][R12.64] ;  /* 0x000000080c4e7981 */ /* 0x000f68000c1e1500 */
[----:B------:R-:W5:Y:S04]  /*14e90*/  LDL.64 R94, [R1+0x240] ;  /* 0x00024000015e7983 */ /* 0x000f680000100a00 */
[----:B------:R-:W5:Y:S04]  /*14ea0*/  LDL.64 R40, [R1+0x188] ;  /* 0x0001880001287983 */ /* 0x000f680000100a00 */
[----:B------:R-:W5:Y:S04]  /*14eb0*/  LDL.64 R86, [R1+0x200] ;  /* 0x0002000001567983 */ /* 0x000f680000100a00 */
[----:B------:R-:W5:Y:S01]  /*14ec0*/  LDL.64 R30, [R1+0xe8] ;  /* 0x0000e800011e7983 */ /* 0x000f620000100a00 */
[----:B---3--:R-:W-:-:S03]  /*14ed0*/  IMAD.WIDE R6, R2, 0x2, R68 ;  /* 0x0000000202067825 */ /* 0x008fc600078e0244 */
[----:B------:R-:W3:Y:S04]  /*14ee0*/  LDL.64 R88, [R1+0x220] ;  /* 0x0002200001587983 */ /* 0x000ee80000100a00 */
[----:B------:R0:W3:Y:S04]  /*14ef0*/  LDG.E.U16 R70, desc[UR8][R6.64] ;  /* 0x0000000806467981 */ /* 0x0000e8000c1e1500 */
[----:B------:R1:W3:Y:S04]  /*14f00*/  LDG.E.U16 R69, desc[UR8][R14.64] ;  /* 0x000000080e457981 */ /* 0x0002e8000c1e1500 */
[----:B------:R-:W3:Y:S01]  /*14f10*/  LDG.E.U16 R66, desc[UR8][R8.64] ;  /* 0x0000000808427981 */ /* 0x000ee2000c1e1500 */
[----:B0-----:R-:W-:-:S03]  /*14f20*/  IMAD.WIDE R6, R2, 0x2, R42 ;  /* 0x0000000202067825 */ /* 0x001fc600078e022a */
[----:B------:R-:W3:Y:S01]  /*14f30*/  LDL.64 R42, [R1+0x1a8] ;  /* 0x0001a800012a7983 */ /* 0x000ee20000100a00 */
[----:B-1----:R-:W-:-:S03]  /*14f40*/  IMAD.WIDE R14, R2, 0x2, R248 ;  /* 0x00000002020e7825 */ /* 0x002fc600078e02f8 */
        /* <DEDUP_REMOVED lines=8> */
[----:B------:R-:W3:Y:S01]  /*14fd0*/  LDL.64 R82, [R1+0xa0] ;  /* 0x0000a00001527983 */ /* 0x000ee20000100a00 */
[----:B0-----:R-:W-:-:S04]  /*14fe0*/  IMAD.WIDE R6, R2, 0x2, R176 ;  /* 0x0000000202067825 */ /* 0x001fc800078e02b0 */
[C---:B-1----:R-:W-:Y:S01]  /*14ff0*/  IMAD.WIDE R14, R2.reuse, 0x2, R168 ;  /* 0x00000002020e7825 */ /* 0x042fe200078e02a8 */
[----:B------:R0:W3:Y:S04]  /*15000*/  LDG.E.U16 R55, desc[UR8][R6.64] ;  /* 0x0000000806377981 */ /* 0x0000e8000c1e1500 */
[----:B------:R1:W3:Y:S01]  /*15010*/  LDG.E.U16 R54, desc[UR8][R14.64] ;  /* 0x000000080e367981 */ /* 0x0002e2000c1e1500 */
[----:B0-----:R-:W-:-:S03]  /*15020*/  IMAD.WIDE R6, R2, 0x2, R18 ;  /* 0x0000000202067825 */ /* 0x001fc600078e0212 */
[----:B------:R-:W3:Y:S01]  /*15030*/  LDL.64 R18, [R1+0x28] ;  /* 0x0000280001127983 */ /* 0x000ee20000100a00 */
[----:B-1----:R-:W-:-:S03]  /*15040*/  IMAD.WIDE R14, R2, 0x2, R16 ;  /* 0x00000002020e7825 */ /* 0x002fc600078e0210 */
[----:B------:R-:W3:Y:S01]  /*15050*/  LDL.64 R16, [R1+0x8] ;  /* 0x0000080001107983 */ /* 0x000ee20000100a00 */
[----:B------:R-:W-:-:S03]  /*15060*/  IMAD.WIDE R12, R2, 0x2, R80 ;  /* 0x00000002020c7825 */ /* 0x000fc600078e0250 */
[----:B------:R-:W3:Y:S04]  /*15070*/  LDL.64 R80, [R1+0x1a0] ;  /* 0x0001a00001507983 */ /* 0x000ee80000100a00 */
[----:B------:R0:W3:Y:S01]  /*15080*/  LDG.E.U16 R73, desc[UR8][R12.64] ;  /* 0x000000080c497981 */ /* 0x0000e2000c1e1500 */
[----:B------:R-:W-:-:S03]  /*15090*/  IMAD.WIDE R8, R2, 0x2, R224 ;  /* 0x0000000202087825 */ /* 0x000fc600078e02e0 */
[----:B------:R-:W3:Y:S01]  /*150a0*/  LDG.E.U16 R50, desc[UR8][R6.64] ;  /* 0x0000000806327981 */ /* 0x000ee2000c1e1500 */
[----:B------:R-:W-:-:S03]  /*150b0*/  IMAD.WIDE R10, R2, 0x2, R232 ;  /* 0x00000002020a7825 */ /* 0x000fc600078e02e8 */
[----:B------:R1:W3:Y:S01]  /*150c0*/  LDG.E.U16 R61, desc[UR8][R8.64] ;  /* 0x00000008083d7981 */ /* 0x0002e2000c1e1500 */
[----:B0-----:R-:W-:-:S03]  /*150d0*/  IMAD.WIDE R12, R2, 0x2, R48 ;  /* 0x00000002020c7825 */ /* 0x001fc600078e0230 */
[----:B------:R0:W3:Y:S04]  /*150e0*/  LDG.E.U16 R62, desc[UR8][R10.64] ;  /* 0x000000080a3e7981 */ /* 0x0000e8000c1e1500 */
[----:B------:R4:W3:Y:S01]  /*150f0*/  LDG.E.U16 R68, desc[UR8][R12.64] ;  /* 0x000000080c447981 */ /* 0x0008e2000c1e1500 */
[----:B-1----:R-:W-:-:S03]  /*15100*/  IMAD.WIDE R8, R2, 0x2, R184 ;  /* 0x0000000202087825 */ /* 0x002fc600078e02b8 */
[----:B------:R-:W3:Y:S01]  /*15110*/  LDG.E.U16 R49, desc[UR8][R14.64] ;  /* 0x000000080e317981 */ /* 0x000ee2000c1e1500 */
[----:B0-----:R-:W-:-:S03]  /*15120*/  IMAD.WIDE R10, R2, 0x2, R192 ;  /* 0x00000002020a7825 */ /* 0x001fc600078e02c0 */
[----:B------:R0:W3:Y:S01]  /*15130*/  LDG.E.U16 R56, desc[UR8][R8.64] ;  /* 0x0000000808387981 */ /* 0x0000e2000c1e1500 */
[----:B----4-:R-:W-:-:S03]  /*15140*/  IMAD.WIDE R12, R2, 0x2, R240 ;  /* 0x00000002020c7825 */ /* 0x010fc600078e02f0 */
[----:B------:R1:W4:Y:S04]  /*15150*/  LDG.E.U16 R57, desc[UR8][R10.64] ;  /* 0x000000080a397981 */ /* 0x000328000c1e1500 */
[----:B------:R1:W4:Y:S01]  /*15160*/  LDG.E.U16 R63, desc[UR8][R12.64] ;  /* 0x000000080c3f7981 */ /* 0x000322000c1e1500 */
[----:B0-----:R-:W-:-:S03]  /*15170*/  IMAD.WIDE R8, R2, 0x2, R20 ;  /* 0x0000000202087825 */ /* 0x001fc600078e0214 */
[----:B------:R-:W4:Y:S01]  /*15180*/  LDL.64 R20, [R1+0x48] ;  /* 0x0000480001147983 */ /* 0x000f220000100a00 */
[----:B-1----:R-:W-:-:S03]  /*15190*/  IMAD.WIDE R10, R2, 0x2, R152 ;  /* 0x00000002020a7825 */ /* 0x002fc600078e0298 */
[----:B------:R-:W4:Y:S01]  /*151a0*/  LDG.E.U16 R51, desc[UR8][R8.64] ;  /* 0x0000000808337981 */ /* 0x000f22000c1e1500 */
[----:B------:R-:W-:-:S03]  /*151b0*/  IMAD.WIDE R12, R2, 0x2, R200 ;  /* 0x00000002020c7825 */ /* 0x000fc600078e02c8 */
[----:B------:R-:W4:Y:S04]  /*151c0*/  LDG.E.U16 R52, desc[UR8][R10.64] ;  /* 0x000000080a347981 */ /* 0x000f28000c1e1500 */
[----:B------:R0:W4:Y:S02]  /*151d0*/  LDG.E.U16 R58, desc[UR8][R12.64] ;  /* 0x000000080c3a7981 */ /* 0x000124000c1e1500 */
[----:B0-----:R-:W-:-:S05]  /*151e0*/  IMAD.WIDE R12, R2, 0x2, R160 ;  /* 0x00000002020c7825 */ /* 0x001fca00078e02a0 */
[----:B------:R0:W4:Y:S01]  /*151f0*/  LDG.E.U16 R53, desc[UR8][R12.64] ;  /* 0x000000080c357981 */ /* 0x000122000c1e1500 */
[----:B--2---:R-:W-:-:S04]  /*15200*/  IMAD.WIDE R14, R2, 0x2, R38 ;  /* 0x00000002020e7825 */ /* 0x004fc800078e0226 */
[----:B0-----:R-:W-:-:S05]  /*15210*/  IMAD.WIDE R12, R2, 0x2, R46 ;  /* 0x00000002020c7825 */ /* 0x001fca00078e022e */
[----:B------:R0:W2:Y:S01]  /*15220*/  LDG.E.U16 R48, desc[UR8][R12.64] ;  /* 0x000000080c307981 */ /* 0x0000a2000c1e1500 */
[----:B------:R-:W-:-:S03]  /*15230*/  IMAD.WIDE R10, R2, 0x2, R44 ;  /* 0x00000002020a7825 */ /* 0x000fc600078e022c */
[----:B------:R5:W2:Y:S04]  /*15240*/  LDG.E.U16 R44, desc[UR8][R14.64] ;  /* 0x000000080e2c7981 */ /* 0x000aa8000c1e1500 */
[----:B------:R1:W2:Y:S01]  /*15250*/  LDG.E.U16 R47, desc[UR8][R10.64] ;  /* 0x000000080a2f7981 */ /* 0x0002a2000c1e1500 */
[----:B0-----:R-:W-:-:S04]  /*15260*/  IMAD.WIDE R12, R2, 0x2, R36 ;  /* 0x00000002020c7825 */ /* 0x001fc800078e0224 */
[----:B-----5:R-:W-:-:S05]  /*15270*/  IMAD.WIDE R14, R2, 0x2, R28 ;  /* 0x00000002020e7825 */ /* 0x020fca00078e021c */
[----:B------:R-:W5:Y:S01]  /*15280*/  LDG.E.U16 R39, desc[UR8][R14.64] ;  /* 0x000000080e277981 */ /* 0x000f62000c1e1500 */
[----:B---3--:R-:W-:-:S03]  /*15290*/  IMAD.WIDE R8, R2, 0x2, R42 ;  /* 0x0000000202087825 */ /* 0x008fc600078e022a */
[----:B------:R0:W3:Y:S01]  /*152a0*/  LDG.E.U16 R43, desc[UR8][R12.64] ;  /* 0x000000080c2b7981 */ /* 0x0000e2000c1e1500 */
[----:B-1----:R-:W-:-:S03]  /*152b0*/  IMAD.WIDE R10, R2, 0x2, R34 ;  /* 0x00000002020a7825 */ /* 0x002fc600078e0222 */
[----:B------:R-:W2:Y:S04]  /*152c0*/  LDG.E.U16 R46, desc[UR8][R8.64] ;  /* 0x00000008082e7981 */ /* 0x000ea8000c1e1500 */
[----:B------:R-:W2:Y:S01]  /*152d0*/  LDG.E.U16 R42, desc[UR8][R10.64] ;  /* 0x000000080a2a7981 */ /* 0x000ea2000c1e1500 */
[----:B0-----:R-:W-:-:S05]  /*152e0*/  IMAD.WIDE R12, R2, 0x2, R26 ;  /* 0x00000002020c7825 */ /* 0x001fca00078e021a */
[----:B------:R0:W2:Y:S01]  /*152f0*/  LDG.E.U16 R38, desc[UR8][R12.64] ;  /* 0x000000080c267981 */ /* 0x0000a2000c1e1500 */
[----:B------:R-:W-:-:S03]  /*15300*/  IMAD.WIDE R14, R2, 0x2, R18 ;  /* 0x00000002020e7825 */ /* 0x000fc600078e0212 */
[----:B------:R-:W2:Y:S01]  /*15310*/  LDL.64 R18, [R1+0x1e0] ;  /* 0x0001e00001127983 */ /* 0x000ea20000100a00 */
[----:B0-----:R-:W-:-:S03]  /*15320*/  IMAD.WIDE R12, R2, 0x2, R16 ;  /* 0x00000002020c7825 */ /* 0x001fc600078e0210 */
[----:B------:R-:W3:Y:S01]  /*15330*/  LDL.64 R16, [R1+0x1c0] ;  /* 0x0001c00001107983 */ /* 0x000ee20000100a00 */
[----:B------:R-:W-:-:S03]  /*15340*/  IMAD.WIDE R10, R2, 0x2, R24 ;  /* 0x00000002020a7825 */ /* 0x000fc600078e0218 */
[----:B------:R-:W5:Y:S04]  /*15350*/  LDG.E.U16 R34, desc[UR8][R14.64] ;  /* 0x000000080e227981 */ /* 0x000f68000c1e1500 */
[----:B------:R0:W5:Y:S01]  /*15360*/  LDG.E.U16 R37, desc[UR8][R10.64] ;  /* 0x000000080a257981 */ /* 0x000162000c1e1500 */
[----:B------:R-:W-:-:S03]  /*15370*/  IMAD.WIDE R8, R2, 0x2, R32 ;  /* 0x0000000202087825 */ /* 0x000fc600078e0220 */
[----:B------:R1:W5:Y:S01]  /*15380*/  LDG.E.U16 R33, desc[UR8][R12.64] ;  /* 0x000000080c217981 */ /* 0x000362000c1e1500 */
[----:B0-----:R-:W-:-:S04]  /*15390*/  IMAD.WIDE R10, R2, 0x2, R246 ;  /* 0x00000002020a7825 */ /* 0x001fc800078e02f6 */
[C---:B------:R-:W-:Y:S01]  /*153a0*/  IMAD.WIDE R14, R2.reuse, 0x2, R222 ;  /* 0x00000002020e7825 */ /* 0x040fe200078e02de */
[----:B------:R0:W5:Y:S03]  /*153b0*/  LDG.E.U16 R32, desc[UR8][R10.64] ;  /* 0x000000080a207981 */ /* 0x000166000c1e1500 */
[C---:B-1----:R-:W-:Y:S01]  /*153c0*/  IMAD.WIDE R12, R2.reuse, 0x2, R214 ;  /* 0x00000002020c7825 */ /* 0x042fe200078e02d6 */
[----:B------:R1:W5:Y:S04]  /*153d0*/  LDG.E.U16 R29, desc[UR8][R14.64] ;  /* 0x000000080e1d7981 */ /* 0x000368000c1e1500 */
[----:B------:R1:W5:Y:S01]  /*153e0*/  LDG.E.U16 R28, desc[UR8][R12.64] ;  /* 0x000000080c1c7981 */ /* 0x000362000c1e1500 */
[----:B0-----:R-:W-:-:S04]  /*153f0*/  IMAD.WIDE R10, R2, 0x2, R206 ;  /* 0x00000002020a7825 */ /* 0x001fc800078e02ce */
[C---:B-1----:R-:W-:Y:S01]  /*15400*/  IMAD.WIDE R14, R2.reuse, 0x2, R182 ;  /* 0x00000002020e7825 */ /* 0x042fe200078e02b6 */
[----:B------:R0:W5:Y:S03]  /*15410*/  LDG.E.U16 R27, desc[UR8][R10.64] ;  /* 0x000000080a1b7981 */ /* 0x000166000c1e1500 */
[C---:B------:R-:W-:Y:S01]  /*15420*/  IMAD.WIDE R12, R2.reuse, 0x2, R174 ;  /* 0x00000002020c7825 */ /* 0x040fe200078e02ae */
[----:B------:R1:W5:Y:S03]  /*15430*/  LDG.E.U16 R24, desc[UR8][R14.64] ;  /* 0x000000080e187981 */ /* 0x000366000c1e1500 */
[C---:B------:R-:W-:Y:S02]  /*15440*/  IMAD.WIDE R6, R2.reuse, 0x2, R40 ;  /* 0x0000000202067825 */ /* 0x040fe400078e0228 */
[----:B------:R1:W5:Y:S02]  /*15450*/  LDG.E.U16 R41, desc[UR8][R8.64] ;  /* 0x0000000808297981 */ /* 0x000364000c1e1500 */
[----:B0-----:R-:W-:-:S02]  /*15460*/  IMAD.WIDE R10, R2, 0x2, R166 ;  /* 0x00000002020a7825 */ /* 0x001fc400078e02a6 */
[----:B------:R0:W5:Y:S02]  /*15470*/  LDG.E.U16 R45, desc[UR8][R6.64] ;  /* 0x00000008062d7981 */ /* 0x000164000c1e1500 */
[C---:B-1----:R-:W-:Y:S02]  /*15480*/  IMAD.WIDE R14, R2.reuse, 0x2, R94 ;  /* 0x00000002020e7825 */ /* 0x042fe400078e025e */
[----:B------:R-:W5:Y:S02]  /*15490*/  LDL.64 R94, [R1+0x40] ;  /* 0x00004000015e7983 */ /* 0x000f640000100a00 */
[C---:B------:R-:W-:Y:S02]  /*154a0*/  IMAD.WIDE R8, R2.reuse, 0x2, R22 ;  /* 0x0000000202087825 */ /* 0x040fe400078e0216 */
[----:B------:R1:W5:Y:S04]  /*154b0*/  LDG.E.U16 R23, desc[UR8][R12.64] ;  /* 0x000000080c177981 */ /* 0x000368000c1e1500 */
[----:B------:R4:W5:Y:S01]  /*154c0*/  LDG.E.U16 R22, desc[UR8][R10.64] ;  /* 0x000000080a167981 */ /* 0x000962000c1e1500 */
[----:B0-----:R-:W-:-:S03]  /*154d0*/  IMAD.WIDE R6, R2, 0x2, R30 ;  /* 0x0000000202067825 */ /* 0x001fc600078e021e */
[----:B------:R0:W5:Y:S01]  /*154e0*/  LDG.E.U16 R36, desc[UR8][R8.64] ;  /* 0x0000000808247981 */ /* 0x000162000c1e1500 */
[----:B-1----:R-:W-:-:S03]  /*154f0*/  IMAD.WIDE R12, R2, 0x2, R88 ;  /* 0x00000002020c7825 */ /* 0x002fc600078e0258 */
[----:B------:R-:W5:Y:S01]  /*15500*/  LDL.64 R88, [R1+0x20] ;  /* 0x0000200001587983 */ /* 0x000f620000100a00 */
[----:B----4-:R-:W-:-:S03]  /*15510*/  IMAD.WIDE R10, R2, 0x2, R86 ;  /* 0x00000002020a7825 */ /* 0x010fc600078e0256 */
[----:B------:R-:W4:Y:S04]  /*15520*/  LDL.64 R86, [R1] ;  /* 0x0000000001567983 */ /* 0x000f280000100a00 */
[----:B------:R1:W4:Y:S01]  /*15530*/  LDG.E.U16 R40, desc[UR8][R6.64] ;  /* 0x0000000806287981 */ /* 0x000322000c1e1500 */
[----:B0-----:R-:W-:-:S05]  /*15540*/  IMAD.WIDE R8, R2, 0x2, R238 ;  /* 0x0000000202087825 */ /* 0x001fca00078e02ee */
[----:B------:R0:W4:Y:S01]  /*15550*/  LDG.E.U16 R31, desc[UR8][R8.64] ;  /* 0x00000008081f7981 */ /* 0x000122000c1e1500 */
[----:B-1----:R-:W-:-:S05]  /*15560*/  IMAD.WIDE R6, R2, 0x2, R20 ;  /* 0x0000000202067825 */ /* 0x002fca00078e0214 */
[----:B------:R1:W5:Y:S01]  /*15570*/  LDG.E.U16 R35, desc[UR8][R6.64] ;  /* 0x0000000806237981 */ /* 0x000362000c1e1500 */
[----:B0-----:R-:W-:-:S05]  /*15580*/  IMAD.WIDE R8, R2, 0x2, R198 ;  /* 0x0000000202087825 */ /* 0x001fca00078e02c6 */
[----:B------:R0:W5:Y:S01]  /*15590*/  LDG.E.U16 R26, desc[UR8][R8.64] ;  /* 0x00000008081a7981 */ /* 0x000162000c1e1500 */
[----:B-1----:R-:W-:-:S05]  /*155a0*/  IMAD.WIDE R6, R2, 0x2, R230 ;  /* 0x0000000202067825 */ /* 0x002fca00078e02e6 */
[----:B------:R1:W5:Y:S01]  /*155b0*/  LDG.E.U16 R30, desc[UR8][R6.64] ;  /* 0x00000008061e7981 */ /* 0x000362000c1e1500 */
[----:B0-----:R-:W-:-:S05]  /*155c0*/  IMAD.WIDE R8, R2, 0x2, R158 ;  /* 0x0000000202087825 */ /* 0x001fca00078e029e */
[----:B------:R-:W5:Y:S01]  /*155d0*/  LDG.E.U16 R21, desc[UR8][R8.64] ;  /* 0x0000000808157981 */ /* 0x000f62000c1e1500 */
[----:B-1----:R-:W-:-:S05]  /*155e0*/  IMAD.WIDE R6, R2, 0x2, R190 ;  /* 0x0000000202067825 */ /* 0x002fca00078e02be */
[----:B------:R0:W5:Y:S02]  /*155f0*/  LDG.E.U16 R25, desc[UR8][R6.64] ;  /* 0x0000000806197981 */ /* 0x000164000c1e1500 */
[----:B0-----:R-:W-:-:S05]  /*15600*/  IMAD.WIDE R6, R2, 0x2, R150 ;  /* 0x0000000202067825 */ /* 0x001fca00078e0296 */
[----:B------:R3:W5:Y:S01]  /*15610*/  LDG.E.U16 R20, desc[UR8][R6.64] ;  /* 0x0000000806147981 */ /* 0x000762000c1e1500 */
[----:B--2---:R-:W-:-:S03]  /*15620*/  IMAD.WIDE R8, R2, 0x2, R18 ;  /* 0x0000000202087825 */ /* 0x004fc600078e0212 */
[----:B------:R0:W2:Y:S01]  /*15630*/  LDG.E.U16 R18, desc[UR8][R12.64] ;  /* 0x000000080c127981 */ /* 0x0000a2000c1e1500 */
[----:B---3--:R-:W-:-:S03]  /*15640*/  IMAD.WIDE R6, R2, 0x2, R16 ;  /* 0x0000000202067825 */ /* 0x008fc600078e0210 */
[----:B------:R1:W3:Y:S04]  /*15650*/  LDG.E.U16 R17, desc[UR8][R10.64] ;  /* 0x000000080a117981 */ /* 0x0002e8000c1e1500 */
[----:B------:R1:W2:Y:S01]  /*15660*/  LDG.E.U16 R16, desc[UR8][R8.64] ;  /* 0x0000000808107981 */ /* 0x0002a2000c1e1500 */
[----:B0-----:R-:W-:-:S03]  /*15670*/  IMAD.WIDE R12, R2, 0x2, R110 ;  /* 0x00000002020c7825 */ /* 0x001fc600078e026e */
[----:B------:R-:W2:Y:S01]  /*15680*/  LDG.E.U16 R19, desc[UR8][R14.64] ;  /* 0x000000080e137981 */ /* 0x000ea2000c1e1500 */
[----:B-1----:R-:W-:-:S03]  /*15690*/  IMAD.WIDE R10, R2, 0x2, R108 ;  /* 0x00000002020a7825 */ /* 0x002fc600078e026c */
[----:B------:R-:W2:Y:S01]  /*156a0*/  LDG.E.U16 R13, desc[UR8][R12.64] ;  /* 0x000000080c0d7981 */ /* 0x000ea2000c1e1500 */
[----:B------:R-:W-:-:S03]  /*156b0*/  IMAD.WIDE R8, R2, 0x2, R106 ;  /* 0x0000000202087825 */ /* 0x000fc600078e026a */
[----:B------:R-:W2:Y:S04]  /*156c0*/  LDL.64 R110, [R1+0x1d8] ;  /* 0x0001d800016e7983 */ /* 0x000ea80000100a00 */
[----:B------:R-:W2:Y:S04]  /*156d0*/  LDG.E.U16 R15, desc[UR8][R6.64] ;  /* 0x00000008060f7981 */ /* 0x000ea8000c1e1500 */
[----:B------:R-:W2:Y:S04]  /*156e0*/  LDG.E.U16 R12, desc[UR8][R10.64] ;  /* 0x000000080a0c7981 */ /* 0x000ea8000c1e1500 */
[----:B------:R-:W2:Y:S04]  /*156f0*/  LDL.64 R106, [R1+0x1b8] ;  /* 0x0001b800016a7983 */ /* 0x000ea80000100a00 */
[----:B------:R-:W2:Y:S04]  /*15700*/  LDL.64 R108, [R1+0x178] ;  /* 0x00017800016c7983 */ /* 0x000ea80000100a00 */
[----:B------:R0:W2:Y:S02]  /*15710*/  LDG.E.U16 R11, desc[UR8][R8.64] ;  /* 0x00000008080b7981 */ /* 0x0000a4000c1e1500 */
[----:B0-----:R-:W-:-:S02]  /*15720*/  IMAD.WIDE R8, R2, 0x2, R102 ;  /* 0x0000000202087825 */ /* 0x001fc400078e0266 */
[----:B------:R-:W2:Y:S02]  /*15730*/  LDL.64 R102, [R1+0x238] ;  /* 0x0002380001667983 */ /* 0x000ea40000100a00 */
[C---:B------:R-:W-:Y:S02]  /*15740*/  IMAD.WIDE R6, R2.reuse, 0x2, R104 ;  /* 0x0000000202067825 */ /* 0x040fe400078e0268 */
[----:B------:R-:W3:Y:S02]  /*15750*/  LDL.64 R104, [R1+0x1f8] ;  /* 0x0001f80001687983 */ /* 0x000ee40000100a00 */
[C---:B------:R-:W-:Y:S02]  /*15760*/  IMAD.WIDE R80, R2.reuse, 0x2, R80 ;  /* 0x0000000202507825 */ /* 0x040fe400078e0250 */
[----:B------:R0:W3:Y:S04]  /*15770*/  LDG.E.U16 R10, desc[UR8][R6.64] ;  /* 0x00000008060a7981 */ /* 0x0000e8000c1e1500 */
[----:B------:R1:W3:Y:S01]  /*15780*/  LDG.E.U16 R14, desc[UR8][R80.64] ;  /* 0x00000008500e7981 */ /* 0x0002e2000c1e1500 */
[----:B------:R-:W-:-:S03]  /*15790*/  IMAD.WIDE R92, R2, 0x2, R92 ;  /* 0x00000002025c7825 */ /* 0x000fc600078e025c */
[----:B------:R-:W3:Y:S01]  /*157a0*/  LDG.E.U16 R9, desc[UR8][R8.64] ;  /* 0x0000000808097981 */ /* 0x000ee2000c1e1500 */
[----:B0-----:R-:W-:-:S03]  /*157b0*/  IMAD.WIDE R6, R2, 0x2, R100 ;  /* 0x0000000202067825 */ /* 0x001fc600078e0264 */
[----:B------:R-:W3:Y:S01]  /*157c0*/  LDG.E.U16 R92, desc[UR8][R92.64] ;  /* 0x000000085c5c7981 */ /* 0x000ee2000c1e1500 */
[----:B-1----:R-:W-:-:S03]  /*157d0*/  IMAD.WIDE R80, R2, 0x2, R98 ;  /* 0x0000000202507825 */ /* 0x002fc600078e0262 */
[----:B------:R-:W3:Y:S01]  /*157e0*/  LDG.E.U16 R7, desc[UR8][R6.64] ;  /* 0x0000000806077981 */ /* 0x000ee2000c1e1500 */
[----:B------:R-:W-:-:S03]  /*157f0*/  IMAD.WIDE R84, R2, 0x2, R84 ;  /* 0x0000000202547825 */ /* 0x000fc600078e0254 */
[----:B------:R0:W3:Y:S01]  /*15800*/  LDG.E.U16 R5, desc[UR8][R80.64] ;  /* 0x0000000850057981 */ /* 0x0000e2000c1e1500 */
[----:B------:R-:W-:-:S03]  /*15810*/  IMAD.WIDE R82, R2, 0x2, R82 ;  /* 0x0000000202527825 */ /* 0x000fc600078e0252 */
[----:B------:R5:W3:Y:S01]  /*15820*/  LDG.E.U16 R8, desc[UR8][R84.64] ;  /* 0x0000000854087981 */ /* 0x000ae2000c1e1500 */
[----:B----4-:R-:W-:-:S03]  /*15830*/  IMAD.WIDE R86, R2, 0x2, R86 ;  /* 0x0000000202567825 */ /* 0x010fc600078e0256 */
[----:B------:R1:W4:Y:S01]  /*15840*/  LDG.E.U16 R6, desc[UR8][R82.64] ;  /* 0x0000000852067981 */ /* 0x000322000c1e1500 */
[----:B0-----:R-:W-:-:S03]  /*15850*/  IMAD.WIDE R80, R2, 0x2, R96 ;  /* 0x0000000202507825 */ /* 0x001fc600078e0260 */
[----:B------:R-:W4:Y:S01]  /*15860*/  LDG.E.U16 R86, desc[UR8][R86.64] ;  /* 0x0000000856567981 */ /* 0x000f22000c1e1500 */
[----:B-----5:R-:W-:-:S03]  /*15870*/  IMAD.WIDE R84, R2, 0x2, R88 ;  /* 0x0000000202547825 */ /* 0x020fc600078e0258 */
[----:B------:R0:W5:Y:S01]  /*15880*/  LDG.E.U16 R93, desc[UR8][R80.64] ;  /* 0x00000008505d7981 */ /* 0x000162000c1e1500 */
[----:B-1----:R-:W-:-:S03]  /*15890*/  IMAD.WIDE R82, R2, 0x2, R94 ;  /* 0x0000000202527825 */ /* 0x002fc600078e025e */
[----:B------:R1:W4:Y:S01]  /*158a0*/  LDG.E.U16 R95, desc[UR8][R84.64] ;  /* 0x00000008545f7981 */ /* 0x000322000c1e1500 */
[----:B------:R-:W-:-:S03]  /*158b0*/  IMAD.WIDE R88, R2, 0x2, R244 ;  /* 0x0000000202587825 */ /* 0x000fc600078e02f4 */
[----:B------:R1:W4:Y:S01]  /*158c0*/  LDG.E.U16 R94, desc[UR8][R82.64] ;  /* 0x00000008525e7981 */ /* 0x000322000c1e1500 */
[----:B0-----:R-:W-:-:S03]  /*158d0*/  IMAD.WIDE R80, R2, 0x2, R236 ;  /* 0x0000000202507825 */ /* 0x001fc600078e02ec */
[----:B------:R-:W4:Y:S01]  /*158e0*/  LDG.E.U16 R88, desc[UR8][R88.64] ;  /* 0x0000000858587981 */ /* 0x000f22000c1e1500 */
[----:B-1----:R-:W-:-:S03]  /*158f0*/  IMAD.WIDE R84, R2, 0x2, R220 ;  /* 0x0000000202547825 */ /* 0x002fc600078e02dc */
[----:B------:R0:W4:Y:S01]  /*15900*/  LDG.E.U16 R87, desc[UR8][R80.64] ;  /* 0x0000000850577981 */ /* 0x000122000c1e1500 */
[----:B------:R-:W-:-:S03]  /*15910*/  IMAD.WIDE R82, R2, 0x2, R228 ;  /* 0x0000000202527825 */ /* 0x000fc600078e02e4 */
[----:B------:R-:W4:Y:S04]  /*15920*/  LDG.E.U16 R84, desc[UR8][R84.64] ;  /* 0x0000000854547981 */ /* 0x000f28000c1e1500 */
[----:B------:R1:W4:Y:S01]  /*15930*/  LDG.E.U16 R89, desc[UR8][R82.64] ;  /* 0x0000000852597981 */ /* 0x000322000c1e1500 */
[----:B0-----:R-:W-:-:S05]  /*15940*/  IMAD.WIDE R80, R2, 0x2, R212 ;  /* 0x0000000202507825 */ /* 0x001fca00078e02d4 */
[----:B------:R0:W4:Y:S01]  /*15950*/  LDG.E.U16 R85, desc[UR8][R80.64] ;  /* 0x0000000850557981 */ /* 0x000122000c1e1500 */
[----:B-1----:R-:W-:-:S06]  /*15960*/  IMAD.WIDE R82, R2, 0x2, R204 ;  /* 0x0000000202527825 */ /* 0x002fcc00078e02cc */
[----:B------:R-:W4:Y:S01]  /*15970*/  LDG.E.U16 R82, desc[UR8][R82.64] ;  /* 0x0000000852527981 */ /* 0x000f22000c1e1500 */
[----:B0-----:R-:W-:-:S05]  /*15980*/  IMAD.WIDE R80, R2, 0x2, R196 ;  /* 0x0000000202507825 */ /* 0x001fca00078e02c4 */
[----:B------:R0:W4:Y:S02]  /*15990*/  LDG.E.U16 R83, desc[UR8][R80.64] ;  /* 0x0000000850537981 */ /* 0x000124000c1e1500 */
        /* <DEDUP_REMOVED lines=12> */
[----:B--2---:R-:W-:-:S05]  /*15a60*/  IMAD.WIDE R80, R2, 0x2, R102 ;  /* 0x0000000202507825 */ /* 0x004fca00078e0266 */
[----:B------:R0:W2:Y:S02]  /*15a70*/  LDG.E.U16 R102, desc[UR8][R80.64] ;  /* 0x0000000850667981 */ /* 0x0000a4000c1e1500 */
[C---:B0-----:R-:W-:Y:S02]  /*15a80*/  IMAD.WIDE R80, R2.reuse, 0x2, R114 ;  /* 0x0000000202507825 */ /* 0x041fe400078e0272 */
[----:B------:R-:W2:Y:S04]  /*15a90*/  LDL.64 R114, [R1+0xb8] ;  /* 0x0000b80001727983 */ /* 0x000ea80000100a00 */
[----:B------:R3:W2:Y:S02]  /*15aa0*/  LDG.E.U16 R103, desc[UR8][R80.64] ;  /* 0x0000000850677981 */ /* 0x0006a4000c1e1500 */
[----:B---3--:R-:W-:-:S05]  /*15ab0*/  IMAD.WIDE R80, R2, 0x2, R104 ;  /* 0x0000000202507825 */ /* 0x008fca00078e0268 */
[----:B------:R0:W3:Y:S02]  /*15ac0*/  LDG.E.U16 R104, desc[UR8][R80.64] ;  /* 0x0000000850687981 */ /* 0x0000e4000c1e1500 */
[C---:B0-----:R-:W-:Y:S02]  /*15ad0*/  IMAD.WIDE R80, R2.reuse, 0x2, R110 ;  /* 0x0000000202507825 */ /* 0x041fe400078e026e */
[----:B------:R-:W2:Y:S04]  /*15ae0*/  LDL.64 R110, [R1+0x138] ;  /* 0x00013800016e7983 */ /* 0x000ea80000100a00 */
[----:B------:R0:W3:Y:S02]  /*15af0*/  LDG.E.U16 R105, desc[UR8][R80.64] ;  /* 0x0000000850697981 */ /* 0x0000e4000c1e1500 */
[----:B0-----:R-:W-:-:S05]  /*15b00*/  IMAD.WIDE R80, R2, 0x2, R106 ;  /* 0x0000000202507825 */ /* 0x001fca00078e026a */
[----:B------:R0:W3:Y:S02]  /*15b10*/  LDG.E.U16 R106, desc[UR8][R80.64] ;  /* 0x00000008506a7981 */ /* 0x0000e4000c1e1500 */
[C---:B0-----:R-:W-:Y:S02]  /*15b20*/  IMAD.WIDE R80, R2.reuse, 0x2, R112 ;  /* 0x0000000202507825 */ /* 0x041fe400078e0270 */
[----:B------:R-:W3:Y:S04]  /*15b30*/  LDL.64 R112, [R1+0xf8] ;  /* 0x0000f80001707983 */ /* 0x000ee80000100a00 */
[----:B------:R0:W4:Y:S02]  /*15b40*/  LDG.E.U16 R107, desc[UR8][R80.64] ;  /* 0x00000008506b7981 */ /* 0x000124000c1e1500 */
[----:B0-----:R-:W-:-:S05]  /*15b50*/  IMAD.WIDE R80, R2, 0x2, R108 ;  /* 0x0000000202507825 */ /* 0x001fca00078e026c */
[----:B------:R0:W4:Y:S02]  /*15b60*/  LDG.E.U16 R108, desc[UR8][R80.64] ;  /* 0x00000008506c7981 */ /* 0x000124000c1e1500 */
[C---:B0-----:R-:W-:Y:S02]  /*15b70*/  IMAD.WIDE R80, R2.reuse, 0x2, R116 ;  /* 0x0000000202507825 */ /* 0x041fe400078e0274 */
[----:B------:R-:W4:Y:S04]  /*15b80*/  LDL.64 R116, [R1+0x78] ;  /* 0x0000780001747983 */ /* 0x000f280000100a00 */
[----:B------:R2:W4:Y:S02]  /*15b90*/  LDG.E.U16 R109, desc[UR8][R80.64] ;  /* 0x00000008506d7981 */ /* 0x000524000c1e1500 */
[----:B--2---:R-:W-:-:S05]  /*15ba0*/  IMAD.WIDE R80, R2, 0x2, R110 ;  /* 0x0000000202507825 */ /* 0x004fca00078e026e */
[----:B------:R0:W2:Y:S02]  /*15bb0*/  LDG.E.U16 R110, desc[UR8][R80.64] ;  /* 0x00000008506e7981 */ /* 0x0000a4000c1e1500 */
[----:B0-----:R-:W-:-:S05]  /*15bc0*/  IMAD.WIDE R80, R2, 0x2, R128 ;  /* 0x0000000202507825 */ /* 0x001fca00078e0280 */
[----:B------:R3:W2:Y:S02]  /*15bd0*/  LDG.E.U16 R111, desc[UR8][R80.64] ;  /* 0x00000008506f7981 */ /* 0x0006a4000c1e1500 */
[----:B---3--:R-:W-:-:S05]  /*15be0*/  IMAD.WIDE R80, R2, 0x2, R112 ;  /* 0x0000000202507825 */ /* 0x008fca00078e0270 */
[----:B------:R0:W3:Y:S02]  /*15bf0*/  LDG.E.U16 R112, desc[UR8][R80.64] ;  /* 0x0000000850707981 */ /* 0x0000e4000c1e1500 */
[----:B0-----:R-:W-:-:S05]  /*15c00*/  IMAD.WIDE R80, R2, 0x2, R126 ;  /* 0x0000000202507825 */ /* 0x001fca00078e027e */
[----:B------:R0:W2:Y:S02]  /*15c10*/  LDG.E.U16 R113, desc[UR8][R80.64] ;  /* 0x0000000850717981 */ /* 0x0000a4000c1e1500 */
[----:B0-----:R-:W-:-:S05]  /*15c20*/  IMAD.WIDE R80, R2, 0x2, R114 ;  /* 0x0000000202507825 */ /* 0x001fca00078e0272 */
[----:B------:R0:W2:Y:S02]  /*15c30*/  LDG.E.U16 R114, desc[UR8][R80.64] ;  /* 0x0000000850727981 */ /* 0x0000a4000c1e1500 */
[----:B0-----:R-:W-:-:S05]  /*15c40*/  IMAD.WIDE R80, R2, 0x2, R124 ;  /* 0x0000000202507825 */ /* 0x001fca00078e027c */
[----:B------:R4:W2:Y:S02]  /*15c50*/  LDG.E.U16 R115, desc[UR8][R80.64] ;  /* 0x0000000850737981 */ /* 0x0008a4000c1e1500 */
[----:B----4-:R-:W-:-:S05]  /*15c60*/  IMAD.WIDE R80, R2, 0x2, R116 ;  /* 0x0000000202507825 */ /* 0x010fca00078e0274 */
[----:B------:R0:W4:Y:S02]  /*15c70*/  LDG.E.U16 R116, desc[UR8][R80.64] ;  /* 0x0000000850747981 */ /* 0x000124000c1e1500 */
[----:B0-----:R-:W-:-:S05]  /*15c80*/  IMAD.WIDE R80, R2, 0x2, R122 ;  /* 0x0000000202507825 */ /* 0x001fca00078e027a */
[----:B------:R0:W2:Y:S02]  /*15c90*/  LDG.E.U16 R117, desc[UR8][R80.64] ;  /* 0x0000000850757981 */ /* 0x0000a4000c1e1500 */
        /* <DEDUP_REMOVED lines=30> */
[----:B0-----:R-:W-:-:S06]  /*15e80*/  IMAD.WIDE R80, R2, 0x2, R146 ;  /* 0x0000000202507825 */ /* 0x001fcc00078e0292 */
[----:B------:R0:W2:Y:S04]  /*15e90*/  LDG.E.U16 R80, desc[UR8][R80.64] ;  /* 0x0000000850507981 */ /* 0x0000a8000c1e1500 */
[----:B------:R1:W-:Y:S04]  /*15ea0*/  STS.U16 [R133+UR4+0x30000], R4 ;  /* 0x0300000485007988 */ /* 0x0003e80008000404 */
[----:B------:R-:W-:Y:S01]  /*15eb0*/  STS.U16 [R133+UR4+0x30400], R92 ;  /* 0x0304005c85007988 */ /* 0x000fe20008000404 */
[----:B-1----:R-:W-:-:S03]  /*15ec0*/  LOP3.LUT R4, R133, 0x20, RZ, 0x3c, !PT ;  /* 0x0000002085047812 */ /* 0x002fc600078e3cff */
        /* <DEDUP_REMOVED lines=54> */
[----:B0-----:R-:W-:-:S03]  /*16230*/  LOP3.LUT R81, R133, 0x40, RZ, 0x3c, !PT ;  /* 0x0000004085517812 */ /* 0x001fc600078e3cff */
        /* <DEDUP_REMOVED lines=23> */
[----:B-----5:R-:W-:Y:S04]  /*163b0*/  STS.U16 [R81+UR4+0x33e00], R93 ;  /* 0x033e005d51007988 */ /* 0x020fe80008000404 */
        /* <DEDUP_REMOVED lines=24> */
[----:B--2---:R-:W-:Y:S04]  /*16540*/  STS.U16 [R144+UR4+0x32300], R110 ;  /* 0x0323006e90007988 */ /* 0x004fe80008000404 */
[----:B------:R-:W-:Y:S04]  /*16550*/  STS.U16 [R144+UR4+0x32700], R111 ;  /* 0x0327006f90007988 */ /* 0x000fe80008000404 */
[----:B---3--:R-:W-:Y:S04]  /*16560*/  STS.U16 [R144+UR4+0x32b00], R112 ;  /* 0x032b007090007988 */ /* 0x008fe80008000404 */
        /* <DEDUP_REMOVED lines=21> */
[----:B------:R-:W1:Y:S02]  /*166c0*/  FENCE.VIEW.ASYNC.T ;  /* 0x00000000000073c6 */ /* 0x000e640000000200 */
[----:B-1----:R-:W-:Y:S06]  /*166d0*/  BAR.SYNC.DEFER_BLOCKING 0x0 ;  /* 0x0000000000007b1d */ /* 0x002fec0000010000 */
[----:B0-----:R-:W0:Y:S01]  /*166e0*/  LDTM.x128 R4, tmem[UR7] ;  /* 0x00000007000479ee */ /* 0x001e2200083c0000 */
[----:B------:R-:W-:Y:S01]  /*166f0*/  NOP ;  /* 0x0000000000007918 */ /* 0x000fe20000000000 */
        /* <DEDUP_REMOVED lines=128> */
[----:B------:R0:W-:Y:S01]  /*16f00*/  STTM.x128 tmem[UR7], R4 ;  /* 0x00000004000079ed */ /* 0x0001e200083c0007 */
[----:B------:R-:W1:Y:S02]  /*16f10*/  FENCE.VIEW.ASYNC.T ;  /* 0x00000000000073c6 */ /* 0x000e640000000200 */
[----:B-1----:R-:W-:Y:S01]  /*16f20*/  BAR.SYNC.DEFER_BLOCKING 0x0 ;  /* 0x0000000000007b1d */ /* 0x002fe20000010000 */
[----:B------:R-:W-:-:S05]  /*16f30*/  LEA R145, R139, UR4, 0x3 ;  /* 0x000000048b917c11 */ /* 0x000fca000f8e18ff */
[----:B------:R1:W-:Y:S06]  /*16f40*/  MEMBAR.ALL.CTA ;  /* 0x0000000000007992 */ /* 0x0003ec0000008000 */
[----:B-1----:R-:W1:Y:S01]  /*16f50*/  FENCE.VIEW.ASYNC.S ;  /* 0x00000000000073c6 */ /* 0x002e620000000000 */
[----:B------:R-:W-:Y:S02]  /*16f60*/  VIADD R145, R145, 0x40000 ;  /* 0x0004000091917836 */ /* 0x000fe40000000000 */
[----:B------:R-:W-:Y:S01]  /*16f70*/  FADD R141, R137, R141 ;  /* 0x0000008d898d7221 */ /* 0x000fe20000000000 */
[----:B------:R-:W-:-:S02]  /*16f80*/  IMAD.MOV.U32 R0, RZ, RZ, R143 ;  /* 0x000000ffff007224 */ /* 0x000fc400078e008f */
[----:B------:R-:W-:Y:S01]  /*16f90*/  R2UR UR6, R145 ;  /* 0x00000000910672ca */ /* 0x000fe200000e0000 */
[----:B-1----:R-:W-:Y:S06]  /*16fa0*/  BAR.SYNC.DEFER_BLOCKING 0x0 ;  /* 0x0000000000007b1d */ /* 0x002fec0000010000 */
[----:B------:R-:W-:Y:S08]  /*16fb0*/  @P2 BRA `(.L_x_16) ;  /* 0x0000000400182947 */ /* 0x000ff00003800000 */
[----:B0-----:R-:W2:Y:S04]  /*16fc0*/  LDL.64 R120, [R1+0x628] ;  /* 0x0006280001787983 */ /* 0x001ea80000100a00 */
[----:B------:R-:W3:Y:S04]  /*16fd0*/  LDL.64 R122, [R1+0x620] ;  /* 0x00062000017a7983 */ /* 0x000ee80000100a00 */
[----:B------:R-:W4:Y:S04]  /*16fe0*/  LDL.64 R124, [R1+0x618] ;  /* 0x00061800017c7983 */ /* 0x000f280000100a00 */
[----:B------:R-:W5:Y:S04]  /*16ff0*/  LDL.64 R126, [R1+0x610] ;  /* 0x00061000017e7983 */ /* 0x000f680000100a00 */
[----:B------:R-:W5:Y:S04]  /*17000*/  LDL.64 R128, [R1+0x608] ;  /* 0x0006080001807983 */ /* 0x000f680000100a00 */
[----:B------:R-:W5:Y:S01]  /*17010*/  LDL.64 R130, [R1+0x600] ;  /* 0x0006000001827983 */ /* 0x000f620000100a00 */
[----:B------:R-:W-:-:S02]  /*17020*/  ELECT P3, URZ, PT ;  /* 0x0000000000ff782f */ /* 0x000fc40003860000 */
[----:B------:R-:W-:Y:S01]  /*17030*/  R2UR UR70, R252 ;  /* 0x00000000fc4672ca */ /* 0x000fe200000e0000 */
[----:B------:R-:W-:Y:S01]  /*17040*/  UMOV UR72, 0x0 ;  /* 0x0000000000487882 */ /* 0x000fe20000000000 */
[----:B------:R-:W-:Y:S01]  /*17050*/  MOV.SPILL R6, UR19 ;  /* 0x0000001300067c02 */ /* 0x000fe20009000f00 */
[----:B------:R-:W-:Y:S01]  /*17060*/  UMOV UR73, 0x8400490 ;  /* 0x0840049000497882 */ /* 0x000fe20000000000 */
[----:B------:R-:W-:Y:S02]  /*17070*/  MOV.SPILL R7, UR18 ;  /* 0x0000001200077c02 */ /* 0x000fe40009000f00 */
[----:B------:R-:W-:Y:S02]  /*17080*/  MOV.SPILL R8, UR17 ;  /* 0x0000001100087c02 */ /* 0x000fe40009000f00 */
[----:B------:R-:W-:Y:S02]  /*17090*/  MOV.SPILL R9, UR16 ;  /* 0x0000001000097c02 */ /* 0x000fe40009000f00 */
[----:B------:R-:W-:Y:S01]  /*170a0*/  MOV.SPILL R10, UR15 ;  /* 0x0000000f000a7c02 */ /* 0x000fe20009000f00 */
[----:B------:R-:W-:-:S02]  /*170b0*/  @P3 IMAD.MOV.U32 R5, RZ, RZ, 0x40004040 ;  /* 0x40004040ff053424 */ /* 0x000fc400078e00ff */
[----:B------:R-:W-:Y:S02]  /*170c0*/  MOV R4, UR70 ;  /* 0x0000004600047c02 */ /* 0x000fe40008000f00 */
[----:B------:R-:W-:Y:S02]  /*170d0*/  MOV.SPILL R11, UR14 ;  /* 0x0000000e000b7c02 */ /* 0x000fe40009000f00 */
[----:B------:R-:W-:Y:S01]  /*170e0*/  @P3 R2UR UR70, R4 ;  /* 0x00000000044632ca */ /* 0x000fe200000e0000 */
[----:B------:R-:W-:Y:S01]  /*170f0*/  IMAD.U32 R4, RZ, RZ, UR6 ;  /* 0x00000006ff047e24 */ /* 0x000fe2000f8e00ff */
[----:B------:R-:W-:Y:S01]  /*17100*/  @P3 R2UR UR71, R5 ;  /* 0x00000000054732ca */ /* 0x000fe200000e0000 */
[----:B------:R-:W-:Y:S01]  /*17110*/  HFMA2 R5, -RZ, RZ, 0, 0 ;  /* 0x00000000ff057431 */ /* 0x000fe200000001ff */
[----:B------:R-:W-:Y:S02]  /*17120*/  MOV.SPILL R12, UR13 ;  /* 0x0000000d000c7c02 */ /* 0x000fe40009000f00 */
[----:B------:R-:W-:-:S02]  /*17130*/  MOV.SPILL R13, UR12 ;  /* 0x0000000c000d7c02 */ /* 0x000fc40009000f00 */
[----:B------:R-:W-:Y:S02]  /*17140*/  MOV.SPILL R14, UR11 ;  /* 0x0000000b000e7c02 */ /* 0x000fe40009000f00 */
[----:B------:R-:W-:Y:S02]  /*17150*/  MOV.SPILL R15, UR10 ;  /* 0x0000000a000f7c02 */ /* 0x000fe40009000f00 */
[----:B------:R-:W-:Y:S02]  /*17160*/  MOV.SPILL R16, UR9 ;  /* 0x0000000900107c02 */ /* 0x000fe40009000f00 */
[----:B------:R-:W-:Y:S01]  /*17170*/  @P3 MOV R4, R4 ;  /* 0x0000000400043202 */ /* 0x000fe20000000f00 */
[----:B------:R0:W-:Y:S01]  /*17180*/  UTCHMMA tmem[UR75], gdesc[UR70], tmem[UR5], tmem[UR72], idesc[UR73], UPT ;  /* 0x00ff48464b0079ea */ /* 0x0001e2000b800005 */
[----:B------:R-:W-:Y:S01]  /*17190*/  MOV.SPILL R17, UR8 ;  /* 0x0000000800117c02 */ /* 0x000fe20009000f00 */
[----:B0-----:R-:W-:Y:S02]  /*171a0*/  UIADD3 UR71, UPT, UPT, UR5, 0x188, URZ ;  /* 0x0000018805477890 */ /* 0x001fe4000fffe0ff */
[----:B------:R-:W-:-:S07]  /*171b0*/  UIADD3 UR70, UPT, UPT, UR5, 0x190, URZ ;  /* 0x0000019005467890 */ /* 0x000fce000fffe0ff */
[----:B------:R0:W-:Y:S02]  /*171c0*/  UTCHMMA tmem[UR71], gdesc[UR42], tmem[UR5], tmem[UR72], idesc[UR73], UPT ;  /* 0x00ff482a470079ea */ /* 0x0001e4000b800005 */
[----:B0-----:R-:W-:Y:S01]  /*171d0*/  UIADD3 UR71, UPT, UPT, UR5, 0x1a0, URZ ;  /* 0x000001a005477890 */ /* 0x001fe2000fffe0ff */
[----:B--2---:R-:W-:Y:S02]  /*171e0*/  R2UR UR18, R120 ;  /* 0x00000000781272ca */ /* 0x004fe400000e0000 */
[----:B------:R-:W-:Y:S02]  /*171f0*/  R2UR UR19, R121 ;  /* 0x00000000791372ca */ /* 0x000fe400000e0000 */
[----:B---3--:R-:W-:Y:S02]  /*17200*/  R2UR UR16, R122 ;  /* 0x000000007a1072ca */ /* 0x008fe400000e0000 */
[----:B------:R-:W-:Y:S02]  /*17210*/  R2UR UR17, R123 ;  /* 0x000000007b1172ca */ /* 0x000fe400000e0000 */
[----:B----4-:R-:W-:-:S02]  /*17220*/  R2UR UR14, R124 ;  /* 0x000000007c0e72ca */ /* 0x010fc400000e0000 */
[----:B------:R-:W-:Y:S02]  /*17230*/  R2UR UR15, R125 ;  /* 0x000000007d0f72ca */ /* 0x000fe400000e0000 */
[----:B-----5:R-:W-:Y:S02]  /*17240*/  R2UR UR12, R126 ;  /* 0x000000007e0c72ca */ /* 0x020fe400000e0000 */
[----:B------:R-:W-:Y:S01]  /*17250*/  R2UR UR13, R127 ;  /* 0x000000007f0d72ca */ /* 0x000fe200000e0000 */
[----:B------:R0:W-:Y:S01]  /*17260*/  UTCHMMA tmem[UR70], gdesc[UR18], tmem[UR5], tmem[UR72], idesc[UR73], UPT ;  /* 0x00ff4812460079ea */ /* 0x0001e2000b800005 */
[----:B------:R-:W-:Y:S02]  /*17270*/  R2UR UR10, R128 ;  /* 0x00000000800a72ca */ /* 0x000fe400000e0000 */
[----:B------:R-:W-:Y:S02]  /*17280*/  R2UR UR11, R129 ;  /* 0x00000000810b72ca */ /* 0x000fe400000e0000 */
[----:B------:R-:W-:-:S02]  /*17290*/  R2UR UR8, R130 ;  /* 0x00000000820872ca */ /* 0x000fc400000e0000 */
[----:B------:R-:W-:Y:S01]  /*172a0*/  R2UR UR9, R131 ;  /* 0x00000000830972ca */ /* 0x000fe200000e0000 */
[----:B0-----:R-:W-:Y:S01]  /*172b0*/  UIADD3 UR70, UPT, UPT, UR5, 0x198, URZ ;  /* 0x0000019805467890 */ /* 0x001fe2000fffe0ff */
[----:B------:R-:W-:Y:S02]  /*172c0*/  R2UR.FILL UR19, R6 ;  /* 0x00000000061372ca */ /* 0x000fe400004e0000 */
[----:B------:R-:W-:-:S06]  /*172d0*/  R2UR.FILL UR18, R7 ;  /* 0x00000000071272ca */ /* 0x000fcc00004e0000 */
[----:B------:R0:W-:Y:S01]  /*172e0*/  UTCHMMA tmem[UR70], gdesc[UR16], tmem[UR5], tmem[UR72], idesc[UR73], UPT ;  /* 0x00ff4810460079ea */ /* 0x0001e2000b800005 */
[----:B------:R1:W-:Y:S01]  /*172f0*/  UTCHMMA tmem[UR71], gdesc[UR14], tmem[UR5], tmem[UR72], idesc[UR73], UPT ;  /* 0x00ff480e470079ea */ /* 0x0003e2000b800005 */
[----:B0-----:R-:W-:Y:S01]  /*17300*/  UIADD3 UR70, UPT, UPT, UR5, 0x1a8, URZ ;  /* 0x000001a805467890 */ /* 0x001fe2000fffe0ff */
[----:B------:R-:W-:Y:S01]  /*17310*/  R2UR.FILL UR17, R8 ;  /* 0x00000000081172ca */ /* 0x000fe200004e0000 */
[----:B-1----:R-:W-:Y:S01]  /*17320*/  UIADD3 UR71, UPT, UPT, UR5, 0x1b0, URZ ;  /* 0x000001b005477890 */ /* 0x002fe2000fffe0ff */
[----:B------:R-:W-:Y:S02]  /*17330*/  R2UR.FILL UR16, R9 ;  /* 0x00000000091072ca */ /* 0x000fe400004e0000 */
[----:B------:R-:W-:Y:S02]  /*17340*/  R2UR.FILL UR15, R10 ;  /* 0x000000000a0f72ca */ /* 0x000fe400004e0000 */
[----:B------:R-:W-:Y:S02]  /*17350*/  R2UR.FILL UR14, R11 ;  /* 0x000000000b0e72ca */ /* 0x000fe400004e0000 */
[----:B------:R0:W-:Y:S02]  /*17360*/  UTCHMMA tmem[UR70], gdesc[UR12], tmem[UR5], tmem[UR72], idesc[UR73], UPT ;  /* 0x00ff480c460079ea */ /* 0x0001e4000b800005 */
[----:B------:R1:W-:Y:S01]  /*17370*/  UTCHMMA tmem[UR71], gdesc[UR10], tmem[UR5], tmem[UR72], idesc[UR73], UPT ;  /* 0x00ff480a470079ea */ /* 0x0003e2000b800005 */
[----:B0-----:R-:W-:Y:S01]  /*17380*/  UIADD3 UR70, UPT, UPT, UR5, 0x1b8, URZ ;  /* 0x000001b805467890 */ /* 0x001fe2000fffe0ff */
[----:B------:R-:W-:-:S02]  /*17390*/  R2UR.FILL UR13, R12 ;  /* 0x000000000c0d72ca */ /* 0x000fc400004e0000 */
[----:B-1----:R-:W-:Y:S02]  /*173a0*/  @P3 R2UR UR71, R4 ;  /* 0x00000000044732ca */ /* 0x002fe400000e0000 */
[----:B------:R-:W-:Y:S02]  /*173b0*/  R2UR.FILL UR12, R13 ;  /* 0x000000000d0c72ca */ /* 0x000fe400004e0000 */
[----:B------:R-:W-:Y:S02]  /*173c0*/  R2UR.FILL UR11, R14 ;  /* 0x000000000e0b72ca */ /* 0x000fe400004e0000 */
[----:B------:R0:W-:Y:S01]  /*173d0*/  UTCHMMA tmem[UR70], gdesc[UR8], tmem[UR5], tmem[UR72], idesc[UR73], UPT ;  /* 0x00ff4808460079ea */ /* 0x0001e2000b800005 */
[----:B------:R-:W-:-:S06]  /*173e0*/  R2UR.FILL UR10, R15 ;  /* 0x000000000f0a72ca */ /* 0x000fcc00004e0000 */
[----:B------:R1:W-:Y:S01]  /*173f0*/  UTCBAR [UR71], URZ ;  /* 0x000000ff470073e9 */ /* 0x0003e200080000ff */
[----:B0-----:R-:W-:Y:S02]  /*17400*/  R2UR.FILL UR9, R16 ;  /* 0x00000000100972ca */ /* 0x001fe400004e0000 */
[----:B------:R-:W-:-:S15]  /*17410*/  R2UR.FILL UR8, R17 ;  /* 0x00000000110872ca */ /* 0x000fde00004e0000 */
.L_x_16:
[----:B0-----:R-:W0:Y:S01]  /*17420*/  LDC R4, c[0x0][0x3d4] ;  /* 0x0000f500ff047b82 */ /* 0x001e220000000800 */
[----:B------:R-:W-:Y:S01]  /*17430*/  IADD3 R140, PT, PT, R140, 0x80, RZ ;  /* 0x000000808c8c7810 */ /* 0x000fe20007ffe0ff */
[----:B------:R-:W-:Y:S02]  /*17440*/  VIADD R139, R139, 0x1 ;  /* 0x000000018b8b7836 */ /* 0x000fe40000000000 */
[----:B------:R-:W-:Y:S01]  /*17450*/  FFMA R142, R138, R142, R141 ;  /* 0x0000008e8a8e7223 */ /* 0x000fe2000000008d */
[----:B------:R-:W-:Y:S02]  /*17460*/  IMAD.MOV.U32 R68, RZ, RZ, R132 ;  /* 0x000000ffff447224 */ /* 0x000fe400078e0084 */
[----:B------:R-:W-:Y:S01]  /*17470*/  ISETP.GT.AND P3, PT, R139, 0x1, PT ;  /* 0x000000018b00780c */ /* 0x000fe20003f64270 */
[----:B------:R-:W2:Y:S03]  /*17480*/  LDC R6, c[0x0][0x3f0] ;  /* 0x0000fc00ff067b82 */ /* 0x000ea60000000800 */
[----:B------:R-:W-:-:S02]  /*17490*/  SEL R143, RZ, 0x1, !P3 ;  /* 0x00000001ff8f7807 */ /* 0x000fc40005800000 */
[----:B------:R-:W-:Y:S02]  /*174a0*/  SEL R139, R139, RZ, !P3 ;  /* 0x000000ff8b8b7207 */ /* 0x000fe40005800000 */
[----:B------:R-:W-:Y:S01]  /*174b0*/  LOP3.LUT R143, R0, R143, RZ, 0x3c, !PT ;  /* 0x0000008f008f7212 */ /* 0x000fe200078e3cff */
[----:B------:R-:W3:Y:S01]  /*174c0*/  LDC R5, c[0x0][0x3c4] ;  /* 0x0000f100ff057b82 */ /* 0x000ee20000000800 */
[----:B0-----:R-:W-:-:S04]  /*174d0*/  IMAD.SHL.U32 R4, R4, 0x80, RZ ;  /* 0x0000008004047824 */ /* 0x001fc800078e00ff */
[----:B------:R-:W-:Y:S02]  /*174e0*/  IMAD.IADD R2, R4, 0x1, R2 ;  /* 0x0000000104027824 */ /* 0x000fe400078e0202 */
[----:B--2---:R-:W-:-:S05]  /*174f0*/  VIADD R4, R6, 0xffffff80 ;  /* 0xffffff8006047836 */ /* 0x004fca0000000000 */
[----:B------:R-:W-:Y:S01]  /*17500*/  ISETP.GE.AND P4, PT, R140, R4, PT ;  /* 0x000000048c00720c */ /* 0x000fe20003f86270 */
[----:B---3--:R-:W-:-:S05]  /*17510*/  IMAD.SHL.U32 R5, R5, 0x80, RZ ;  /* 0x0000008005057824 */ /* 0x008fca00078e00ff */
[----:B------:R-:W-:-:S07]  /*17520*/  IADD3 R3, PT, PT, R5, R3, RZ ;  /* 0x0000000305037210 */ /* 0x000fce0007ffe0ff */
[----:B------:R-:W-:Y:S05]  /*17530*/  @!P4 BRA `(.L_x_17) ;  /* 0xffffff9000f4c947 */ /* 0x000fea000383ffff */
.L_x_12:
[----:B------:R-:W2:Y:S01]  /*17540*/  S2R R4, SR_TID.X ;  /* 0x0000000000047919 */ /* 0x000ea20000002100 */
[----:B------:R-:W3:Y:S01]  /*17550*/  LDC R3, c[0x0][0x3f0] ;  /* 0x0000fc00ff037b82 */ /* 0x000ee20000000800 */
[----:B------:R-:W-:Y:S02]  /*17560*/  FSETP.GEU.AND P3, PT, R142, 1.175494350822287508e-38, PT ;  /* 0x008000008e00780b */ /* 0x000fe40003f6e000 */
[----:B---3--:R-:W-:Y:S02]  /*17570*/  ISETP.GE.AND P2, PT, R3, 0x1, PT ;  /* 0x000000010300780c */ /* 0x008fe40003f46270 */
[--C-:B--2---:R-:W-:Y:S02]  /*17580*/  SHF.R.U32.HI R2, RZ, 0x2, R4.reuse ;  /* 0x00000002ff027819 */ /* 0x104fe40000011604 */
[----:B------:R-:W-:Y:S02]  /*17590*/  SHF.R.U32.HI R3, RZ, 0x1, R4 ;  /* 0x00000001ff037819 */ /* 0x000fe40000011604 */
[----:B------:R-:W-:-:S04]  /*175a0*/  LOP3.LUT R2, R2, 0x38, RZ, 0xc0, !PT ;  /* 0x0000003802027812 */ /* 0x000fc800078ec0ff */
[----:B------:R-:W-:-:S04]  /*175b0*/  LOP3.LUT R2, R2, 0x1f, R4, 0xf8, !PT ;  /* 0x0000001f02027812 */ /* 0x000fc800078ef804 */
[----:B------:R-:W-:-:S04]  /*175c0*/  SHF.L.U32 R5, R2, 0x4, RZ ;  /* 0x0000000402057819 */ /* 0x000fc800000006ff */
[----:B------:R-:W-:-:S04]  /*175d0*/  LOP3.LUT R2, R5, 0x1b0, RZ, 0xc0, !PT ;  /* 0x000001b005027812 */ /* 0x000fc800078ec0ff */
[----:B------:R-:W-:Y:S01]  /*175e0*/  LOP3.LUT R2, R2, 0x40, R3, 0xf8, !PT ;  /* 0x0000004002027812 */ /* 0x000fe200078ef803 */
[----:B------:R-:W-:Y:S06]  /*175f0*/  @!P2 BRA `(.L_x_18) ;  /* 0x00000000000ca947 */ /* 0x000fec0003800000 */
[----:B------:R-:W-:-:S04]  /*17600*/  IMAD.U32 R0, R0, -0x80000000, RZ ;  /* 0x8000000000007824 */ /* 0x000fc800078e00ff */
[----:B------:R-:W2:Y:S02]  /*17610*/  SYNCS.PHASECHK.TRANS64.TRYWAIT P2, [UR6], R0 ;  /* 0x00000000ff0075a7 */ /* 0x000ea40008041106 */
[----:B--2---:R-:W-:Y:S05]  /*17620*/  @!P2 BRA `(.L_x_19) ;  /* 0x0000004800e0a947 */ /* 0x004fea0003800000 */
.L_x_18:
[----:B------:R-:W-:Y:S01]  /*17630*/  BAR.SYNC.DEFER_BLOCKING 0x0 ;  /* 0x0000000000007b1d */ /* 0x000fe20000010000 */
[----:B------:R-:W-:Y:S01]  /*17640*/  VIADD R2, R2, UR4 ;  /* 0x0000000402027c36 */ /* 0x000fe20008000000 */
[----:B------:R-:W-:Y:S01]  /*17650*/  FSEL R133, RZ, -23, P3 ;  /* 0xc1b80000ff857808 */ /* 0x000fe20001800000 */
[----:B------:R-:W-:-:S03]  /*17660*/  IMAD.MOV.U32 R6, RZ, RZ, 0x3dc6b27f ;  /* 0x3dc6b27fff067424 */ /* 0x000fc600078e00ff */
[----:B------:R-:W2:Y:S01]  /*17670*/  S2R R157, SR_TID.X ;  /* 0x00000000009d7919 */ /* 0x000ea20000002100 */
[----:B------:R-:W3:Y:S01]  /*17680*/  S2R R237, SR_CTAID.X ;  /* 0x0000000000ed7919 */ /* 0x000ee20000002500 */
[----:B------:R-:W4:Y:S01]  /*17690*/  S2R R241, SR_CTAID.Y ;  /* 0x0000000000f17919 */ /* 0x000f220000002600 */
[----:B------:R-:W5:Y:S02]  /*176a0*/  @!P1 SYNCS.CCTL.IV [UR4+0x40000] ;  /* 0x04000000ff0099b1 */ /* 0x000f640008000004 */
[----:B-----5:R-:W-:Y:S01]  /*176b0*/  BAR.SYNC.DEFER_BLOCKING 0x0 ;  /* 0x0000000000007b1d */ /* 0x020fe20000010000 */
[----:B--2---:R-:W-:-:S05]  /*176c0*/  LOP3.LUT R239, R157, 0x7f, RZ, 0xc0, !PT ;  /* 0x0000007f9def7812 */ /* 0x004fca00078ec0ff */
[----:B---3--:R-:W-:Y:S01]  /*176d0*/  IMAD R237, R237, 0x80, R239 ;  /* 0x00000080eded7824 */ /* 0x008fe200078e02ef */
[----:B------:R-:W2:Y:S02]  /*176e0*/  @!P1 SYNCS.CCTL.IV [UR4+0x40008] ;  /* 0x04000800ff0099b1 */ /* 0x000ea40008000004 */
[----:B--2---:R2:W-:Y:S02]  /*176f0*/  STSM.16.M88 [R2], R142 ;  /* 0x0000008e02007844 */ /* 0x0045e40000000000 */
[----:B--2---:R-:W-:-:S05]  /*17700*/  @!P3 FMUL R142, R142, 8388608 ;  /* 0x4b0000008e8eb820 */ /* 0x004fca0000400000 */
[C---:B------:R-:W-:Y:S01]  /*17710*/  IADD3 R0, PT, PT, R142.reuse, -0x3f3504f3, RZ ;  /* 0xc0cafb0d8e007810 */ /* 0x040fe20007ffe0ff */
[----:B------:R-:W-:Y:S01]  /*17720*/  BAR.SYNC.DEFER_BLOCKING 0x0 ;  /* 0x0000000000007b1d */ /* 0x000fe20000010000 */
[----:B------:R-:W-:Y:S02]  /*17730*/  ISETP.GE.U32.AND P2, PT, R142, 0x7f800000, PT ;  /* 0x7f8000008e00780c */ /* 0x000fe40003f46070 */
[----:B------:R-:W-:Y:S02]  /*17740*/  LOP3.LUT R3, R0, 0xff800000, RZ, 0xc0, !PT ;  /* 0xff80000000037812 */ /* 0x000fe400078ec0ff */
[----:B------:R-:W-:-:S03]  /*17750*/  LOP3.LUT R0, R5, 0x1f0, RZ, 0xc0, !PT ;  /* 0x000001f005007812 */ /* 0x000fc600078ec0ff */
[----:B------:R-:W-:-:S04]  /*17760*/  IMAD.IADD R4, R142, 0x1, -R3 ;  /* 0x000000018e047824 */ /* 0x000fc800078e0a03 */
[----:B------:R-:W-:-:S04]  /*17770*/  FADD R135, R4, -1 ;  /* 0xbf80000004877421 */ /* 0x000fc80000000000 */
[----:B------:R-:W-:-:S04]  /*17780*/  FFMA.FTZ R4, R135, R6, -0.16845393180847167969 ;  /* 0xbe2c7f3087047423 */ /* 0x000fc80000010006 */
[C---:B------:R-:W-:Y:S01]  /*17790*/  FFMA.FTZ R4, R135.reuse, R4, 0.1716887056827545166 ;  /* 0x3e2fcf2a87047423 */ /* 0x040fe20000010004 */
[----:B------:R-:W2:Y:S03]  /*177a0*/  LDSM.16.M88 R134, [R0+UR4] ;  /* 0x000000040086783b */ /* 0x000ea60008000000 */
[----:B------:R-:W-:-:S04]  /*177b0*/  FFMA.FTZ R4, R135, R4, -0.17900948226451873779 ;  /* 0xbe374e4387047423 */ /* 0x000fc80000010004 */
[----:B------:R-:W-:-:S04]  /*177c0*/  FFMA.FTZ R4, R135, R4, 0.20512372255325317383 ;  /* 0x3e520bf487047423 */ /* 0x000fc80000010004 */
[----:B------:R-:W-:-:S04]  /*177d0*/  FFMA.FTZ R4, R135, R4, -0.24046532809734344482 ;  /* 0xbe763c8b87047423 */ /* 0x000fc80000010004 */
[----:B------:R-:W-:-:S04]  /*177e0*/  FFMA.FTZ R4, R135, R4, 0.28857114911079406738 ;  /* 0x3e93bf9987047423 */ /* 0x000fc80000010004 */
[C---:B------:R-:W-:Y:S02]  /*177f0*/  FFMA.FTZ R136, R135.reuse, R4, -0.36067417263984680176 ;  /* 0xbeb8aa4987887423 */ /* 0x040fe40000010004 */
[----:B------:R-:W3:Y:S01]  /*17800*/  LDTM.x128 R4, tmem[UR7] ;  /* 0x00000007000479ee */ /* 0x000ee200083c0000 */
[----:B------:R-:W-:Y:S01]  /*17810*/  NOP ;  /* 0x0000000000007918 */ /* 0x000fe20000000000 */
[----:B------:R-:W-:-:S04]  /*17820*/  FFMA.FTZ R136, R135, R136, 0.48089820146560668945 ;  /* 0x3ef6384a87887423 */ /* 0x000fc80000010088 */
[----:B------:R-:W-:Y:S01]  /*17830*/  FFMA.FTZ R138, R135, R136, -0.72134751081466674805 ;  /* 0xbf38aa3b878a7423 */ /* 0x000fe20000010088 */
[----:B------:R-:W-:Y:S02]  /*17840*/  I2FP.F32.S32 R136, R3 ;  /* 0x0000000300887245 */ /* 0x000fe40000201400 */
[----:B------:R-:W-:Y:S01]  /*17850*/  LOP3.LUT R3, R157, 0x80, RZ, 0xc0, !PT ;  /* 0x000000809d037812 */ /* 0x000fe200078ec0ff */
[----:B------:R-:W-:Y:S02]  /*17860*/  FMUL R138, R135, R138 ;  /* 0x0000008a878a7220 */ /* 0x000fe40000400000 */
[----:B------:R-:W-:Y:S01]  /*17870*/  FFMA.FTZ R133, R136, 1.1920928955078125e-07, R133 ;  /* 0x3400000088857823 */ /* 0x000fe20000010085 */
[----:B------:R-:W-:Y:S01]  /*17880*/  LOP3.LUT R136, R157, 0x7f, RZ, 0xc0, !PT ;  /* 0x0000007f9d887812 */ /* 0x000fe200078ec0ff */
[----:B------:R-:W-:Y:S01]  /*17890*/  FMUL R138, R135, R138 ;  /* 0x0000008a878a7220 */ /* 0x000fe20000400000 */
[----:B------:R-:W-:-:S03]  /*178a0*/  LEA R3, R3, UR4, 0x5 ;  /* 0x0000000403037c11 */ /* 0x000fc6000f8e28ff */
[----:B------:R-:W-:Y:S01]  /*178b0*/  FFMA.FTZ R138, R135, 1.4426950216293334961, R138 ;  /* 0x3fb8aa3b878a7823 */ /* 0x000fe2000001008a */
[----:B------:R-:W-:Y:S01]  /*178c0*/  LEA R3, R136, R3, 0x4 ;  /* 0x0000000388037211 */ /* 0x000fe200078e20ff */
[----:B------:R-:W-:Y:S01]  /*178d0*/  @P2 IMAD.MOV.U32 R135, RZ, RZ, 0x7f800000 ;  /* 0x7f800000ff872424 */ /* 0x000fe200078e00ff */
[----:B---3--:R-:W-:Y:S01]  /*178e0*/  BAR.SYNC.DEFER_BLOCKING 0x0 ;  /* 0x0000000000007b1d */ /* 0x008fe20000010000 */
[C---:B--2---:R-:W-:Y:S01]  /*178f0*/  FSETP.GT.AND P1, PT, |R134|.reuse, 8.50705917302346158658e+37, PT ;  /* 0x7e8000008600780b */ /* 0x044fe20003f24200 */
[----:B------:R-:W-:Y:S01]  /*17900*/  FADD R133, R133, R138 ;  /* 0x0000008a85857221 */ /* 0x000fe20000000000 */
[----:B------:R-:W-:Y:S01]  /*17910*/  FSETP.GEU.AND P3, PT, |R134|, 1.175494350822287508e-38, PT ;  /* 0x008000008600780b */ /* 0x000fe20003f6e200 */
[----:B------:R-:W-:-:S10]  /*17920*/  @P2 FFMA.FTZ R133, R142, R135, +INF ;  /* 0x7f8000008e852423 */ /* 0x000fd40000010087 */
[----:B------:R-:W-:Y:S01]  /*17930*/  @P1 FMUL R134, R134, 0.25 ;  /* 0x3e80000086861820 */ /* 0x000fe20000400000 */
[----:B------:R-:W-:Y:S01]  /*17940*/  @P1 FMUL R6, R6, 0.25 ;  /* 0x3e80000006061820 */ /* 0x000fe20000400000 */
[----:B------:R-:W-:Y:S01]  /*17950*/  @P1 FMUL R5, R5, 0.25 ;  /* 0x3e80000005051820 */ /* 0x000fe20000400000 */
[----:B------:R-:W-:Y:S01]  /*17960*/  @P1 FMUL R7, R7, 0.25 ;  /* 0x3e80000007071820 */ /* 0x000fe20000400000 */
[----:B------:R-:W-:Y:S01]  /*17970*/  @!P3 FMUL R134, R134, 16777216 ;  /* 0x4b8000008686b820 */ /* 0x000fe20000400000 */
[----:B------:R-:W-:Y:S01]  /*17980*/  @P1 FMUL R11, R11, 0.25 ;  /* 0x3e8000000b0b1820 */ /* 0x000fe20000400000 */
[----:B------:R-:W-:Y:S01]  /*17990*/  @P1 FMUL R8, R8, 0.25 ;  /* 0x3e80000008081820 */ /* 0x000fe20000400000 */
[----:B------:R-:W-:Y:S01]  /*179a0*/  @P1 FMUL R10, R10, 0.25 ;  /* 0x3e8000000a0a1820 */ /* 0x000fe20000400000 */
[----:B------:R-:W-:Y:S01]  /*179b0*/  @P1 FMUL R12, R12, 0.25 ;  /* 0x3e8000000c0c1820 */ /* 0x000fe20000400000 */
[----:B------:R-:W-:Y:S01]  /*179c0*/  @P1 FMUL R14, R14, 0.25 ;  /* 0x3e8000000e0e1820 */ /* 0x000fe20000400000 */
[----:B------:R-:W2:Y:S01]  /*179d0*/  MUFU.RCP R134, R134 ;  /* 0x0000008600867308 */ /* 0x000ea20000001000 */
[----:B------:R-:W-:Y:S01]  /*179e0*/  @P1 FMUL R18, R18, 0.25 ;  /* 0x3e80000012121820 */ /* 0x000fe20000400000 */
[----:B------:R-:W-:Y:S01]  /*179f0*/  @P1 FMUL R4, R4, 0.25 ;  /* 0x3e80000004041820 */ /* 0x000fe20000400000 */
[----:B------:R-:W-:Y:S01]  /*17a00*/  @P1 FMUL R9, R9, 0.25 ;  /* 0x3e80000009091820 */ /* 0x000fe20000400000 */
[----:B------:R-:W-:Y:S01]  /*17a10*/  @P1 FMUL R13, R13, 0.25 ;  /* 0x3e8000000d0d1820 */ /* 0x000fe20000400000 */
[----:B------:R-:W-:Y:S01]  /*17a20*/  @P1 FMUL R15, R15, 0.25 ;  /* 0x3e8000000f0f1820 */ /* 0x000fe20000400000 */
[----:B------:R-:W-:Y:S01]  /*17a30*/  @P1 FMUL R16, R16, 0.25 ;  /* 0x3e80000010101820 */ /* 0x000fe20000400000 */
[----:B------:R-:W-:Y:S01]  /*17a40*/  @P1 FMUL R17, R17, 0.25 ;  /* 0x3e80000011111820 */ /* 0x000fe20000400000 */
[----:B------:R-:W-:Y:S01]  /*17a50*/  @P1 FMUL R19, R19, 0.25 ;  /* 0x3e80000013131820 */ /* 0x000fe20000400000 */
[----:B------:R-:W-:Y:S01]  /*17a60*/  @!P3 FMUL R6, R6, 16777216 ;  /* 0x4b8000000606b820 */ /* 0x000fe20000400000 */
        /* <DEDUP_REMOVED lines=15> */
[C---:B--2---:R-:W-:Y:S01]  /*17b60*/  FMUL R137, R134.reuse, R6 ;  /* 0x0000000686897220 */ /* 0x044fe20000400000 */
        /* <DEDUP_REMOVED lines=14> */
[----:B------:R-:W-:Y:S01]  /*17c50*/  FMUL R18, R134, R19 ;  /* 0x0000001386127220 */ /* 0x000fe20000400000 */
[----:B------:R-:W-:Y:S01]  /*17c60*/  F2FP.BF16.F32.PACK_AB R8, R6, R5 ;  /* 0x000000050608723e */ /* 0x000fe200000010ff */
[----:B------:R-:W-:Y:S01]  /*17c70*/  @P1 FMUL R49, R49, 0.25 ;  /* 0x3e80000031311820 */ /* 0x000fe20000400000 */
[----:B------:R-:W-:Y:S01]  /*17c80*/  F2FP.BF16.F32.PACK_AB R5, R10, R7 ;  /* 0x000000070a05723e */ /* 0x000fe200000010ff */
[----:B------:R-:W-:Y:S01]  /*17c90*/  @P1 FMUL R90, R90, 0.25 ;  /* 0x3e8000005a5a1820 */ /* 0x000fe20000400000 */
[----:B------:R-:W-:Y:S01]  /*17ca0*/  F2FP.BF16.F32.PACK_AB R6, R11, R12 ;  /* 0x0000000c0b06723e */ /* 0x000fe200000010ff */
[----:B------:R-:W-:Y:S01]  /*17cb0*/  @P1 FMUL R34, R34, 0.25 ;  /* 0x3e80000022221820 */ /* 0x000fe20000400000 */
[----:B------:R-:W-:Y:S01]  /*17cc0*/  F2FP.BF16.F32.PACK_AB R4, R137, R4 ;  /* 0x000000048904723e */ /* 0x000fe200000010ff */
[----:B------:R-:W-:Y:S01]  /*17cd0*/  @P1 FMUL R59, R59, 0.25 ;  /* 0x3e8000003b3b1820 */ /* 0x000fe20000400000 */
[----:B------:R-:W-:Y:S01]  /*17ce0*/  F2FP.BF16.F32.PACK_AB R9, R136, R9 ;  /* 0x000000098809723e */ /* 0x000fe200000010ff */
[----:B------:R-:W-:Y:S01]  /*17cf0*/  @!P3 FMUL R49, R49, 16777216 ;  /* 0x4b8000003131b820 */ /* 0x000fe20000400000 */
[----:B------:R-:W-:Y:S01]  /*17d00*/  F2FP.BF16.F32.PACK_AB R10, R14, R13 ;  /* 0x0000000d0e0a723e */ /* 0x000fe200000010ff */
[----:B------:R-:W-:Y:S01]  /*17d10*/  @P1 FMUL R94, R94, 0.25 ;  /* 0x3e8000005e5e1820 */ /* 0x000fe20000400000 */
[----:B------:R-:W-:Y:S01]  /*17d20*/  F2FP.BF16.F32.PACK_AB R7, R139, R16 ;  /* 0x000000108b07723e */ /* 0x000fe200000010ff */
[----:B------:R-:W-:Y:S01]  /*17d30*/  @!P3 FMUL R90, R90, 16777216 ;  /* 0x4b8000005a5ab820 */ /* 0x000fe20000400000 */
[----:B------:R-:W-:Y:S01]  /*17d40*/  F2FP.BF16.F32.PACK_AB R11, R18, R17 ;  /* 0x00000011120b723e */ /* 0x000fe200000010ff */
[----:B------:R-:W-:Y:S01]  /*17d50*/  @!P3 FMUL R34, R34, 16777216 ;  /* 0x4b8000002222b820 */ /* 0x000fe20000400000 */
[----:B------:R-:W-:Y:S01]  /*17d60*/  @!P3 FMUL R59, R59, 16777216 ;  /* 0x4b8000003b3bb820 */ /* 0x000fe20000400000 */
[----:B------:R-:W-:Y:S01]  /*17d70*/  STS.128 [R3], R4 ;  /* 0x0000000403007388 */ /* 0x000fe20000000c00 */
[----:B------:R-:W-:Y:S01]  /*17d80*/  FMUL R147, R134, R49 ;  /* 0x0000003186937220 */ /* 0x000fe20000400000 */
[----:B------:R-:W-:Y:S01]  /*17d90*/  @!P3 FMUL R94, R94, 16777216 ;  /* 0x4b8000005e5eb820 */ /* 0x000fe20000400000 */
[C---:B------:R-:W-:Y:S01]  /*17da0*/  FMUL R49, R134.reuse, R90 ;  /* 0x0000005a86317220 */ /* 0x040fe20000400000 */
[----:B------:R-:W-:Y:S01]  /*17db0*/  STS.128 [R3+0x800], R8 ;  /* 0x0008000803007388 */ /* 0x000fe20000000c00 */
[----:B------:R-:W-:Y:S01]  /*17dc0*/  LOP3.LUT R90, R157, 0xff, RZ, 0xc0, !PT ;  /* 0x000000ff9d5a7812 */ /* 0x000fe200078ec0ff */
[C---:B------:R-:W-:Y:S01]  /*17dd0*/  FMUL R160, R134.reuse, R34 ;  /* 0x0000002286a07220 */ /* 0x040fe20000400000 */
[C---:B------:R-:W-:Y:S01]  /*17de0*/  FMUL R34, R134.reuse, R59 ;  /* 0x0000003b86227220 */ /* 0x040fe20000400000 */
[----:B------:R-:W-:Y:S01]  /*17df0*/  FMUL R59, R134, R94 ;  /* 0x0000005e863b7220 */ /* 0x000fe20000400000 */
[----:B------:R-:W-:Y:S01]  /*17e00*/  LEA R94, R90, UR4, 0x4 ;  /* 0x000000045a5e7c11 */ /* 0x000fe2000f8e20ff */
[----:B------:R-:W-:Y:S01]  /*17e10*/  BAR.SYNC.DEFER_BLOCKING 0x0 ;  /* 0x0000000000007b1d */ /* 0x000fe20000010000 */
        /* <DEDUP_REMOVED lines=23> */
[----:B------:R-:W2:Y:S01]  /*17f90*/  LDS.128 R4, [R94] ;  /* 0x000000005e047984 */ /* 0x000ea20000000c00 */
[----:B------:R-:W-:Y:S01]  /*17fa0*/  @!P3 FMUL R28, R28, 16777216 ;  /* 0x4b8000001c1cb820 */ /* 0x000fe20000400000 */
[----:B------:R-:W-:Y:S01]  /*17fb0*/  @!P3 FMUL R29, R29, 16777216 ;  /* 0x4b8000001d1db820 */ /* 0x000fe20000400000 */
[----:B------:R-:W-:Y:S01]  /*17fc0*/  @!P3 FMUL R30, R30, 16777216 ;  /* 0x4b8000001e1eb820 */ /* 0x000fe20000400000 */
[----:B------:R-:W-:Y:S01]  /*17fd0*/  LDS.128 R8, [R94+0x1000] ;  /* 0x001000005e087984 */ /* 0x000fe20000000c00 */
[----:B------:R-:W-:Y:S01]  /*17fe0*/  @!P3 FMUL R31, R31, 16777216 ;  /* 0x4b8000001f1fb820 */ /* 0x000fe20000400000 */
[----:B------:R-:W-:Y:S01]  /*17ff0*/  @!P3 FMUL R32, R32, 16777216 ;  /* 0x4b8000002020b820 */ /* 0x000fe20000400000 */
[----:B------:R-:W-:Y:S01]  /*18000*/  @!P3 FMUL R33, R33, 16777216 ;  /* 0x4b8000002121b820 */ /* 0x000fe20000400000 */
[----:B------:R-:W-:Y:S01]  /*18010*/  @!P3 FMUL R35, R35, 16777216 ;  /* 0x4b8000002323b820 */ /* 0x000fe20000400000 */
        /* <DEDUP_REMOVED lines=28> */
[----:B------:R-:W-:Y:S01]  /*181e0*/  BAR.SYNC.DEFER_BLOCKING 0x0 ;  /* 0x0000000000007b1d */ /* 0x000fe20000010000 */
[----:B------:R-:W-:Y:S01]  /*181f0*/  F2FP.BF16.F32.PACK_AB R19, R156, R151 ;  /* 0x000000979c13723e */ /* 0x000fe200000010ff */
        /* <DEDUP_REMOVED lines=22> */
[----:B------:R-:W-:Y:S01]  /*18360*/  STS.128 [R3], R12 ;  /* 0x0000000c03007388 */ /* 0x000fe20000000c00 */
[----:B------:R-:W-:Y:S01]  /*18370*/  @!P3 FMUL R50, R50, 16777216 ;  /* 0x4b8000003232b820 */ /* 0x000fe20000400000 */
[----:B------:R-:W-:Y:S01]  /*18380*/  @!P3 FMUL R51, R51, 16777216 ;  /* 0x4b8000003333b820 */ /* 0x000fe20000400000 */
[C---:B------:R-:W-:Y:S01]  /*18390*/  FMUL R20, R134.reuse, R36 ;  /* 0x0000002486147220 */ /* 0x040fe20000400000 */
[----:B------:R-:W-:Y:S01]  /*183a0*/  STS.128 [R3+0x800], R16 ;  /* 0x0008001003007388 */ /* 0x000fe20000000c00 */
[C---:B------:R-:W-:Y:S01]  /*183b0*/  FMUL R23, R134.reuse, R38 ;  /* 0x0000002686177220 */ /* 0x040fe20000400000 */
[C---:B------:R-:W-:Y:S01]  /*183c0*/  FMUL R26, R134.reuse, R40 ;  /* 0x00000028861a7220 */ /* 0x040fe20000400000 */
[C---:B------:R-:W-:Y:S01]  /*183d0*/  FMUL R27, R134.reuse, R42 ;  /* 0x0000002a861b7220 */ /* 0x040fe20000400000 */
[----:B------:R-:W-:Y:S01]  /*183e0*/  BAR.SYNC.DEFER_BLOCKING 0x0 ;  /* 0x0000000000007b1d */ /* 0x000fe20000010000 */
        /* <DEDUP_REMOVED lines=23> */
[----:B------:R-:W3:Y:S01]  /*18560*/  LDS.128 R12, [R94] ;  /* 0x000000005e0c7984 */ /* 0x000ee20000000c00 */
[----:B------:R-:W-:Y:S01]  /*18570*/  F2FP.BF16.F32.PACK_AB R23, R154, R149 ;  /* 0x000000959a17723e */ /* 0x000fe200000010ff */
[----:B------:R-:W-:Y:S01]  /*18580*/  @P1 FMUL R66, R66, 0.25 ;  /* 0x3e80000042421820 */ /* 0x000fe20000400000 */
[----:B------:R-:W-:Y:S01]  /*18590*/  F2FP.BF16.F32.PACK_AB R27, R158, R147 ;  /* 0x000000939e1b723e */ /* 0x000fe200000010ff */
[----:B------:R-:W-:Y:S01]  /*185a0*/  LDS.128 R16, [R94+0x1000] ;  /* 0x001000005e107984 */ /* 0x000fe20000000c00 */
[----:B------:R-:W-:Y:S01]  /*185b0*/  @P1 FMUL R53, R53, 0.25 ;  /* 0x3e80000035351820 */ /* 0x000fe20000400000 */
[----:B------:R-:W-:Y:S01]  /*185c0*/  @P1 FMUL R55, R55, 0.25 ;  /* 0x3e80000037371820 */ /* 0x000fe20000400000 */
[----:B------:R-:W-:Y:S01]  /*185d0*/  @P1 FMUL R60, R60, 0.25 ;  /* 0x3e8000003c3c1820 */ /* 0x000fe20000400000 */
[----:B------:R-:W-:Y:S01]  /*185e0*/  BAR.SYNC.DEFER_BLOCKING 0x0 ;  /* 0x0000000000007b1d */ /* 0x000fe20000010000 */
        /* <DEDUP_REMOVED lines=20> */
[C---:B------:R-:W-:Y:S01]  /*18730*/  FMUL R29, R134.reuse, R54 ;  /* 0x00000036861d7220 */ /* 0x040fe20000400000 */
[C---:B------:R-:W-:Y:S01]  /*18740*/  FMUL R28, R134.reuse, R52 ;  /* 0x00000034861c7220 */ /* 0x040fe20000400000 */
[C---:B------:R-:W-:Y:S01]  /*18750*/  FMUL R54, R134.reuse, R63 ;  /* 0x0000003f86367220 */ /* 0x040fe20000400000 */
[----:B------:R-:W-:Y:S01]  /*18760*/  STS.128 [R3], R20 ;  /* 0x0000001403007388 */ /* 0x000fe20000000c00 */
[C---:B------:R-:W-:Y:S01]  /*18770*/  FMUL R56, R134.reuse, R56 ;  /* 0x0000003886387220 */ /* 0x040fe20000400000 */
[C---:B------:R-:W-:Y:S01]  /*18780*/  FMUL R33, R134.reuse, R57 ;  /* 0x0000003986217220 */ /* 0x040fe20000400000 */
        /* <DEDUP_REMOVED lines=28> */
[----:B------:R-:W-:Y:S01]  /*18950*/  @P1 FMUL R76, R76, 0.25 ;  /* 0x3e8000004c4c1820 */ /* 0x000fe20000400000 */
[----:B------:R-:W5:Y:S01]  /*18960*/  LDS.128 R20, [R94] ;  /* 0x000000005e147984 */ /* 0x000f620000000c00 */
[----:B------:R-:W-:Y:S01]  /*18970*/  @P1 FMUL R77, R77, 0.25 ;  /* 0x3e8000004d4d1820 */ /* 0x000fe20000400000 */
[----:B------:R-:W-:Y:S01]  /*18980*/  @P1 FMUL R78, R78, 0.25 ;  /* 0x3e8000004e4e1820 */ /* 0x000fe20000400000 */
[----:B------:R-:W-:Y:S01]  /*18990*/  @P1 FMUL R79, R79, 0.25 ;  /* 0x3e8000004f4f1820 */ /* 0x000fe20000400000 */
[----:B------:R-:W-:Y:S01]  /*189a0*/  LDS.128 R24, [R94+0x1000] ;  /* 0x001000005e187984 */ /* 0x000fe20000000c00 */
[----:B------:R-:W-:Y:S01]  /*189b0*/  @P1 FMUL R80, R80, 0.25 ;  /* 0x3e80000050501820 */ /* 0x000fe20000400000 */
[----:B------:R-:W-:Y:S01]  /*189c0*/  @P1 FMUL R81, R81, 0.25 ;  /* 0x3e80000051511820 */ /* 0x000fe20000400000 */
[----:B------:R-:W-:Y:S01]  /*189d0*/  @P1 FMUL R82, R82, 0.25 ;  /* 0x3e80000052521820 */ /* 0x000fe20000400000 */
[----:B------:R-:W-:Y:S01]  /*189e0*/  BAR.SYNC.DEFER_BLOCKING 0x0 ;  /* 0x0000000000007b1d */ /* 0x000fe20000010000 */
        /* <DEDUP_REMOVED lines=53> */
[----:B------:R-:W-:Y:S01]  /*18d40*/  @P1 FMUL R95, R95, 0.25 ;  /* 0x3e8000005f5f1820 */ /* 0x000fe20000400000 */
[----:B------:R-:W-:Y:S01]  /*18d50*/  @P1 FMUL R96, R96, 0.25 ;  /* 0x3e80000060601820 */ /* 0x000fe20000400000 */
[----:B------:R-:W0:Y:S01]  /*18d60*/  LDS.128 R28, [R94] ;  /* 0x000000005e1c7984 */ /* 0x000e220000000c00 */
[----:B------:R-:W-:Y:S01]  /*18d70*/  @P1 FMUL R97, R97, 0.25 ;  /* 0x3e80000061611820 */ /* 0x000fe20000400000 */
[----:B------:R-:W-:Y:S01]  /*18d80*/  @P1 FMUL R98, R98, 0.25 ;  /* 0x3e80000062621820 */ /* 0x000fe20000400000 */
[----:B------:R-:W-:Y:S01]  /*18d90*/  @P1 FMUL R99, R99, 0.25 ;  /* 0x3e80000063631820 */ /* 0x000fe20000400000 */
[----:B------:R-:W-:Y:S01]  /*18da0*/  LDS.128 R32, [R94+0x1000] ;  /* 0x001000005e207984 */ /* 0x000fe20000000c00 */
[----:B------:R-:W-:Y:S01]  /*18db0*/  @!P3 FMUL R85, R85, 16777216 ;  /* 0x4b8000005555b820 */ /* 0x000fe20000400000 */
[----:B------:R-:W-:Y:S01]  /*18dc0*/  @!P3 FMUL R87, R87, 16777216 ;  /* 0x4b8000005757b820 */ /* 0x000fe20000400000 */
[----:B------:R-:W-:Y:S01]  /*18dd0*/  @!P3 FMUL R92, R92, 16777216 ;  /* 0x4b8000005c5cb820 */ /* 0x000fe20000400000 */
[----:B------:R-:W-:Y:S01]  /*18de0*/  BAR.SYNC.DEFER_BLOCKING 0x0 ;  /* 0x0000000000007b1d */ /* 0x000fe20000010000 */
        /* <DEDUP_REMOVED lines=25> */
[----:B------:R-:W-:Y:S01]  /*18f80*/  FMUL R62, R134, R99 ;  /* 0x00000063863e7220 */ /* 0x000fe20000400000 */
[----:B------:R-:W4:Y:S01]  /*18f90*/  LDC.64 R54, c[0x0][0x3e0] ;  /* 0x0000f800ff367b82 */ /* 0x000f220000000a00 */
[----:B------:R-:W-:Y:S01]  /*18fa0*/  STS.128 [R3+0x800], R40 ;  /* 0x0008002803007388 */ /* 0x000fe20000000c00 */
[----:B------:R-:W-:Y:S01]  /*18fb0*/  F2FP.BF16.F32.PACK_AB R56, R44, R85 ;  /* 0x000000552c38723e */ /* 0x000fe200000010ff */
[----:B------:R-:W-:Y:S01]  /*18fc0*/  @P1 FMUL R101, R101, 0.25 ;  /* 0x3e80000065651820 */ /* 0x000fe20000400000 */
[----:B------:R-:W-:-:S04]  /*18fd0*/  F2FP.BF16.F32.PACK_AB R86, R59, R92 ;  /* 0x0000005c3b56723e */ /* 0x000fc800000010ff */
[----:B------:R-:W-:Y:S01]  /*18fe0*/  BAR.SYNC.DEFER_BLOCKING 0x0 ;  /* 0x0000000000007b1d */ /* 0x000fe20000010000 */
[----:B------:R-:W-:Y:S01]  /*18ff0*/  F2FP.BF16.F32.PACK_AB R84, R47, R84 ;  /* 0x000000542f54723e */ /* 0x000fe200000010ff */
[----:B------:R-:W-:Y:S01]  /*19000*/  @P1 FMUL R103, R103, 0.25 ;  /* 0x3e80000067671820 */ /* 0x000fe20000400000 */
[----:B------:R-:W-:Y:S01]  /*19010*/  F2FP.BF16.F32.PACK_AB R85, R49, R88 ;  /* 0x000000583155723e */ /* 0x000fe200000010ff */
[----:B------:R-:W-:Y:S01]  /*19020*/  @P1 FMUL R100, R100, 0.25 ;  /* 0x3e80000064641820 */ /* 0x000fe20000400000 */
[----:B------:R-:W-:-:S03]  /*19030*/  F2FP.BF16.F32.PACK_AB R57, R48, R89 ;  /* 0x000000593039723e */ /* 0x000fc600000010ff */
[----:B------:R-:W1:Y:S01]  /*19040*/  LDC.64 R64, c[0x0][0x398] ;  /* 0x0000e600ff407b82 */ /* 0x000e620000000a00 */
[----:B------:R-:W-:Y:S01]  /*19050*/  F2FP.BF16.F32.PACK_AB R58, R52, R93 ;  /* 0x0000005d343a723e */ /* 0x000fe200000010ff */
[----:B------:R-:W-:Y:S01]  /*19060*/  @P1 FMUL R102, R102, 0.25 ;  /* 0x3e80000066661820 */ /* 0x000fe20000400000 */
[----:B------:R-:W-:Y:S01]  /*19070*/  F2FP.BF16.F32.PACK_AB R87, R98, R87 ;  /* 0x000000576257723e */ /* 0x000fe200000010ff */
[----:B------:R-:W-:Y:S01]  /*19080*/  @P1 FMUL R104, R104, 0.25 ;  /* 0x3e80000068681820 */ /* 0x000fe20000400000 */
[----:B------:R-:W-:Y:S01]  /*19090*/  F2FP.BF16.F32.PACK_AB R59, R62, R97 ;  /* 0x000000613e3b723e */ /* 0x000fe200000010ff */
[----:B------:R-:W-:Y:S01]  /*190a0*/  @P1 FMUL R105, R105, 0.25 ;  /* 0x3e80000069691820 */ /* 0x000fe20000400000 */
[----:B------:R-:W-:Y:S01]  /*190b0*/  @P1 FMUL R106, R106, 0.25 ;  /* 0x3e8000006a6a1820 */ /* 0x000fe20000400000 */
[----:B------:R-:W0:Y:S01]  /*190c0*/  LDC R95, c[0x0][0x3e8] ;  /* 0x0000fa00ff5f7b82 */ /* 0x000e220000000800 */
        /* <DEDUP_REMOVED lines=9> */
[----:B------:R-:W0:Y:S01]  /*19160*/  LDS.128 R40, [R94] ;  /* 0x000000005e287984 */ /* 0x000e220000000c00 */
[----:B----4-:R-:W-:Y:S01]  /*19170*/  IMAD R61, R241, R54, RZ ;  /* 0x00000036f13d7224 */ /* 0x010fe200078e02ff */
[----:B------:R-:W-:Y:S01]  /*19180*/  SHF.R.U32.HI R66, RZ, 0x7, R157 ;  /* 0x00000007ff427819 */ /* 0x000fe2000001169d */
[----:B------:R-:W-:Y:S01]  /*19190*/  IMAD R63, R237, R55, RZ ;  /* 0x00000037ed3f7224 */ /* 0x000fe200078e02ff */
        /* <DEDUP_REMOVED lines=26> */
[C---:B------:R-:W-:Y:S01]  /*19340*/  FMUL R101, R134.reuse, R101 ;  /* 0x0000006586657220 */ /* 0x040fe20000400000 */
[C---:B------:R-:W-:Y:S01]  /*19350*/  FMUL R46, R134.reuse, R103 ;  /* 0x00000067862e7220 */ /* 0x040fe20000400000 */
[----:B------:R-:W-:Y:S01]  /*19360*/  STS.128 [R3], R84 ;  /* 0x0000005403007388 */ /* 0x000fe20000000c00 */
[C---:B------:R-:W-:Y:S01]  /*19370*/  FMUL R100, R134.reuse, R100 ;  /* 0x0000006486647220 */ /* 0x040fe20000400000 */
[C---:B------:R-:W-:Y:S01]  /*19380*/  FMUL R45, R134.reuse, R102 ;  /* 0x00000066862d7220 */ /* 0x040fe20000400000 */
[C---:B------:R-:W-:Y:S01]  /*19390*/  FMUL R104, R134.reuse, R104 ;  /* 0x0000006886687220 */ /* 0x040fe20000400000 */
[----:B------:R4:W-:Y:S01]  /*193a0*/  STS.128 [R3+0x800], R56 ;  /* 0x0008003803007388 */ /* 0x0009e20000000c00 */
[C---:B------:R-:W-:Y:S01]  /*193b0*/  FMUL R105, R134.reuse, R105 ;  /* 0x0000006986697220 */ /* 0x040fe20000400000 */
[C---:B------:R-:W-:Y:S01]  /*193c0*/  FMUL R51, R134.reuse, R106 ;  /* 0x0000006a86337220 */ /* 0x040fe20000400000 */
[----:B------:R-:W-:Y:S01]  /*193d0*/  FMUL R50, R134, R107 ;  /* 0x0000006b86327220 */ /* 0x000fe20000400000 */
[----:B------:R-:W-:Y:S01]  /*193e0*/  FSETP.NEU.AND P1, PT, R142, RZ, PT ;  /* 0x000000ff8e00720b */ /* 0x000fe20003f2d000 */
[----:B------:R-:W-:Y:S01]  /*193f0*/  IMAD.SHL.U32 R47, R61, 0x2, RZ ;  /* 0x000000023d2f7824 */ /* 0x000fe200078e00ff */
[----:B------:R-:W-:Y:S01]  /*19400*/  SGXT.U32 R66, R66, 0x1 ;  /* 0x000000014242781a */ /* 0x000fe20000000000 */
[----:B------:R-:W-:Y:S01]  /*19410*/  IMAD.SHL.U32 R60, R63, 0x2, RZ ;  /* 0x000000023f3c7824 */ /* 0x000fe200078e00ff */
[----:B------:R-:W-:Y:S01]  /*19420*/  FSEL R91, R133, -INF , P1 ;  /* 0xff800000855b7808 */ /* 0x000fe20000800000 */
[----:B------:R-:W-:Y:S01]  /*19430*/  @!P3 FMUL R108, R108, 16777216 ;  /* 0x4b8000006c6cb820 */ /* 0x000fe20000400000 */
[----:B------:R-:W-:Y:S01]  /*19440*/  F2FP.BF16.F32.PACK_AB R52, R46, R101 ;  /* 0x000000652e34723e */ /* 0x000fe200000010ff */
[----:B0-----:R-:W-:Y:S01]  /*19450*/  IMAD R66, R66, R95, RZ ;  /* 0x0000005f42427224 */ /* 0x001fe200078e02ff */
[----:B-1----:R-:W-:Y:S01]  /*19460*/  IADD3 R60, P1, P2, R60, R64, R47 ;  /* 0x000000403c3c7210 */ /* 0x002fe20007a3e02f */
[----:B------:R-:W-:Y:S01]  /*19470*/  @!P3 FMUL R109, R109, 16777216 ;  /* 0x4b8000006d6db820 */ /* 0x000fe20000400000 */
[----:B------:R-:W-:Y:S01]  /*19480*/  F2FP.BF16.F32.PACK_AB R100, R45, R100 ;  /* 0x000000642d64723e */ /* 0x000fe200000010ff */
[----:B------:R-:W-:Y:S01]  /*19490*/  BAR.SYNC.DEFER_BLOCKING 0x0 ;  /* 0x0000000000007b1d */ /* 0x000fe20000010000 */
[----:B------:R-:W-:Y:S01]  /*194a0*/  F2FP.BF16.F32.PACK_AB R101, R51, R104 ;  /* 0x000000683365723e */ /* 0x000fe200000010ff */
[----:B------:R-:W-:Y:S01]  /*194b0*/  @!P3 FMUL R110, R110, 16777216 ;  /* 0x4b8000006e6eb820 */ /* 0x000fe20000400000 */
[----:B------:R-:W-:Y:S01]  /*194c0*/  F2FP.BF16.F32.PACK_AB R53, R50, R105 ;  /* 0x000000693235723e */ /* 0x000fe200000010ff */
[----:B------:R-:W-:Y:S01]  /*194d0*/  @!P3 FMUL R111, R111, 16777216 ;  /* 0x4b8000006f6fb820 */ /* 0x000fe20000400000 */
[----:B------:R-:W-:Y:S01]  /*194e0*/  LEA R72, R95, R66, 0x1 ;  /* 0x000000425f487211 */ /* 0x000fe200078e08ff */
[----:B------:R-:W-:Y:S01]  /*194f0*/  @!P3 FMUL R112, R112, 16777216 ;  /* 0x4b8000007070b820 */ /* 0x000fe20000400000 */
[----:B------:R-:W-:Y:S01]  /*19500*/  @!P3 FMUL R113, R113, 16777216 ;  /* 0x4b8000007171b820 */ /* 0x000fe20000400000 */
[----:B------:R-:W-:Y:S01]  /*19510*/  @!P3 FMUL R114, R114, 16777216 ;  /* 0x4b8000007272b820 */ /* 0x000fe20000400000 */
[----:B------:R-:W-:Y:S01]  /*19520*/  @!P3 FMUL R115, R115, 16777216 ;  /* 0x4b8000007373b820 */ /* 0x000fe20000400000 */
[----:B------:R-:W-:-:S02]  /*19530*/  IMAD R76, R95, 0x2, R72 ;  /* 0x000000025f4c7824 */ /* 0x000fc400078e0248 */
        /* <DEDUP_REMOVED lines=8> */
[----:B------:R-:W-:Y:S01]  /*195c0*/  IMAD R80, R95, 0x2, R76 ;  /* 0x000000025f507824 */ /* 0x000fe200078e024c */
[----:B------:R-:W-:Y:S01]  /*195d0*/  F2FP.BF16.F32.PACK_AB R102, R73, R108 ;  /* 0x0000006c4966723e */ /* 0x000fe200000010ff */
[----:B----4-:R-:W-:Y:S01]  /*195e0*/  IMAD.HI R56, R61, 0x2, RZ ;  /* 0x000000023d387827 */ /* 0x010fe200078e02ff */
[----:B------:R-:W-:-:S03]  /*195f0*/  F2FP.BF16.F32.PACK_AB R54, R70, R109 ;  /* 0x0000006d4636723e */ /* 0x000fc600000010ff */
[----:B------:R-:W-:Y:S01]  /*19600*/  @!P3 FMUL R121, R121, 16777216 ;  /* 0x4b8000007979b820 */ /* 0x000fe20000400000 */
[----:B------:R-:W0:Y:S01]  /*19610*/  LDS.128 R48, [R94] ;  /* 0x000000005e307984 */ /* 0x000e220000000c00 */
[----:B------:R-:W-:Y:S01]  /*19620*/  LEA R88, R95, R80, 0x1 ;  /* 0x000000505f587211 */ /* 0x000fe200078e08ff */
[----:B------:R-:W-:Y:S01]  /*19630*/  IMAD.HI R61, R63, 0x2, RZ ;  /* 0x000000023f3d7827 */ /* 0x000fe200078e02ff */
[----:B------:R-:W-:Y:S01]  /*19640*/  F2FP.BF16.F32.PACK_AB R103, R77, R112 ;  /* 0x000000704d67723e */ /* 0x000fe200000010ff */
[----:B------:R-:W-:Y:S01]  /*19650*/  LDS.128 R44, [R94+0x1000] ;  /* 0x001000005e2c7984 */ /* 0x000fe20000000c00 */
[----:B------:R-:W-:Y:S01]  /*19660*/  F2FP.BF16.F32.PACK_AB R55, R78, R113 ;  /* 0x000000714e37723e */ /* 0x000fe200000010ff */
[----:B------:R-:W-:Y:S01]  /*19670*/  @!P3 FMUL R123, R123, 16777216 ;  /* 0x4b8000007b7bb820 */ /* 0x000fe20000400000 */
[----:B------:R-:W-:Y:S01]  /*19680*/  LEA R92, R95, R88, 0x1 ;  /* 0x000000585f5c7211 */ /* 0x000fe200078e08ff */
[----:B------:R-:W-:Y:S01]  /*19690*/  BAR.SYNC.DEFER_BLOCKING 0x0 ;  /* 0x0000000000007b1d */ /* 0x000fe20000010000 */
[----:B------:R-:W-:Y:S01]  /*196a0*/  IADD3.X R61, PT, PT, R61, R65, R56, P1, P2 ;  /* 0x000000413d3d7210 */ /* 0x000fe20000fe4438 */
[C---:B------:R-:W-:Y:S01]  /*196b0*/  FMUL R121, R134.reuse, R121 ;  /* 0x0000007986797220 */ /* 0x040fe20000400000 */
[----:B------:R-:W-:Y:S01]  /*196c0*/  FMUL R74, R134, R123 ;  /* 0x0000007b864a7220 */ /* 0x000fe20000400000 */
[----:B------:R-:W-:-:S02]  /*196d0*/  IMAD R96, R95, 0x2, R92 ;  /* 0x000000025f607824 */ /* 0x000fc400078e025c */
[----:B------:R-:W-:Y:S01]  /*196e0*/  @!P3 FMUL R125, R125, 16777216 ;  /* 0x4b8000007d7db820 */ /* 0x000fe20000400000 */
[----:B------:R-:W-:Y:S01]  /*196f0*/  @!P3 FMUL R127, R127, 16777216 ;  /* 0x4b8000007f7fb820 */ /* 0x000fe20000400000 */
[----:B------:R-:W-:Y:S01]  /*19700*/  @!P3 FMUL R116, R116, 16777216 ;  /* 0x4b8000007474b820 */ /* 0x000fe20000400000 */
[----:B------:R-:W-:Y:S02]  /*19710*/  IMAD R98, R95, 0x2, R96 ;  /* 0x000000025f627824 */ /* 0x000fe400078e0260 */
[----:B------:R-:W-:Y:S01]  /*19720*/  @!P3 FMUL R117, R117, 16777216 ;  /* 0x4b8000007575b820 */ /* 0x000fe20000400000 */
[----:B------:R-:W-:Y:S01]  /*19730*/  @!P3 FMUL R118, R118, 16777216 ;  /* 0x4b8000007676b820 */ /* 0x000fe20000400000 */
[----:B------:R-:W-:Y:S01]  /*19740*/  @!P3 FMUL R119, R119, 16777216 ;  /* 0x4b8000007777b820 */ /* 0x000fe20000400000 */
[----:B------:R-:W-:Y:S01]  /*19750*/  @!P3 FMUL R120, R120, 16777216 ;  /* 0x4b8000007878b820 */ /* 0x000fe20000400000 */
[C---:B------:R-:W-:Y:S01]  /*19760*/  LEA R104, R95.reuse, R98, 0x1 ;  /* 0x000000625f687211 */ /* 0x040fe200078e08ff */
[----:B------:R-:W-:Y:S01]  /*19770*/  @!P3 FMUL R122, R122, 16777216 ;  /* 0x4b8000007a7ab820 */ /* 0x000fe20000400000 */
[----:B------:R-:W-:Y:S01]  /*19780*/  @!P3 FMUL R124, R124, 16777216 ;  /* 0x4b8000007c7cb820 */ /* 0x000fe20000400000 */
[----:B------:R-:W-:Y:S01]  /*19790*/  @!P3 FMUL R126, R126, 16777216 ;  /* 0x4b8000007e7eb820 */ /* 0x000fe20000400000 */
[----:B------:R-:W-:Y:S01]  /*197a0*/  @!P3 FMUL R128, R128, 16777216 ;  /* 0x4b8000008080b820 */ /* 0x000fe20000400000 */
[----:B------:R-:W-:-:S02]  /*197b0*/  IMAD R84, R95, 0x2, R104 ;  /* 0x000000025f547824 */ /* 0x000fc400078e0268 */
[----:B------:R-:W-:Y:S01]  /*197c0*/  @!P3 FMUL R129, R129, 16777216 ;  /* 0x4b8000008181b820 */ /* 0x000fe20000400000 */
[----:B------:R-:W-:Y:S01]  /*197d0*/  @!P3 FMUL R130, R130, 16777216 ;  /* 0x4b8000008282b820 */ /* 0x000fe20000400000 */
[C---:B------:R-:W-:Y:S01]  /*197e0*/  FMUL R125, R134.reuse, R125 ;  /* 0x0000007d867d7220 */ /* 0x040fe20000400000 */
[----:B------:R-:W-:Y:S02]  /*197f0*/  IMAD R78, R95, 0x2, R84 ;  /* 0x000000025f4e7824 */ /* 0x000fe400078e0254 */
[----:B------:R-:W-:Y:S01]  /*19800*/  FMUL R82, R134, R127 ;  /* 0x0000007f86527220 */ /* 0x000fe20000400000 */
[----:B------:R1:W-:Y:S01]  /*19810*/  STS.128 [R3], R100 ;  /* 0x0000006403007388 */ /* 0x0003e20000000c00 */
[----:B------:R-:W-:Y:S01]  /*19820*/  F2FP.BF16.F32.PACK_AB R109, R74, R121 ;  /* 0x000000794a6d723e */ /* 0x000fe200000010ff */
[----:B------:R-:W-:Y:S01]  /*19830*/  @!P3 FMUL R131, R131, 16777216 ;  /* 0x4b8000008383b820 */ /* 0x000fe20000400000 */
[C---:B------:R-:W-:Y:S01]  /*19840*/  LEA R86, R95.reuse, R78, 0x1 ;  /* 0x0000004e5f567211 */ /* 0x040fe200078e08ff */
[----:B------:R-:W-:Y:S01]  /*19850*/  STS.128 [R3+0x800], R52 ;  /* 0x0008003403007388 */ /* 0x000fe20000000c00 */
[C---:B------:R-:W-:Y:S01]  /*19860*/  FMUL R116, R134.reuse, R116 ;  /* 0x0000007486747220 */ /* 0x040fe20000400000 */
[C---:B------:R-:W-:Y:S01]  /*19870*/  FMUL R117, R134.reuse, R117 ;  /* 0x0000007586757220 */ /* 0x040fe20000400000 */
[----:B------:R-:W-:Y:S01]  /*19880*/  FMUL R67, R134, R118 ;  /* 0x0000007686437220 */ /* 0x000fe20000400000 */
[----:B------:R-:W-:Y:S01]  /*19890*/  BAR.SYNC.DEFER_BLOCKING 0x0 ;  /* 0x0000000000007b1d */ /* 0x000fe20000010000 */
[----:B------:R-:W-:-:S02]  /*198a0*/  IMAD R106, R95, 0x2, R86 ;  /* 0x000000025f6a7824 */ /* 0x000fc400078e0256 */
[C---:B------:R-:W-:Y:S01]  /*198b0*/  FMUL R68, R134.reuse, R119 ;  /* 0x0000007786447220 */ /* 0x040fe20000400000 */
[C---:B------:R-:W-:Y:S01]  /*198c0*/  FMUL R120, R134.reuse, R120 ;  /* 0x0000007886787220 */ /* 0x040fe20000400000 */
[C---:B------:R-:W-:Y:S01]  /*198d0*/  FMUL R75, R134.reuse, R122 ;  /* 0x0000007a864b7220 */ /* 0x040fe20000400000 */
[----:B------:R-:W-:Y:S02]  /*198e0*/  IMAD R74, R95, 0x2, R106 ;  /* 0x000000025f4a7824 */ /* 0x000fe400078e026a */
[C---:B------:R-:W-:Y:S01]  /*198f0*/  FMUL R124, R134.reuse, R124 ;  /* 0x0000007c867c7220 */ /* 0x040fe20000400000 */
[C---:B------:R-:W-:Y:S01]  /*19900*/  FMUL R83, R134.reuse, R126 ;  /* 0x0000007e86537220 */ /* 0x040fe20000400000 */
[C---:B------:R-:W-:Y:S01]  /*19910*/  FMUL R128, R134.reuse, R128 ;  /* 0x0000008086807220 */ /* 0x040fe20000400000 */
[C---:B------:R-:W-:Y:S01]  /*19920*/  FMUL R129, R134.reuse, R129 ;  /* 0x0000008186817220 */ /* 0x040fe20000400000 */
[C---:B------:R-:W-:Y:S01]  /*19930*/  FMUL R99, R134.reuse, R130 ;  /* 0x0000008286637220 */ /* 0x040fe20000400000 */
[----:B------:R-:W-:Y:S01]  /*19940*/  FMUL R134, R134, R131 ;  /* 0x0000008386867220 */ /* 0x000fe20000400000 */
[----:B------:R-:W-:Y:S01]  /*19950*/  F2FP.BF16.F32.PACK_AB R110, R82, R125 ;  /* 0x0000007d526e723e */ /* 0x000fe200000010ff */
[----:B------:R-:W-:Y:S01]  /*19960*/  FFMA R91, R91, 0.69314718246459960938, R132 ;  /* 0x3f3172185b5b7823 */ /* 0x000fe20000000084 */
[----:B------:R-:W-:-:S02]  /*19970*/  LEA R82, R95, R74, 0x1 ;  /* 0x0000004a5f527211 */ /* 0x000fc400078e08ff */
[----:B------:R-:W-:Y:S02]  /*19980*/  F2FP.BF16.F32.PACK_AB R108, R68, R117 ;  /* 0x00000075446c723e */ /* 0x000fe400000010ff */
[----:B------:R-:W-:Y:S01]  /*19990*/  F2FP.BF16.F32.PACK_AB R116, R67, R116 ;  /* 0x000000744374723e */ /* 0x000fe200000010ff */
[----:B-1----:R-:W-:Y:S01]  /*199a0*/  IMAD R100, R95, 0x2, R82 ;  /* 0x000000025f647824 */ /* 0x002fe200078e0252 */
[----:B------:R-:W-:Y:S02]  /*199b0*/  F2FP.BF16.F32.PACK_AB R117, R75, R120 ;  /* 0x000000784b75723e */ /* 0x000fe400000010ff */
[----:B------:R-:W-:Y:S01]  /*199c0*/  F2FP.BF16.F32.PACK_AB R118, R83, R124 ;  /* 0x0000007c5376723e */ /* 0x000fe200000010ff */
[----:B------:R-:W-:Y:S01]  /*199d0*/  IMAD R102, R95, 0x2, R100 ;  /* 0x000000025f667824 */ /* 0x000fe200078e0264 */
[----:B------:R-:W1:Y:S01]  /*199e0*/  LDS.128 R56, [R94] ;  /* 0x000000005e387984 */ /* 0x000e620000000c00 */
[----:B------:R-:W-:Y:S02]  /*199f0*/  F2FP.BF16.F32.PACK_AB R119, R99, R128 ;  /* 0x000000806377723e */ /* 0x000fe400000010ff */
[----:B------:R-:W-:Y:S01]  /*19a00*/  F2FP.BF16.F32.PACK_AB R111, R134, R129 ;  /* 0x00000081866f723e */ /* 0x000fe200000010ff */
[----:B------:R-:W-:Y:S01]  /*19a10*/  LDS.128 R52, [R94+0x1000] ;  /* 0x001000005e347984 */ /* 0x000fe20000000c00 */
[----:B------:R-:W-:Y:S01]  /*19a20*/  BAR.SYNC.DEFER_BLOCKING 0x0 ;  /* 0x0000000000007b1d */ /* 0x000fe20000010000 */
[----:B------:R-:W-:-:S02]  /*19a30*/  LEA R62, P1, R66, R60, 0x1 ;  /* 0x0000003c423e7211 */ /* 0x000fc400078208ff */
[-C--:B------:R-:W-:Y:S02]  /*19a40*/  LEA R64, P2, R72, R60.reuse, 0x1 ;  /* 0x0000003c48407211 */ /* 0x080fe400078408ff */
[-C--:B------:R-:W-:Y:S02]  /*19a50*/  LEA.HI.X.SX32 R63, R66, R61.reuse, 0x1, P1 ;  /* 0x0000003d423f7211 */ /* 0x080fe400008f0eff */
[-C--:B------:R-:W-:Y:S02]  /*19a60*/  LEA.HI.X.SX32 R65, R72, R61.reuse, 0x1, P2 ;  /* 0x0000003d48417211 */ /* 0x080fe400010f0eff */
[C---:B------:R-:W-:Y:S02]  /*19a70*/  LEA R66, P1, R76.reuse, R60, 0x1 ;  /* 0x0000003c4c427211 */ /* 0x040fe400078208ff */
[----:B------:R-:W-:Y:S02]  /*19a80*/  LEA R72, R95, R102, 0x1 ;  /* 0x000000665f487211 */ /* 0x000fe400078e08ff */
[----:B------:R-:W-:-:S02]  /*19a90*/  LEA.HI.X.SX32 R67, R76, R61, 0x1, P1 ;  /* 0x0000003d4c437211 */ /* 0x000fc400008f0eff */
[----:B------:R-:W-:Y:S01]  /*19aa0*/  LEA R68, P1, R80, R60, 0x1 ;  /* 0x0000003c50447211 */ /* 0x000fe200078208ff */
[----:B------:R-:W-:-:S03]  /*19ab0*/  IMAD R76, R95, 0x2, R72 ;  /* 0x000000025f4c7824 */ /* 0x000fc600078e0248 */
[-C--:B------:R-:W-:Y:S02]  /*19ac0*/  LEA.HI.X.SX32 R69, R80, R61.reuse, 0x1, P1 ;  /* 0x0000003d50457211 */ /* 0x080fe400008f0eff */
[C---:B------:R-:W-:Y:S01]  /*19ad0*/  LEA R70, P1, R88.reuse, R60, 0x1 ;  /* 0x0000003c58467211 */ /* 0x040fe200078208ff */
[----:B------:R-:W-:Y:S03]  /*19ae0*/  STS.128 [R3], R116 ;  /* 0x0000007403007388 */ /* 0x000fe60000000c00 */
[----:B------:R-:W-:Y:S01]  /*19af0*/  LEA.HI.X.SX32 R71, R88, R61, 0x1, P1 ;  /* 0x0000003d58477211 */ /* 0x000fe200008f0eff */
[----:B------:R4:W-:Y:S01]  /*19b00*/  STS.128 [R3+0x800], R108 ;  /* 0x0008006c03007388 */ /* 0x0009e20000000c00 */
[----:B------:R-:W-:Y:S01]  /*19b10*/  BAR.SYNC.DEFER_BLOCKING 0x0 ;  /* 0x0000000000007b1d */ /* 0x000fe20000010000 */
[----:B----4-:R-:W-:Y:S01]  /*19b20*/  IMAD R108, R95, 0x2, R76 ;  /* 0x000000025f6c7824 */ /* 0x010fe200078e024c */
[----:B--2---:R-:W-:-:S04]  /*19b30*/  PRMT R3, R5, 0x7632, R3 ;  /* 0x0000763205037816 */ /* 0x004fc80000000003 */
[----:B------:R-:W-:-:S05]  /*19b40*/  LEA R80, R95, R108, 0x1 ;  /* 0x0000006c5f507211 */ /* 0x000fca00078e08ff */
[C---:B------:R-:W-:Y:S01]  /*19b50*/  IMAD R88, R95.reuse, 0x2, R80 ;  /* 0x000000025f587824 */ /* 0x040fe200078e0250 */
[----:B------:R2:W-:Y:S03]  /*19b60*/  STG.E.U16 desc[UR8][R62.64], R4 ;  /* 0x000000043e007986 */ /* 0x0005e6000c101508 */
[----:B------:R-:W-:Y:S01]  /*19b70*/  IMAD R110, R95, 0x2, R88 ;  /* 0x000000025f6e7824 */ /* 0x000fe200078e0258 */
[----:B--2---:R-:W-:Y:S02]  /*19b80*/  PRMT R63, R4, 0x7632, R63 ;  /* 0x00007632043f7816 */ /* 0x004fe4000000003f */
[----:B------:R-:W-:-:S03]  /*19b90*/  LEA R62, P1, R92, R60, 0x1 ;  /* 0x0000003c5c3e7211 */ /* 0x000fc600078208ff */
[----:B------:R2:W-:Y:S04]  /*19ba0*/  STG.E.U16 desc[UR8][R64.64], R63 ;  /* 0x0000003f40007986 */ /* 0x0005e8000c101508 */
[----:B------:R4:W-:Y:S04]  /*19bb0*/  STG.E.U16 desc[UR8][R66.64], R5 ;  /* 0x0000000542007986 */ /* 0x0009e8000c101508 */
[----:B------:R0:W-:Y:S01]  /*19bc0*/  STG.E.U16 desc[UR8][R68.64], R3 ;  /* 0x0000000344007986 */ /* 0x0001e2000c101508 */
[----:B--2---:R-:W-:-:S03]  /*19bd0*/  LEA.HI.X.SX32 R63, R92, R61, 0x1, P1 ;  /* 0x0000003d5c3f7211 */ /* 0x004fc600008f0eff */
[----:B------:R-:W-:Y:S01]  /*19be0*/  STG.E.U16 desc[UR8][R70.64], R6 ;  /* 0x0000000646007986 */ /* 0x000fe2000c101508 */
[C---:B------:R-:W-:Y:S02]  /*19bf0*/  LEA R64, P1, R96.reuse, R60, 0x1 ;  /* 0x0000003c60407211 */ /* 0x040fe400078208ff */
[C---:B------:R-:W-:Y:S02]  /*19c00*/  LEA R92, R95.reuse, R110, 0x1 ;  /* 0x0000006e5f5c7211 */ /* 0x040fe400078e08ff */
[-C--:B------:R-:W-:Y:S02]  /*19c10*/  LEA.HI.X.SX32 R65, R96, R61.reuse, 0x1, P1 ;  /* 0x0000003d60417211 */ /* 0x080fe400008f0eff */
[----:B----4-:R-:W-:Y:S01]  /*19c20*/  PRMT R5, R6, 0x7632, R5 ;  /* 0x0000763206057816 */ /* 0x010fe20000000005 */
[----:B------:R-:W-:Y:S01]  /*19c30*/  IMAD R96, R95, 0x2, R92 ;  /* 0x000000025f607824 */ /* 0x000fe200078e025c */
[C---:B------:R-:W-:Y:S02]  /*19c40*/  LEA R4, P1, R98.reuse, R60, 0x1 ;  /* 0x0000003c62047211 */ /* 0x040fe400078208ff */
[----:B0-----:R-:W-:Y:S01]  /*19c50*/  PRMT R3, R7, 0x7632, R3 ;  /* 0x0000763207037816 */ /* 0x001fe20000000003 */
[----:B------:R-:W-:Y:S01]  /*19c60*/  IMAD R112, R95, 0x2, R96 ;  /* 0x000000025f707824 */ /* 0x000fe200078e0260 */
[----:B------:R0:W-:Y:S04]  /*19c70*/  STG.E.U16 desc[UR8][R62.64], R5 ;  /* 0x000000053e007986 */ /* 0x0001e8000c101508 */
[----:B------:R-:W-:Y:S01]  /*19c80*/  STG.E.U16 desc[UR8][R64.64], R7 ;  /* 0x0000000740007986 */ /* 0x000fe2000c101508 */
[----:B0-----:R-:W-:-:S02]  /*19c90*/  LEA.HI.X.SX32 R5, R98, R61, 0x1, P1 ;  /* 0x0000003d62057211 */ /* 0x001fc400008f0eff */
[C---:B------:R-:W-:Y:S02]  /*19ca0*/  LEA R98, R95.reuse, R112, 0x1 ;  /* 0x000000705f627211 */ /* 0x040fe400078e08ff */
[CC--:B------:R-:W-:Y:S01]  /*19cb0*/  LEA R66, P1, R104.reuse, R60.reuse, 0x1 ;  /* 0x0000003c68427211 */ /* 0x0c0fe200078208ff */
[----:B------:R0:W-:Y:S02]  /*19cc0*/  STG.E.U16 desc[UR8][R4.64], R3 ;  /* 0x0000000304007986 */ /* 0x0001e4000c101508 */
[C---:B------:R-:W-:Y:S01]  /*19cd0*/  IMAD R70, R95.reuse, 0x2, R98 ;  /* 0x000000025f467824 */ /* 0x040fe200078e0262 */
[-C--:B------:R-:W-:Y:S02]  /*19ce0*/  LEA.HI.X.SX32 R67, R104, R61.reuse, 0x1, P1 ;  /* 0x0000003d68437211 */ /* 0x080fe400008f0eff */
[C---:B------:R-:W-:Y:S01]  /*19cf0*/  LEA R68, P1, R84.reuse, R60, 0x1 ;  /* 0x0000003c54447211 */ /* 0x040fe200078208ff */
[----:B------:R-:W-:Y:S02]  /*19d00*/  IMAD R104, R95, 0x2, R70 ;  /* 0x000000025f687824 */ /* 0x000fe400078e0246 */
[----:B---3--:R-:W-:Y:S01]  /*19d10*/  STG.E.U16 desc[UR8][R66.64], R12 ;  /* 0x0000000c42007986 */ /* 0x008fe2000c101508 */
[----:B------:R-:W-:-:S02]  /*19d20*/  LEA.HI.X.SX32 R69, R84, R61, 0x1, P1 ;  /* 0x0000003d54457211 */ /* 0x000fc400008f0eff */
[C---:B------:R-:W-:Y:S02]  /*19d30*/  LEA R62, P1, R78.reuse, R60, 0x1 ;  /* 0x0000003c4e3e7211 */ /* 0x040fe400078208ff */
[C---:B------:R-:W-:Y:S02]  /*19d40*/  LEA R84, R95.reuse, R104, 0x1 ;  /* 0x000000685f547211 */ /* 0x040fe400078e08ff */
[-C--:B------:R-:W-:Y:S02]  /*19d50*/  LEA.HI.X.SX32 R63, R78, R61.reuse, 0x1, P1 ;  /* 0x0000003d4e3f7211 */ /* 0x080fe400008f0eff */
[-C--:B------:R-:W-:Y:S01]  /*19d60*/  LEA R6, P1, R86, R60.reuse, 0x1 ;  /* 0x0000003c56067211 */ /* 0x080fe200078208ff */
[C---:B------:R-:W-:Y:S01]  /*19d70*/  IMAD R78, R95.reuse, 0x2, R84 ;  /* 0x000000025f4e7824 */ /* 0x040fe200078e0254 */
[----:B0-----:R-:W-:Y:S02]  /*19d80*/  PRMT R5, R12, 0x7632, R5 ;  /* 0x000076320c057816 */ /* 0x001fe40000000005 */
[----:B------:R-:W-:Y:S01]  /*19d90*/  LEA.HI.X.SX32 R7, R86, R61, 0x1, P1 ;  /* 0x0000003d56077211 */ /* 0x000fe200008f0eff */
[----:B------:R-:W-:Y:S01]  /*19da0*/  IMAD R114, R95, 0x2, R78 ;  /* 0x000000025f727824 */ /* 0x000fe200078e024e */
[----:B------:R-:W-:Y:S01]  /*19db0*/  LEA R4, P1, R106, R60, 0x1 ;  /* 0x0000003c6a047211 */ /* 0x000fe200078208ff */
[----:B------:R0:W-:Y:S01]  /*19dc0*/  STG.E.U16 desc[UR8][R68.64], R5 ;  /* 0x0000000544007986 */ /* 0x0001e2000c101508 */
[----:B------:R-:W-:-:S02]  /*19dd0*/  PRMT R3, R13, 0x7632, R3 ;  /* 0x000076320d037816 */ /* 0x000fc40000000003 */
[C---:B------:R-:W-:Y:S01]  /*19de0*/  LEA R86, R95.reuse, R114, 0x1 ;  /* 0x000000725f567211 */ /* 0x040fe200078e08ff */
[----:B------:R-:W-:Y:S04]  /*19df0*/  STG.E.U16 desc[UR8][R62.64], R13 ;  /* 0x0000000d3e007986 */ /* 0x000fe8000c101508 */
[----:B------:R2:W-:Y:S01]  /*19e00*/  STG.E.U16 desc[UR8][R6.64], R3 ;  /* 0x0000000306007986 */ /* 0x0005e2000c101508 */
[----:B0-----:R-:W-:Y:S01]  /*19e10*/  LEA.HI.X.SX32 R5, R106, R61, 0x1, P1 ;  /* 0x0000003d6a057211 */ /* 0x001fe200008f0eff */
[----:B------:R-:W-:Y:S01]  /*19e20*/  IMAD R106, R95, 0x2, R86 ;  /* 0x000000025f6a7824 */ /* 0x000fe200078e0256 */
[----:B------:R-:W-:-:S03]  /*19e30*/  LEA R64, P1, R74, R60, 0x1 ;  /* 0x0000003c4a407211 */ /* 0x000fc600078208ff */
[C---:B------:R-:W-:Y:S01]  /*19e40*/  IMAD R68, R95.reuse, 0x2, R106 ;  /* 0x000000025f447824 */ /* 0x040fe200078e026a */
[-C--:B------:R-:W-:Y:S01]  /*19e50*/  LEA.HI.X.SX32 R65, R74, R61.reuse, 0x1, P1 ;  /* 0x0000003d4a417211 */ /* 0x080fe200008f0eff */
[----:B------:R0:W-:Y:S01]  /*19e60*/  STG.E.U16 desc[UR8][R4.64], R14 ;  /* 0x0000000e04007986 */ /* 0x0001e2000c101508 */
[C---:B------:R-:W-:Y:S02]  /*19e70*/  LEA R66, P1, R82.reuse, R60, 0x1 ;  /* 0x0000003c52427211 */ /* 0x040fe400078208ff */
[C---:B------:R-:W-:Y:S02]  /*19e80*/  LEA R74, R95.reuse, R68, 0x1 ;  /* 0x000000445f4a7211 */ /* 0x040fe400078e08ff */
[----:B------:R-:W-:Y:S02]  /*19e90*/  LEA.HI.X.SX32 R67, R82, R61, 0x1, P1 ;  /* 0x0000003d52437211 */ /* 0x000fe400008f0eff */
[----:B------:R-:W-:Y:S01]  /*19ea0*/  LEA R12, P1, R100, R60, 0x1 ;  /* 0x0000003c640c7211 */ /* 0x000fe200078208ff */
[----:B------:R-:W-:Y:S01]  /*19eb0*/  IMAD R82, R95, 0x2, R74 ;  /* 0x000000025f527824 */ /* 0x000fe200078e024a */
[----:B--2---:R-:W-:-:S02]  /*19ec0*/  PRMT R3, R15, 0x7632, R3 ;  /* 0x000076320f037816 */ /* 0x004fc40000000003 */
[-C--:B------:R-:W-:Y:S01]  /*19ed0*/  LEA.HI.X.SX32 R13, R100, R61.reuse, 0x1, P1 ;  /* 0x0000003d640d7211 */ /* 0x080fe200008f0eff */
[C---:B------:R-:W-:Y:S01]  /*19ee0*/  IMAD R116, R95.reuse, 0x2, R82 ;  /* 0x000000025f747824 */ /* 0x040fe200078e0252 */
[----:B------:R-:W-:Y:S02]  /*19ef0*/  LEA R6, P1, R102, R60, 0x1 ;  /* 0x0000003c66067211 */ /* 0x000fe400078208ff */
[----:B0-----:R-:W-:Y:S02]  /*19f00*/  PRMT R5, R14, 0x7632, R5 ;  /* 0x000076320e057816 */ /* 0x001fe40000000005 */
[C---:B------:R-:W-:Y:S02]  /*19f10*/  LEA R100, R95.reuse, R116, 0x1 ;  /* 0x000000745f647211 */ /* 0x040fe400078e08ff */
[----:B------:R-:W-:Y:S01]  /*19f20*/  LEA.HI.X.SX32 R7, R102, R61, 0x1, P1 ;  /* 0x0000003d66077211 */ /* 0x000fe200008f0eff */
[----:B------:R0:W-:Y:S01]  /*19f30*/  STG.E.U16 desc[UR8][R64.64], R5 ;  /* 0x0000000540007986 */ /* 0x0001e2000c101508 */
[----:B------:R-:W-:Y:S01]  /*19f40*/  LEA R4, P1, R72, R60, 0x1 ;  /* 0x0000003c48047211 */ /* 0x000fe200078208ff */
[----:B------:R-:W-:-:S02]  /*19f50*/  IMAD R102, R95, 0x2, R100 ;  /* 0x000000025f667824 */ /* 0x000fc400078e0264 */
[----:B------:R2:W-:Y:S04]  /*19f60*/  STG.E.U16 desc[UR8][R66.64], R15 ;  /* 0x0000000f42007986 */ /* 0x0005e8000c101508 */
[----:B------:R3:W-:Y:S01]  /*19f70*/  STG.E.U16 desc[UR8][R12.64], R3 ;  /* 0x000000030c007986 */ /* 0x0007e2000c101508 */
[C---:B0-----:R-:W-:Y:S01]  /*19f80*/  IMAD R64, R95.reuse, 0x2, R102 ;  /* 0x000000025f407824 */ /* 0x041fe200078e0266 */
[----:B------:R-:W-:Y:S02]  /*19f90*/  LEA.HI.X.SX32 R5, R72, R61, 0x1, P1 ;  /* 0x0000003d48057211 */ /* 0x000fe400008f0eff */
[----:B-----5:R0:W-:Y:S01]  /*19fa0*/  STG.E.U16 desc[UR8][R6.64], R20 ;  /* 0x0000001406007986 */ /* 0x0201e2000c101508 */
[----:B------:R-:W-:Y:S02]  /*19fb0*/  LEA R62, P1, R76, R60, 0x1 ;  /* 0x0000003c4c3e7211 */ /* 0x000fe400078208ff */
[----:B------:R-:W-:-:S02]  /*19fc0*/  LEA R72, R95, R64, 0x1 ;  /* 0x000000405f487211 */ /* 0x000fc400078e08ff */
[-C--:B------:R-:W-:Y:S02]  /*19fd0*/  LEA.HI.X.SX32 R63, R76, R61.reuse, 0x1, P1 ;  /* 0x0000003d4c3f7211 */ /* 0x080fe400008f0eff */
[CC--:B------:R-:W-:Y:S01]  /*19fe0*/  LEA R14, P1, R108.reuse, R60.reuse, 0x1 ;  /* 0x0000003c6c0e7211 */ /* 0x0c0fe200078208ff */
[----:B--2---:R-:W-:Y:S01]  /*19ff0*/  IMAD R66, R95, 0x2, R72 ;  /* 0x000000025f427824 */ /* 0x004fe200078e0248 */
[----:B---3--:R-:W-:Y:S02]  /*1a000*/  PRMT R3, R21, 0x7632, R3 ;  /* 0x0000763215037816 */ /* 0x008fe40000000003 */
[----:B------:R-:W-:Y:S01]  /*1a010*/  LEA.HI.X.SX32 R15, R108, R61, 0x1, P1 ;  /* 0x0000003d6c0f7211 */ /* 0x000fe200008f0eff */
[----:B------:R-:W-:Y:S01]  /*1a020*/  IMAD R76, R95, 0x2, R66 ;  /* 0x000000025f4c7824 */ /* 0x000fe200078e0242 */
[----:B------:R-:W-:Y:S02]  /*1a030*/  LEA R12, P1, R80, R60, 0x1 ;  /* 0x0000003c500c7211 */ /* 0x000fe400078208ff */
[----:B0-----:R-:W-:-:S02]  /*1a040*/  PRMT R7, R20, 0x7632, R7 ;  /* 0x0000763214077816 */ /* 0x001fc40000000007 */
[C---:B------:R-:W-:Y:S02]  /*1a050*/  LEA R108, R95.reuse, R76, 0x1 ;  /* 0x0000004c5f6c7211 */ /* 0x040fe400078e08ff */
[-C--:B------:R-:W-:Y:S01]  /*1a060*/  LEA.HI.X.SX32 R13, R80, R61.reuse, 0x1, P1 ;  /* 0x0000003d500d7211 */ /* 0x080fe200008f0eff */
[----:B------:R0:W-:Y:S01]  /*1a070*/  STG.E.U16 desc[UR8][R4.64], R7 ;  /* 0x0000000704007986 */ /* 0x0001e2000c101508 */
[C---:B------:R-:W-:Y:S01]  /*1a080*/  LEA R6, P1, R88.reuse, R60, 0x1 ;  /* 0x0000003c58067211 */ /* 0x040fe200078208ff */
[C---:B------:R-:W-:Y:S02]  /*1a090*/  IMAD R80, R95.reuse, 0x2, R108 ;  /* 0x000000025f507824 */ /* 0x040fe400078e026c */
[----:B------:R-:W-:Y:S02]  /*1a0a0*/  STG.E.U16 desc[UR8][R62.64], R21 ;  /* 0x000000153e007986 */ /* 0x000fe4000c101508 */
[----:B------:R-:W-:Y:S02]  /*1a0b0*/  IMAD R118, R95, 0x2, R80 ;  /* 0x000000025f767824 */ /* 0x000fe400078e0250 */
[----:B------:R2:W-:Y:S01]  /*1a0c0*/  STG.E.U16 desc[UR8][R14.64], R3 ;  /* 0x000000030e007986 */ /* 0x0005e2000c101508 */
[----:B0-----:R-:W-:-:S03]  /*1a0d0*/  LEA.HI.X.SX32 R7, R88, R61, 0x1, P1 ;  /* 0x0000003d58077211 */ /* 0x001fc600008f0eff */
[----:B------:R0:W-:Y:S01]  /*1a0e0*/  STG.E.U16 desc[UR8][R12.64], R22 ;  /* 0x000000160c007986 */ /* 0x0001e2000c101508 */
[C---:B------:R-:W-:Y:S02]  /*1a0f0*/  LEA R4, P1, R110.reuse, R60, 0x1 ;  /* 0x0000003c6e047211 */ /* 0x040fe400078208ff */
[C---:B------:R-:W-:Y:S02]  /*1a100*/  LEA R88, R95.reuse, R118, 0x1 ;  /* 0x000000765f587211 */ /* 0x040fe400078e08ff */
[-C--:B------:R-:W-:Y:S02]  /*1a110*/  LEA.HI.X.SX32 R5, R110, R61.reuse, 0x1, P1 ;  /* 0x0000003d6e057211 */ /* 0x080fe400008f0eff */
[CC--:B------:R-:W-:Y:S01]  /*1a120*/  LEA R20, P1, R92.reuse, R60.reuse, 0x1 ;  /* 0x0000003c5c147211 */ /* 0x0c0fe200078208ff */
[----:B------:R-:W-:Y:S01]  /*1a130*/  IMAD R110, R95, 0x2, R88 ;  /* 0x000000025f6e7824 */ /* 0x000fe200078e0258 */
[----:B--2---:R-:W-:Y:S02]  /*1a140*/  PRMT R3, R23, 0x7632, R3 ;  /* 0x0000763217037816 */ /* 0x004fe40000000003 */
[----:B------:R-:W-:Y:S01]  /*1a150*/  LEA.HI.X.SX32 R21, R92, R61, 0x1, P1 ;  /* 0x0000003d5c157211 */ /* 0x000fe200008f0eff */
[----:B------:R-:W-:Y:S01]  /*1a160*/  IMAD R120, R95, 0x2, R110 ;  /* 0x000000025f787824 */ /* 0x000fe200078e026e */
[----:B------:R-:W-:-:S02]  /*1a170*/  LEA R14, P1, R96, R60, 0x1 ;  /* 0x0000003c600e7211 */ /* 0x000fc400078208ff */
[----:B0-----:R-:W-:Y:S02]  /*1a180*/  PRMT R13, R22, 0x7632, R13 ;  /* 0x00007632160d7816 */ /* 0x001fe4000000000d */
[C---:B------:R-:W-:Y:S02]  /*1a190*/  LEA R92, R95.reuse, R120, 0x1 ;  /* 0x000000785f5c7211 */ /* 0x040fe400078e08ff */
[----:B------:R-:W-:Y:S01]  /*1a1a0*/  LEA.HI.X.SX32 R15, R96, R61, 0x1, P1 ;  /* 0x0000003d600f7211 */ /* 0x000fe200008f0eff */
[----:B------:R0:W-:Y:S01]  /*1a1b0*/  STG.E.U16 desc[UR8][R6.64], R13 ;  /* 0x0000000d06007986 */ /* 0x0001e2000c101508 */
[----:B------:R-:W-:Y:S01]  /*1a1c0*/  LEA R12, P1, R112, R60, 0x1 ;  /* 0x0000003c700c7211 */ /* 0x000fe200078208ff */
[C---:B------:R-:W-:Y:S02]  /*1a1d0*/  IMAD R96, R95.reuse, 0x2, R92 ;  /* 0x000000025f607824 */ /* 0x040fe400078e025c */
[----:B------:R2:W-:Y:S02]  /*1a1e0*/  STG.E.U16 desc[UR8][R4.64], R23 ;  /* 0x0000001704007986 */ /* 0x0005e4000c101508 */
[----:B------:R-:W-:-:S02]  /*1a1f0*/  IMAD R122, R95, 0x2, R96 ;  /* 0x000000025f7a7824 */ /* 0x000fc400078e0260 */
[----:B------:R3:W-:Y:S01]  /*1a200*/  STG.E.U16 desc[UR8][R20.64], R3 ;  /* 0x0000000314007986 */ /* 0x0007e2000c101508 */
[----:B0-----:R-:W-:-:S03]  /*1a210*/  LEA.HI.X.SX32 R13, R112, R61, 0x1, P1 ;  /* 0x0000003d700d7211 */ /* 0x001fc600008f0eff */
[----:B------:R-:W-:Y:S01]  /*1a220*/  STG.E.U16 desc[UR8][R14.64], R28 ;  /* 0x0000001c0e007986 */ /* 0x000fe2000c101508 */
[C---:B------:R-:W-:Y:S02]  /*1a230*/  LEA R6, P1, R98.reuse, R60, 0x1 ;  /* 0x0000003c62067211 */ /* 0x040fe400078208ff */
[C---:B------:R-:W-:Y:S02]  /*1a240*/  LEA R112, R95.reuse, R122, 0x1 ;  /* 0x0000007a5f707211 */ /* 0x040fe400078e08ff */
[-C--:B------:R-:W-:Y:S02]  /*1a250*/  LEA.HI.X.SX32 R7, R98, R61.reuse, 0x1, P1 ;  /* 0x0000003d62077211 */ /* 0x080fe400008f0eff */
[----:B--2---:R-:W-:Y:S01]  /*1a260*/  PRMT R5, R28, 0x7632, R5 ;  /* 0x000076321c057816 */ /* 0x004fe20000000005 */
[----:B------:R-:W-:Y:S01]  /*1a270*/  IMAD R98, R95, 0x2, R112 ;  /* 0x000000025f627824 */ /* 0x000fe200078e0270 */
[C---:B------:R-:W-:Y:S02]  /*1a280*/  LEA R4, P1, R70.reuse, R60, 0x1 ;  /* 0x0000003c46047211 */ /* 0x040fe400078208ff */
[----:B---3--:R-:W-:Y:S01]  /*1a290*/  PRMT R3, R29, 0x7632, R3 ;  /* 0x000076321d037816 */ /* 0x008fe20000000003 */
[C---:B------:R-:W-:Y:S01]  /*1a2a0*/  IMAD R124, R95.reuse, 0x2, R98 ;  /* 0x000000025f7c7824 */ /* 0x040fe200078e0262 */
[----:B------:R0:W-:Y:S04]  /*1a2b0*/  STG.E.U16 desc[UR8][R12.64], R5 ;  /* 0x000000050c007986 */ /* 0x0001e8000c101508 */
[----:B------:R-:W-:Y:S01]  /*1a2c0*/  LEA R126, R95, R124, 0x1 ;  /* 0x0000007c5f7e7211 */ /* 0x000fe200078e08ff */
[----:B------:R2:W-:Y:S01]  /*1a2d0*/  STG.E.U16 desc[UR8][R6.64], R29 ;  /* 0x0000001d06007986 */ /* 0x0005e2000c101508 */
[----:B0-----:R-:W-:-:S02]  /*1a2e0*/  LEA.HI.X.SX32 R5, R70, R61, 0x1, P1 ;  /* 0x0000003d46057211 */ /* 0x001fc400008f0eff */
[-C--:B------:R-:W-:Y:S02]  /*1a2f0*/  LEA R20, P1, R104, R60.reuse, 0x1 ;  /* 0x0000003c68147211 */ /* 0x080fe400078208ff */
[-C--:B------:R-:W-:Y:S01]  /*1a300*/  LEA R12, P2, R114, R60.reuse, 0x1 ;  /* 0x0000003c720c7211 */ /* 0x080fe200078408ff */
[----:B------:R0:W-:Y:S01]  /*1a310*/  STG.E.U16 desc[UR8][R4.64], R3 ;  /* 0x0000000304007986 */ /* 0x0001e2000c101508 */
[-C--:B------:R-:W-:Y:S01]  /*1a320*/  LEA.HI.X.SX32 R21, R104, R61.reuse, 0x1, P1 ;  /* 0x0000003d68157211 */ /* 0x080fe200008f0eff */
[C---:B------:R-:W-:Y:S01]  /*1a330*/  IMAD R104, R95.reuse, 0x2, R126 ;  /* 0x000000025f687824 */ /* 0x040fe200078e027e */
[-C--:B------:R-:W-:Y:S02]  /*1a340*/  LEA.HI.X.SX32 R13, R114, R61.reuse, 0x1, P2 ;  /* 0x0000003d720d7211 */ /* 0x080fe400010f0eff */
[----:B------:R-:W-:Y:S01]  /*1a350*/  LEA R14, P1, R84, R60, 0x1 ;  /* 0x0000003c540e7211 */ /* 0x000fe200078208ff */
[----:B------:R-:W-:Y:S01]  /*1a360*/  IMAD R128, R95, 0x2, R104 ;  /* 0x000000025f807824 */ /* 0x000fe200078e0268 */
[----:B--2---:R-:W-:Y:S01]  /*1a370*/  PRMT R7, R30, 0x7632, R7 ;  /* 0x000076321e077816 */ /* 0x004fe20000000007 */
[----:B------:R-:W-:Y:S01]  /*1a380*/  STG.E.U16 desc[UR8][R20.64], R30 ;  /* 0x0000001e14007986 */ /* 0x000fe2000c101508 */
[----:B------:R-:W-:-:S02]  /*1a390*/  LEA.HI.X.SX32 R15, R84, R61, 0x1, P1 ;  /* 0x0000003d540f7211 */ /* 0x000fc400008f0eff */
[----:B------:R-:W-:Y:S02]  /*1a3a0*/  LEA R130, R95, R128, 0x1 ;  /* 0x000000805f827211 */ /* 0x000fe400078e08ff */
[-C--:B------:R-:W-:Y:S01]  /*1a3b0*/  LEA R6, P1, R78, R60.reuse, 0x1 ;  /* 0x0000003c4e067211 */ /* 0x080fe200078208ff */
[----:B------:R2:W-:Y:S01]  /*1a3c0*/  STG.E.U16 desc[UR8][R14.64], R7 ;  /* 0x000000070e007986 */ /* 0x0005e2000c101508 */
[----:B0-----:R-:W-:Y:S01]  /*1a3d0*/  PRMT R3, R31, 0x7632, R3 ;  /* 0x000076321f037816 */ /* 0x001fe20000000003 */
[----:B------:R-:W-:Y:S01]  /*1a3e0*/  IMAD R132, R95, 0x2, R130 ;  /* 0x000000025f847824 */ /* 0x000fe200078e0282 */
[----:B------:R-:W-:-:S03]  /*1a3f0*/  LEA R62, P2, R68, R60, 0x1 ;  /* 0x0000003c443e7211 */ /* 0x000fc600078408ff */
[----:B------:R-:W-:Y:S01]  /*1a400*/  IMAD R134, R95, 0x2, R132 ;  /* 0x000000025f867824 */ /* 0x000fe200078e0284 */
[----:B------:R-:W-:-:S04]  /*1a410*/  LEA.HI.X.SX32 R63, R68, R61, 0x1, P2 ;  /* 0x0000003d443f7211 */ /* 0x000fc800010f0eff */
[C---:B------:R-:W-:Y:S02]  /*1a420*/  LEA R114, R95.reuse, R134, 0x1 ;  /* 0x000000865f727211 */ /* 0x040fe400078e08ff */
[-C--:B--2---:R-:W-:Y:S02]  /*1a430*/  LEA.HI.X.SX32 R7, R78, R61.reuse, 0x1, P1 ;  /* 0x0000003d4e077211 */ /* 0x084fe400008f0eff */
[-C--:B------:R-:W-:Y:S01]  /*1a440*/  LEA R4, P1, R86, R60.reuse, 0x1 ;  /* 0x0000003c56047211 */ /* 0x080fe200078208ff */
[C---:B------:R-:W-:Y:S01]  /*1a450*/  IMAD R136, R95.reuse, 0x2, R114 ;  /* 0x000000025f887824 */ /* 0x040fe200078e0272 */
[-C--:B------:R-:W-:Y:S01]  /*1a460*/  LEA R14, P2, R82, R60.reuse, 0x1 ;  /* 0x0000003c520e7211 */ /* 0x080fe200078408ff */
[----:B------:R0:W-:Y:S01]  /*1a470*/  STG.E.U16 desc[UR8][R6.64], R31 ;  /* 0x0000001f06007986 */ /* 0x0001e2000c101508 */
[-C--:B------:R-:W-:Y:S01]  /*1a480*/  LEA.HI.X.SX32 R5, R86, R61.reuse, 0x1, P1 ;  /* 0x0000003d56057211 */ /* 0x080fe200008f0eff */
[----:B------:R-:W-:Y:S01]  /*1a490*/  IMAD R138, R95, 0x2, R136 ;  /* 0x000000025f8a7824 */ /* 0x000fe200078e0288 */
[----:B------:R-:W-:Y:S01]  /*1a4a0*/  LEA R20, P1, R106, R60, 0x1 ;  /* 0x0000003c6a147211 */ /* 0x000fe200078208ff */
[----:B------:R2:W-:Y:S01]  /*1a4b0*/  STG.E.U16 desc[UR8][R12.64], R3 ;  /* 0x000000030c007986 */ /* 0x0005e2000c101508 */
[----:B------:R-:W-:-:S02]  /*1a4c0*/  LEA.HI.X.SX32 R15, R82, R61, 0x1, P2 ;  /* 0x0000003d520f7211 */ /* 0x000fc400010f0eff */
[C---:B------:R-:W-:Y:S01]  /*1a4d0*/  LEA R140, R95.reuse, R138, 0x1 ;  /* 0x0000008a5f8c7211 */ /* 0x040fe200078e08ff */
[----:B------:R3:W-:Y:S01]  /*1a4e0*/  STG.E.U16 desc[UR8][R4.64], R40 ;  /* 0x0000002804007986 */ /* 0x0007e2000c101508 */
[-C--:B------:R-:W-:Y:S02]  /*1a4f0*/  LEA.HI.X.SX32 R21, R106, R61.reuse, 0x1, P1 ;  /* 0x0000003d6a157211 */ /* 0x080fe400008f0eff */
[-C--:B------:R-:W-:Y:S01]  /*1a500*/  LEA R28, P2, R100, R60.reuse, 0x1 ;  /* 0x0000003c641c7211 */ /* 0x080fe200078408ff */
[C---:B0-----:R-:W-:Y:S01]  /*1a510*/  IMAD R6, R95.reuse, 0x2, R140 ;  /* 0x000000025f067824 */ /* 0x041fe200078e028c */
[----:B------:R-:W-:Y:S02]  /*1a520*/  PRMT R7, R40, 0x7632, R7 ;  /* 0x0000763228077816 */ /* 0x000fe40000000007 */
[----:B------:R-:W-:Y:S01]  /*1a530*/  LEA.HI.X.SX32 R29, R100, R61, 0x1, P2 ;  /* 0x0000003d641d7211 */ /* 0x000fe200010f0eff */
[----:B------:R-:W-:Y:S01]  /*1a540*/  IMAD R142, R95, 0x2, R6 ;  /* 0x000000025f8e7824 */ /* 0x000fe200078e0206 */
[----:B--2---:R-:W-:Y:S01]  /*1a550*/  PRMT R3, R41, 0x7632, R3 ;  /* 0x0000763229037816 */ /* 0x004fe20000000003 */
[----:B------:R0:W-:Y:S01]  /*1a560*/  STG.E.U16 desc[UR8][R20.64], R7 ;  /* 0x0000000714007986 */ /* 0x0001e2000c101508 */
[----:B------:R-:W-:-:S02]  /*1a570*/  LEA R12, P1, R74, R60, 0x1 ;  /* 0x0000003c4a0c7211 */ /* 0x000fc400078208ff */
[C---:B------:R-:W-:Y:S01]  /*1a580*/  LEA R144, R95.reuse, R142, 0x1 ;  /* 0x0000008e5f907211 */ /* 0x040fe200078e08ff */
[----:B------:R2:W-:Y:S01]  /*1a590*/  STG.E.U16 desc[UR8][R62.64], R41 ;  /* 0x000000293e007986 */ /* 0x0005e2000c101508 */
[-C--:B---3--:R-:W-:Y:S02]  /*1a5a0*/  LEA R40, P2, R72, R60.reuse, 0x1 ;  /* 0x0000003c48287211 */ /* 0x088fe400078408ff */
[----:B------:R-:W-:Y:S01]  /*1a5b0*/  LEA.HI.X.SX32 R13, R74, R61, 0x1, P1 ;  /* 0x0000003d4a0d7211 */ /* 0x000fe200008f0eff */
[----:B------:R-:W-:Y:S01]  /*1a5c0*/  IMAD R4, R95, 0x2, R144 ;  /* 0x000000025f047824 */ /* 0x000fe200078e0290 */
[----:B------:R-:W-:-:S03]  /*1a5d0*/  LEA R22, P1, R116, R60, 0x1 ;  /* 0x0000003c74167211 */ /* 0x000fc600078208ff */
[C---:B------:R-:W-:Y:S01]  /*1a5e0*/  IMAD R146, R95.reuse, 0x2, R4 ;  /* 0x000000025f927824 */ /* 0x040fe200078e0204 */
[----:B0-----:R-:W-:Y:S01]  /*1a5f0*/  LEA R20, P3, R102, R60, 0x1 ;  /* 0x0000003c66147211 */ /* 0x001fe200078608ff */
[----:B------:R0:W-:Y:S01]  /*1a600*/  STG.E.U16 desc[UR8][R12.64], R3 ;  /* 0x000000030c007986 */ /* 0x0001e2000c101508 */
[-C--:B------:R-:W-:Y:S02]  /*1a610*/  LEA.HI.X.SX32 R23, R116, R61.reuse, 0x1, P1 ;  /* 0x0000003d74177211 */ /* 0x080fe400008f0eff */
[C---:B------:R-:W-:Y:S01]  /*1a620*/  LEA R148, R95.reuse, R146, 0x1 ;  /* 0x000000925f947211 */ /* 0x040fe200078e08ff */
[----:B------:R3:W-:Y:S01]  /*1a630*/  STG.E.U16 desc[UR8][R14.64], R42 ;  /* 0x0000002a0e007986 */ /* 0x0007e2000c101508 */
[-C--:B------:R-:W-:Y:S02]  /*1a640*/  LEA.HI.X.SX32 R21, R102, R61.reuse, 0x1, P3 ;  /* 0x0000003d66157211 */ /* 0x080fe400018f0eff */
[----:B--2---:R-:W-:Y:S01]  /*1a650*/  LEA R62, P3, R66, R60, 0x1 ;  /* 0x0000003c423e7211 */ /* 0x004fe200078608ff */
[----:B------:R-:W-:Y:S01]  /*1a660*/  IMAD R150, R95, 0x2, R148 ;  /* 0x000000025f967824 */ /* 0x000fe200078e0294 */
[----:B------:R-:W-:-:S02]  /*1a670*/  LEA.HI.X.SX32 R41, R72, R61, 0x1, P2 ;  /* 0x0000003d48297211 */ /* 0x000fc400010f0eff */
[-C--:B------:R-:W-:Y:S01]  /*1a680*/  LEA.HI.X.SX32 R63, R66, R61.reuse, 0x1, P3 ;  /* 0x0000003d423f7211 */ /* 0x080fe200018f0eff */
[C---:B------:R-:W-:Y:S01]  /*1a690*/  IMAD R152, R95.reuse, 0x2, R150 ;  /* 0x000000025f987824 */ /* 0x040fe200078e0296 */
[-C--:B------:R-:W-:Y:S02]  /*1a6a0*/  LEA R66, P2, R108, R60.reuse, 0x1 ;  /* 0x0000003c6c427211 */ /* 0x080fe400078408ff */
[----:B------:R-:W-:Y:S02]  /*1a6b0*/  LEA R68, P3, R80, R60, 0x1 ;  /* 0x0000003c50447211 */ /* 0x000fe400078608ff */
[C---:B------:R-:W-:Y:S02]  /*1a6c0*/  LEA R154, R95.reuse, R152, 0x1 ;  /* 0x000000985f9a7211 */ /* 0x040fe400078e08ff */
[-C--:B------:R-:W-:Y:S02]  /*1a6d0*/  LEA.HI.X.SX32 R67, R108, R61.reuse, 0x1, P2 ;  /* 0x0000003d6c437211 */ /* 0x080fe400010f0eff */
[----:B------:R-:W-:Y:S01]  /*1a6e0*/  LEA.HI.X.SX32 R69, R80, R61, 0x1, P3 ;  /* 0x0000003d50457211 */ /* 0x000fe200018f0eff */
[----:B------:R-:W-:Y:S01]  /*1a6f0*/  IMAD R156, R95, 0x2, R154 ;  /* 0x000000025f9c7824 */ /* 0x000fe200078e029a */
[----:B------:R-:W-:-:S02]  /*1a700*/  LEA R72, P2, R88, R60, 0x1 ;  /* 0x0000003c58487211 */ /* 0x000fc400078408ff */
[----:B------:R-:W-:Y:S01]  /*1a710*/  LEA R74, P3, R110, R60, 0x1 ;  /* 0x0000003c6e4a7211 */ /* 0x000fe200078608ff */
[C---:B------:R-:W-:Y:S01]  /*1a720*/  IMAD R158, R95.reuse, 0x2, R156 ;  /* 0x000000025f9e7824 */ /* 0x040fe200078e029c */
[-C--:B------:R-:W-:Y:S02]  /*1a730*/  LEA.HI.X.SX32 R73, R88, R61.reuse, 0x1, P2 ;  /* 0x0000003d58497211 */ /* 0x080fe400010f0eff */
[-C--:B------:R-:W-:Y:S02]  /*1a740*/  LEA.HI.X.SX32 R75, R110, R61.reuse, 0x1, P3 ;  /* 0x0000003d6e4b7211 */ /* 0x080fe400018f0eff */
[C---:B------:R-:W-:Y:S02]  /*1a750*/  LEA R160, R95.reuse, R158, 0x1 ;  /* 0x0000009e5fa07211 */ /* 0x040fe400078e08ff */
[-C--:B------:R-:W-:Y:S02]  /*1a760*/  LEA R78, P2, R92, R60.reuse, 0x1 ;  /* 0x0000003c5c4e7211 */ /* 0x080fe400078408ff */
[----:B------:R-:W-:Y:S01]  /*1a770*/  LEA R80, P3, R96, R60, 0x1 ;  /* 0x0000003c60507211 */ /* 0x000fe200078608ff */
        /* <DEDUP_REMOVED lines=11> */
[-C--:B------:R-:W-:Y:S01]  /*1a830*/  LEA R96, P3, R104, R60.reuse, 0x1 ;  /* 0x0000003c68607211 */ /* 0x080fe200078608ff */
[C---:B------:R-:W-:Y:S01]  /*1a840*/  IMAD R170, R95.reuse, 0x2, R168 ;  /* 0x000000025faa7824 */ /* 0x040fe200078e02a8 */
[----:B------:R-:W-:Y:S02]  /*1a850*/  LEA R30, P1, R64, R60, 0x1 ;  /* 0x0000003c401e7211 */ /* 0x000fe400078208ff */
[-C--:B------:R-:W-:Y:S02]  /*1a860*/  LEA.HI.X.SX32 R93, R126, R61.reuse, 0x1, P2 ;  /* 0x0000003d7e5d7211 */ /* 0x080fe400010f0eff */
[C---:B------:R-:W-:Y:S02]  /*1a870*/  LEA R172, R95.reuse, R170, 0x1 ;  /* 0x000000aa5fac7211 */ /* 0x040fe400078e08ff */
[----:B------:R-:W-:Y:S02]  /*1a880*/  LEA.HI.X.SX32 R97, R104, R61, 0x1, P3 ;  /* 0x0000003d68617211 */ /* 0x000fe400018f0eff */
[-C--:B------:R-:W-:Y:S01]  /*1a890*/  LEA R100, P2, R130, R60.reuse, 0x1 ;  /* 0x0000003c82647211 */ /* 0x080fe200078408ff */
[----:B------:R-:W-:Y:S01]  /*1a8a0*/  IMAD R174, R95, 0x2, R172 ;  /* 0x000000025fae7824 */ /* 0x000fe200078e02ac */
[----:B------:R-:W-:-:S02]  /*1a8b0*/  LEA R102, P3, R132, R60, 0x1 ;  /* 0x0000003c84667211 */ /* 0x000fc400078608ff */
[-C--:B------:R-:W-:Y:S01]  /*1a8c0*/  LEA.HI.X.SX32 R31, R64, R61.reuse, 0x1, P1 ;  /* 0x0000003d401f7211 */ /* 0x080fe200008f0eff */
        /* <DEDUP_REMOVED lines=9> */
[----:B------:R-:W-:Y:S01]  /*1a960*/  IMAD R182, R95, 0x2, R180 ;  /* 0x000000025fb67824 */ /* 0x000fe200078e02b4 */
[-C--:B------:R-:W-:Y:S02]  /*1a970*/  LEA R70, P1, R118, R60.reuse, 0x1 ;  /* 0x0000003c76467211 */ /* 0x080fe400078208ff */
[-C--:B------:R-:W-:Y:S02]  /*1a980*/  LEA.HI.X.SX32 R107, R114, R61.reuse, 0x1, P2 ;  /* 0x0000003d726b7211 */ /* 0x080fe400010f0eff */
[-C--:B------:R-:W-:Y:S02]  /*1a990*/  LEA.HI.X.SX32 R109, R136, R61.reuse, 0x1, P3 ;  /* 0x0000003d886d7211 */ /* 0x080fe400018f0eff */
[----:B------:R-:W-:Y:S02]  /*1a9a0*/  LEA R114, P3, R6, R60, 0x1 ;  /* 0x0000003c06727211 */ /* 0x000fe400078608ff */
[----:B------:R-:W-:-:S02]  /*1a9b0*/  LEA.HI.X.SX32 R71, R118, R61, 0x1, P1 ;  /* 0x0000003d76477211 */ /* 0x000fc400008f0eff */
        /* <DEDUP_REMOVED lines=9> */
[-C--:B------:R-:W-:Y:S02]  /*1aa50*/  LEA.HI.X.SX32 R83, R122, R61.reuse, 0x1, P1 ;  /* 0x0000003d7a537211 */ /* 0x080fe400008f0eff */
[C---:B------:R-:W-:Y:S02]  /*1aa60*/  LEA R88, P1, R124.reuse, R60, 0x1 ;  /* 0x0000003c7c587211 */ /* 0x040fe400078208ff */
        /* <DEDUP_REMOVED lines=16> */
[-C--:B------:R-:W-:Y:S02]  /*1ab70*/  LEA R116, P1, R142, R60.reuse, 0x1 ;  /* 0x0000003c8e747211 */ /* 0x080fe400078208ff */
[-C--:B------:R-:W-:Y:S02]  /*1ab80*/  LEA.HI.X.SX32 R119, R144, R61.reuse, 0x1, P2 ;  /* 0x0000003d90777211 */ /* 0x080fe400010f0eff */
[----:B------:R-:W-:Y:S02]  /*1ab90*/  LEA R124, P2, R148, R60, 0x1 ;  /* 0x0000003c947c7211 */ /* 0x000fe400078408ff */
[----:B------:R-:W-:Y:S02]  /*1aba0*/  LEA R198, R95, R196, 0x1 ;  /* 0x000000c45fc67211 */ /* 0x000fe400078e08ff */
[----:B------:R-:W-:-:S02]  /*1abb0*/  LEA.HI.X.SX32 R117, R142, R61, 0x1, P1 ;  /* 0x0000003d8e757211 */ /* 0x000fc400008f0eff */
[-C--:B------:R-:W-:Y:S01]  /*1abc0*/  LEA R122, P1, R146, R60.reuse, 0x1 ;  /* 0x0000003c927a7211 */ /* 0x080fe200078208ff */
[C---:B------:R-:W-:Y:S01]  /*1abd0*/  IMAD R200, R95.reuse, 0x2, R198 ;  /* 0x000000025fc87824 */ /* 0x040fe200078e02c6 */
[-C--:B------:R-:W-:Y:S02]  /*1abe0*/  LEA.HI.X.SX32 R125, R148, R61.reuse, 0x1, P2 ;  /* 0x0000003d947d7211 */ /* 0x080fe400010f0eff */
[-C--:B------:R-:W-:Y:S01]  /*1abf0*/  LEA R130, P2, R154, R60.reuse, 0x1 ;  /* 0x0000003c9a827211 */ /* 0x080fe200078408ff */
[----:B------:R-:W-:Y:S01]  /*1ac00*/  IMAD R202, R95, 0x2, R200 ;  /* 0x000000025fca7824 */ /* 0x000fe200078e02c8 */
[-C--:B------:R-:W-:Y:S02]  /*1ac10*/  LEA.HI.X.SX32 R123, R146, R61.reuse, 0x1, P1 ;  /* 0x0000003d927b7211 */ /* 0x080fe400008f0eff */
[----:B------:R-:W-:Y:S02]  /*1ac20*/  LEA R128, P1, R152, R60, 0x1 ;  /* 0x0000003c98807211 */ /* 0x000fe400078208ff */
[----:B------:R-:W-:-:S02]  /*1ac30*/  LEA.HI.X.SX32 R131, R154, R61, 0x1, P2 ;  /* 0x0000003d9a837211 */ /* 0x000fc400010f0eff */
[-C--:B------:R-:W-:Y:S02]  /*1ac40*/  LEA R136, P2, R160, R60.reuse, 0x1 ;  /* 0x0000003ca0887211 */ /* 0x080fe400078408ff */
[-C--:B------:R-:W-:Y:S02]  /*1ac50*/  LEA.HI.X.SX32 R129, R152, R61.reuse, 0x1, P1 ;  /* 0x0000003d98817211 */ /* 0x080fe400008f0eff */
[-C--:B------:R-:W-:Y:S02]  /*1ac60*/  LEA R134, P1, R158, R60.reuse, 0x1 ;  /* 0x0000003c9e867211 */ /* 0x080fe400078208ff */
[----:B------:R-:W-:Y:S02]  /*1ac70*/  LEA.HI.X.SX32 R137, R160, R61, 0x1, P2 ;  /* 0x0000003da0897211 */ /* 0x000fe400010f0eff */
[----:B------:R-:W-:Y:S02]  /*1ac80*/  LEA R142, P2, R166, R60, 0x1 ;  /* 0x0000003ca68e7211 */ /* 0x000fe400078408ff */
[----:B------:R-:W-:-:S02]  /*1ac90*/  LEA R204, R95, R202, 0x1 ;  /* 0x000000ca5fcc7211 */ /* 0x000fc400078e08ff */
[-C--:B------:R-:W-:Y:S02]  /*1aca0*/  LEA.HI.X.SX32 R135, R158, R61.reuse, 0x1, P1 ;  /* 0x0000003d9e877211 */ /* 0x080fe400008f0eff */
[-C--:B------:R-:W-:Y:S01]  /*1acb0*/  LEA R140, P1, R164, R60.reuse, 0x1 ;  /* 0x0000003ca48c7211 */ /* 0x080fe200078208ff */
[C---:B------:R-:W-:Y:S01]  /*1acc0*/  IMAD R206, R95.reuse, 0x2, R204 ;  /* 0x000000025fce7824 */ /* 0x040fe200078e02cc */
[-C--:B------:R-:W-:Y:S02]  /*1acd0*/  LEA.HI.X.SX32 R143, R166, R61.reuse, 0x1, P2 ;  /* 0x0000003da68f7211 */ /* 0x080fe400010f0eff */
[-C--:B------:R-:W-:Y:S01]  /*1ace0*/  LEA R148, P2, R172, R60.reuse, 0x1 ;  /* 0x0000003cac947211 */ /* 0x080fe200078408ff */
[----:B------:R-:W-:Y:S01]  /*1acf0*/  IMAD R208, R95, 0x2, R206 ;  /* 0x000000025fd07824 */ /* 0x000fe200078e02ce */
[----:B------:R-:W-:Y:S02]  /*1ad00*/  LEA R126, P3, R150, R60, 0x1 ;  /* 0x0000003c967e7211 */ /* 0x000fe400078608ff */
[----:B------:R-:W-:-:S02]  /*1ad10*/  LEA.HI.X.SX32 R141, R164, R61, 0x1, P1 ;  /* 0x0000003da48d7211 */ /* 0x000fc400008f0eff */
[-C--:B------:R-:W-:Y:S02]  /*1ad20*/  LEA R146, P1, R170, R60.reuse, 0x1 ;  /* 0x0000003caa927211 */ /* 0x080fe400078208ff */
[-C--:B------:R-:W-:Y:S02]  /*1ad30*/  LEA.HI.X.SX32 R149, R172, R61.reuse, 0x1, P2 ;  /* 0x0000003dac957211 */ /* 0x080fe400010f0eff */
[-C--:B------:R-:W-:Y:S02]  /*1ad40*/  LEA.HI.X.SX32 R127, R150, R61.reuse, 0x1, P3 ;  /* 0x0000003d967f7211 */ /* 0x080fe400018f0eff */
[-C--:B------:R-:W-:Y:S02]  /*1ad50*/  LEA R154, P2, R178, R60.reuse, 0x1 ;  /* 0x0000003cb29a7211 */ /* 0x080fe400078408ff */
[----:B------:R-:W-:Y:S02]  /*1ad60*/  LEA R132, P3, R156, R60, 0x1 ;  /* 0x0000003c9c847211 */ /* 0x000fe400078608ff */
[----:B------:R-:W-:-:S02]  /*1ad70*/  LEA.HI.X.SX32 R147, R170, R61, 0x1, P1 ;  /* 0x0000003daa937211 */ /* 0x000fc400008f0eff */
[-C--:B------:R-:W-:Y:S02]  /*1ad80*/  LEA R152, P1, R176, R60.reuse, 0x1 ;  /* 0x0000003cb0987211 */ /* 0x080fe400078208ff */
[-C--:B------:R-:W-:Y:S02]  /*1ad90*/  LEA.HI.X.SX32 R155, R178, R61.reuse, 0x1, P2 ;  /* 0x0000003db29b7211 */ /* 0x080fe400010f0eff */
[----:B------:R-:W-:Y:S02]  /*1ada0*/  LEA.HI.X.SX32 R133, R156, R61, 0x1, P3 ;  /* 0x0000003d9c857211 */ /* 0x000fe400018f0eff */
[----:B------:R-:W-:Y:S02]  /*1adb0*/  LEA R160, P2, R6, R60, 0x1 ;  /* 0x0000003c06a07211 */ /* 0x000fe400078408ff */
[----:B------:R-:W-:Y:S02]  /*1adc0*/  LEA R210, R95, R208, 0x1 ;  /* 0x000000d05fd27211 */ /* 0x000fe400078e08ff */
[----:B------:R-:W-:-:S02]  /*1add0*/  LEA R138, P3, R162, R60, 0x1 ;  /* 0x0000003ca28a7211 */ /* 0x000fc400078608ff */
[-C--:B------:R-:W-:Y:S02]  /*1ade0*/  LEA.HI.X.SX32 R153, R176, R61.reuse, 0x1, P1 ;  /* 0x0000003db0997211 */ /* 0x080fe400008f0eff */
[-C--:B------:R-:W-:Y:S02]  /*1adf0*/  LEA R158, P1, R182, R60.reuse, 0x1 ;  /* 0x0000003cb69e7211 */ /* 0x080fe400078208ff */
[-C--:B------:R-:W-:Y:S01]  /*1ae00*/  LEA.HI.X.SX32 R161, R6, R61.reuse, 0x1, P2 ;  /* 0x0000003d06a17211 */ /* 0x080fe200010f0eff */
[C---:B------:R-:W-:Y:S01]  /*1ae10*/  IMAD R6, R95.reuse, 0x2, R210 ;  /* 0x000000025f067824 */ /* 0x040fe200078e02d2 */
[-C--:B------:R-:W-:Y:S02]  /*1ae20*/  LEA.HI.X.SX32 R139, R162, R61.reuse, 0x1, P3 ;  /* 0x0000003da28b7211 */ /* 0x080fe400018f0eff */
[----:B------:R-:W-:Y:S01]  /*1ae30*/  LEA R144, P3, R168, R60, 0x1 ;  /* 0x0000003ca8907211 */ /* 0x000fe200078608ff */
[----:B------:R-:W-:Y:S01]  /*1ae40*/  IMAD R212, R95, 0x2, R6 ;  /* 0x000000025fd47824 */ /* 0x000fe200078e0206 */
[----:B------:R-:W-:-:S02]  /*1ae50*/  LEA.HI.X.SX32 R159, R182, R61, 0x1, P1 ;  /* 0x0000003db69f7211 */ /* 0x000fc400008f0eff */
[-C--:B------:R-:W-:Y:S02]  /*1ae60*/  LEA R164, P1, R4, R60.reuse, 0x1 ;  /* 0x0000003c04a47211 */ /* 0x080fe400078208ff */
[-C--:B------:R-:W-:Y:S02]  /*1ae70*/  LEA.HI.X.SX32 R145, R168, R61.reuse, 0x1, P3 ;  /* 0x0000003da8917211 */ /* 0x080fe400018f0eff */
[----:B------:R-:W-:Y:S02]  /*1ae80*/  LEA R150, P3, R174, R60, 0x1 ;  /* 0x0000003cae967211 */ /* 0x000fe400078608ff */
[-C--:B------:R-:W-:Y:S02]  /*1ae90*/  LEA.HI.X.SX32 R165, R4, R61.reuse, 0x1, P1 ;  /* 0x0000003d04a57211 */ /* 0x080fe400008f0eff */
[----:B------:R-:W-:Y:S02]  /*1aea0*/  LEA R4, R95, R212, 0x1 ;  /* 0x000000d45f047211 */ /* 0x000fe400078e08ff */
[----:B------:R-:W-:-:S02]  /*1aeb0*/  LEA.HI.X.SX32 R151, R174, R61, 0x1, P3 ;  /* 0x0000003dae977211 */ /* 0x000fc400018f0eff */
[-C--:B------:R-:W-:Y:S01]  /*1aec0*/  LEA R156, P3, R180, R60.reuse, 0x1 ;  /* 0x0000003cb49c7211 */ /* 0x080fe200078608ff */
[C---:B------:R-:W-:Y:S01]  /*1aed0*/  IMAD R214, R95.reuse, 0x2, R4 ;  /* 0x000000025fd67824 */ /* 0x040fe200078e0204 */
[-C--:B------:R-:W-:Y:S02]  /*1aee0*/  LEA R166, P2, R186, R60.reuse, 0x1 ;  /* 0x0000003cbaa67211 */ /* 0x080fe400078408ff */
[-C--:B------:R-:W-:Y:S01]  /*1aef0*/  LEA.HI.X.SX32 R157, R180, R61.reuse, 0x1, P3 ;  /* 0x0000003db49d7211 */ /* 0x080fe200018f0eff */
[----:B------:R-:W-:Y:S01]  /*1af00*/  IMAD R216, R95, 0x2, R214 ;  /* 0x000000025fd87824 */ /* 0x000fe200078e02d6 */
[----:B------:R-:W-:Y:S02]  /*1af10*/  LEA R162, P3, R184, R60, 0x1 ;  /* 0x0000003cb8a27211 */ /* 0x000fe400078608ff */
[-C--:B------:R-:W-:Y:S02]  /*1af20*/  LEA.HI.X.SX32 R167, R186, R61.reuse, 0x1, P2 ;  /* 0x0000003dbaa77211 */ /* 0x080fe400010f0eff */
[----:B------:R-:W-:-:S02]  /*1af30*/  LEA.HI.X.SX32 R163, R184, R61, 0x1, P3 ;  /* 0x0000003db8a37211 */ /* 0x000fc400018f0eff */
[C---:B------:R-:W-:Y:S02]  /*1af40*/  LEA R168, P3, R188.reuse, R60, 0x1 ;  /* 0x0000003cbca87211 */ /* 0x040fe400078608ff */
[C---:B------:R-:W-:Y:S02]  /*1af50*/  LEA R218, R95.reuse, R216, 0x1 ;  /* 0x000000d85fda7211 */ /* 0x040fe400078e08ff */
[-C--:B------:R-:W-:Y:S02]  /*1af60*/  LEA.HI.X.SX32 R169, R188, R61.reuse, 0x1, P3 ;  /* 0x0000003dbca97211 */ /* 0x080fe400018f0eff */
[-C--:B------:R-:W-:Y:S01]  /*1af70*/  LEA R174, P3, R194, R60.reuse, 0x1 ;  /* 0x0000003cc2ae7211 */ /* 0x080fe200078608ff */
[C---:B------:R-:W-:Y:S01]  /*1af80*/  IMAD R220, R95.reuse, 0x2, R218 ;  /* 0x000000025fdc7824 */ /* 0x040fe200078e02da */
[-C--:B------:R-:W-:Y:S02]  /*1af90*/  LEA R172, P2, R192, R60.reuse, 0x1 ;  /* 0x0000003cc0ac7211 */ /* 0x080fe400078408ff */
[----:B------:R-:W-:Y:S01]  /*1afa0*/  LEA.HI.X.SX32 R175, R194, R61, 0x1, P3 ;  /* 0x0000003dc2af7211 */ /* 0x000fe200018f0eff */
[----:B------:R-:W-:Y:S01]  /*1afb0*/  IMAD R222, R95, 0x2, R220 ;  /* 0x000000025fde7824 */ /* 0x000fe200078e02dc */
[----:B------:R-:W-:-:S02]  /*1afc0*/  LEA R180, P3, R200, R60, 0x1 ;  /* 0x0000003cc8b47211 */ /* 0x000fc400078608ff */
[-C--:B------:R-:W-:Y:S02]  /*1afd0*/  LEA.HI.X.SX32 R173, R192, R61.reuse, 0x1, P2 ;  /* 0x0000003dc0ad7211 */ /* 0x080fe400010f0eff */
[-C--:B------:R-:W-:Y:S02]  /*1afe0*/  LEA.HI.X.SX32 R181, R200, R61.reuse, 0x1, P3 ;  /* 0x0000003dc8b57211 */ /* 0x080fe400018f0eff */
[-C--:B------:R-:W-:Y:S02]  /*1aff0*/  LEA R178, P2, R198, R60.reuse, 0x1 ;  /* 0x0000003cc6b27211 */ /* 0x080fe400078408ff */
[----:B------:R-:W-:Y:S02]  /*1b000*/  LEA R186, P3, R206, R60, 0x1 ;  /* 0x0000003cceba7211 */ /* 0x000fe400078608ff */
[----:B------:R-:W-:Y:S02]  /*1b010*/  LEA R224, R95, R222, 0x1 ;  /* 0x000000de5fe07211 */ /* 0x000fe400078e08ff */
[----:B------:R-:W-:-:S02]  /*1b020*/  LEA.HI.X.SX32 R179, R198, R61, 0x1, P2 ;  /* 0x0000003dc6b37211 */ /* 0x000fc400010f0eff */
[-C--:B------:R-:W-:Y:S01]  /*1b030*/  LEA.HI.X.SX32 R187, R206, R61.reuse, 0x1, P3 ;  /* 0x0000003dcebb7211 */ /* 0x080fe200018f0eff */
[----:B------:R-:W-:Y:S01]  /*1b040*/  IMAD R226, R95, 0x2, R224 ;  /* 0x000000025fe27824 */ /* 0x000fe200078e02e0 */
[-C--:B------:R-:W-:Y:S02]  /*1b050*/  LEA R170, P1, R190, R60.reuse, 0x1 ;  /* 0x0000003cbeaa7211 */ /* 0x080fe400078208ff */
[-C--:B------:R-:W-:Y:S02]  /*1b060*/  LEA R184, P2, R204, R60.reuse, 0x1 ;  /* 0x0000003cccb87211 */ /* 0x080fe400078408ff */
[----:B------:R-:W-:Y:S02]  /*1b070*/  LEA R192, P3, R6, R60, 0x1 ;  /* 0x0000003c06c07211 */ /* 0x000fe400078608ff */
[-C--:B------:R-:W-:Y:S02]  /*1b080*/  LEA.HI.X.SX32 R171, R190, R61.reuse, 0x1, P1 ;  /* 0x0000003dbeab7211 */ /* 0x080fe400008f0eff */
[----:B------:R-:W-:-:S02]  /*1b090*/  LEA.HI.X.SX32 R185, R204, R61, 0x1, P2 ;  /* 0x0000003dccb97211 */ /* 0x000fc400010f0eff */
[-C--:B------:R-:W-:Y:S01]  /*1b0a0*/  LEA.HI.X.SX32 R193, R6, R61.reuse, 0x1, P3 ;  /* 0x0000003d06c17211 */ /* 0x080fe200018f0eff */
[----:B------:R-:W-:Y:S01]  /*1b0b0*/  IMAD R6, R95, 0x2, R226 ;  /* 0x000000025f067824 */ /* 0x000fe200078e02e2 */
[-C--:B------:R-:W-:Y:S02]  /*1b0c0*/  LEA R176, P1, R196, R60.reuse, 0x1 ;  /* 0x0000003cc4b07211 */ /* 0x080fe400078208ff */
[-C--:B------:R-:W-:Y:S02]  /*1b0d0*/  LEA R190, P2, R210, R60.reuse, 0x1 ;  /* 0x0000003cd2be7211 */ /* 0x080fe400078408ff */
[-C--:B------:R-:W-:Y:S02]  /*1b0e0*/  LEA.HI.X.SX32 R177, R196, R61.reuse, 0x1, P1 ;  /* 0x0000003dc4b17211 */ /* 0x080fe400008f0eff */
[----:B------:R-:W-:Y:S02]  /*1b0f0*/  LEA.HI.X.SX32 R191, R210, R61, 0x1, P2 ;  /* 0x0000003dd2bf7211 */ /* 0x000fe400010f0eff */
[----:B------:R-:W-:-:S02]  /*1b100*/  LEA R196, P2, R4, R60, 0x1 ;  /* 0x0000003c04c47211 */ /* 0x000fc400078408ff */
[C---:B------:R-:W-:Y:S02]  /*1b110*/  LEA R228, R95.reuse, R6, 0x1 ;  /* 0x000000065fe47211 */ /* 0x040fe400078e08ff */
[-C--:B------:R-:W-:Y:S02]  /*1b120*/  LEA R182, P1, R202, R60.reuse, 0x1 ;  /* 0x0000003ccab67211 */ /* 0x080fe400078208ff */
[-C--:B------:R-:W-:Y:S01]  /*1b130*/  LEA.HI.X.SX32 R197, R4, R61.reuse, 0x1, P2 ;  /* 0x0000003d04c57211 */ /* 0x080fe200010f0eff */
[C---:B------:R-:W-:Y:S01]  /*1b140*/  IMAD R4, R95.reuse, 0x2, R228 ;  /* 0x000000025f047824 */ /* 0x040fe200078e02e4 */
[----:B------:R-:W-:Y:S02]  /*1b150*/  LEA.HI.X.SX32 R183, R202, R61, 0x1, P1 ;  /* 0x0000003dcab77211 */ /* 0x000fe400008f0eff */
[-C--:B------:R-:W-:Y:S01]  /*1b160*/  LEA R188, P1, R208, R60.reuse, 0x1 ;  /* 0x0000003cd0bc7211 */ /* 0x080fe200078208ff */
[----:B------:R-:W-:Y:S01]  /*1b170*/  IMAD R230, R95, 0x2, R4 ;  /* 0x000000025fe67824 */ /* 0x000fe200078e0204 */
[----:B------:R-:W-:-:S02]  /*1b180*/  LEA R198, P3, R214, R60, 0x1 ;  /* 0x0000003cd6c67211 */ /* 0x000fc400078608ff */
[-C--:B------:R-:W-:Y:S02]  /*1b190*/  LEA.HI.X.SX32 R189, R208, R61.reuse, 0x1, P1 ;  /* 0x0000003dd0bd7211 */ /* 0x080fe400008f0eff */
[C---:B------:R-:W-:Y:S02]  /*1b1a0*/  LEA R194, P1, R212.reuse, R60, 0x1 ;  /* 0x0000003cd4c27211 */ /* 0x040fe400078208ff */
[C---:B------:R-:W-:Y:S02]  /*1b1b0*/  LEA R232, R95.reuse, R230, 0x1 ;  /* 0x000000e65fe87211 */ /* 0x040fe400078e08ff */
[-C--:B------:R-:W-:Y:S02]  /*1b1c0*/  LEA.HI.X.SX32 R195, R212, R61.reuse, 0x1, P1 ;  /* 0x0000003dd4c37211 */ /* 0x080fe400008f0eff */
[----:B------:R-:W-:Y:S01]  /*1b1d0*/  LEA.HI.X.SX32 R199, R214, R61, 0x1, P3 ;  /* 0x0000003dd6c77211 */ /* 0x000fe200018f0eff */
[----:B------:R-:W-:Y:S01]  /*1b1e0*/  IMAD R234, R95, 0x2, R232 ;  /* 0x000000025fea7824 */ /* 0x000fe200078e02e8 */
[----:B------:R-:W-:-:S02]  /*1b1f0*/  LEA R200, P1, R216, R60, 0x1 ;  /* 0x0000003cd8c87211 */ /* 0x000fc400078208ff */
[-C--:B------:R-:W-:Y:S01]  /*1b200*/  LEA R204, P3, R220, R60.reuse, 0x1 ;  /* 0x0000003cdccc7211 */ /* 0x080fe200078608ff */
[----:B------:R-:W-:Y:S01]  /*1b210*/  IMAD R236, R95, 0x2, R234 ;  /* 0x000000025fec7824 */ /* 0x000fe200078e02ea */
[-C--:B------:R-:W-:Y:S02]  /*1b220*/  LEA.HI.X.SX32 R201, R216, R61.reuse, 0x1, P1 ;  /* 0x0000003dd8c97211 */ /* 0x080fe400008f0eff */
[-C--:B------:R-:W-:Y:S02]  /*1b230*/  LEA.HI.X.SX32 R205, R220, R61.reuse, 0x1, P3 ;  /* 0x0000003ddccd7211 */ /* 0x080fe400018f0eff */
[-C--:B------:R-:W-:Y:S02]  /*1b240*/  LEA R206, P1, R222, R60.reuse, 0x1 ;  /* 0x0000003cdece7211 */ /* 0x080fe400078208ff */
[----:B------:R-:W-:Y:S02]  /*1b250*/  LEA R210, P3, R226, R60, 0x1 ;  /* 0x0000003ce2d27211 */ /* 0x000fe400078608ff */
[----:B------:R-:W-:-:S02]  /*1b260*/  LEA.HI.X.SX32 R207, R222, R61, 0x1, P1 ;  /* 0x0000003ddecf7211 */ /* 0x000fc400008f0eff */
[-C--:B------:R-:W-:Y:S02]  /*1b270*/  LEA R202, P2, R218, R60.reuse, 0x1 ;  /* 0x0000003cdaca7211 */ /* 0x080fe400078408ff */
[-C--:B------:R-:W-:Y:S02]  /*1b280*/  LEA.HI.X.SX32 R211, R226, R61.reuse, 0x1, P3 ;  /* 0x0000003de2d37211 */ /* 0x080fe400018f0eff */
[-C--:B------:R-:W-:Y:S02]  /*1b290*/  LEA R212, P1, R6, R60.reuse, 0x1 ;  /* 0x0000003c06d47211 */ /* 0x080fe400078208ff */
[----:B------:R-:W-:Y:S02]  /*1b2a0*/  LEA R216, P3, R4, R60, 0x1 ;  /* 0x0000003c04d87211 */ /* 0x000fe400078608ff */
[----:B------:R-:W-:Y:S02]  /*1b2b0*/  LEA R238, R95, R236, 0x1 ;  /* 0x000000ec5fee7211 */ /* 0x000fe400078e08ff */
[----:B------:R-:W-:-:S02]  /*1b2c0*/  LEA.HI.X.SX32 R203, R218, R61, 0x1, P2 ;  /* 0x0000003ddacb7211 */ /* 0x000fc400010f0eff */
[-C--:B------:R-:W-:Y:S02]  /*1b2d0*/  LEA.HI.X.SX32 R213, R6, R61.reuse, 0x1, P1 ;  /* 0x0000003d06d57211 */ /* 0x080fe400008f0eff */
[-C--:B------:R-:W-:Y:S02]  /*1b2e0*/  LEA R208, P2, R224, R60.reuse, 0x1 ;  /* 0x0000003ce0d07211 */ /* 0x080fe400078408ff */
[-C--:B------:R-:W-:Y:S01]  /*1b2f0*/  LEA.HI.X.SX32 R217, R4, R61.reuse, 0x1, P3 ;  /* 0x0000003d04d97211 */ /* 0x080fe200018f0eff */
[C---:B------:R-:W-:Y:S01]  /*1b300*/  IMAD R4, R95.reuse, 0x2, R238 ;  /* 0x000000025f047824 */ /* 0x040fe200078e02ee */
[----:B------:R-:W-:Y:S02]  /*1b310*/  LEA R218, P1, R230, R60, 0x1 ;  /* 0x0000003ce6da7211 */ /* 0x000fe400078208ff */
[-C--:B------:R-:W-:Y:S01]  /*1b320*/  LEA.HI.X.SX32 R209, R224, R61.reuse, 0x1, P2 ;  /* 0x0000003de0d17211 */ /* 0x080fe200010f0eff */
[----:B------:R-:W-:Y:S01]  /*1b330*/  IMAD R6, R95, 0x2, R4 ;  /* 0x000000025f067824 */ /* 0x000fe200078e0204 */
[----:B------:R-:W-:-:S02]  /*1b340*/  LEA.HI.X.SX32 R219, R230, R61, 0x1, P1 ;  /* 0x0000003de6db7211 */ /* 0x000fc400008f0eff */
[-C--:B------:R-:W-:Y:S02]  /*1b350*/  LEA R214, P2, R228, R60.reuse, 0x1 ;  /* 0x0000003ce4d67211 */ /* 0x080fe400078408ff */
[-C--:B------:R-:W-:Y:S02]  /*1b360*/  LEA R222, P3, R234, R60.reuse, 0x1 ;  /* 0x0000003ceade7211 */ /* 0x080fe400078608ff */
[----:B------:R-:W-:Y:S02]  /*1b370*/  LEA R224, P1, R236, R60, 0x1 ;  /* 0x0000003cece07211 */ /* 0x000fe400078208ff */
[-C--:B------:R-:W-:Y:S02]  /*1b380*/  LEA.HI.X.SX32 R215, R228, R61.reuse, 0x1, P2 ;  /* 0x0000003de4d77211 */ /* 0x080fe400010f0eff */
[-C--:B------:R-:W-:Y:S02]  /*1b390*/  LEA.HI.X.SX32 R223, R234, R61.reuse, 0x1, P3 ;  /* 0x0000003deadf7211 */ /* 0x080fe400018f0eff */
[----:B------:R-:W-:-:S02]  /*1b3a0*/  LEA.HI.X.SX32 R225, R236, R61, 0x1, P1 ;  /* 0x0000003dece17211 */ /* 0x000fc400008f0eff */
[-C--:B------:R-:W-:Y:S02]  /*1b3b0*/  LEA R228, P3, R4, R60.reuse, 0x1 ;  /* 0x0000003c04e47211 */ /* 0x080fe400078608ff */
[----:B------:R-:W-:Y:S02]  /*1b3c0*/  LEA R230, P1, R6, R60, 0x1 ;  /* 0x0000003c06e67211 */ /* 0x000fe400078208ff */
[C---:B------:R-:W-:Y:S02]  /*1b3d0*/  LEA R240, R95.reuse, R6, 0x1 ;  /* 0x000000065ff07211 */ /* 0x040fe400078e08ff */
[-C--:B------:R-:W-:Y:S02]  /*1b3e0*/  LEA.HI.X.SX32 R229, R4, R61.reuse, 0x1, P3 ;  /* 0x0000003d04e57211 */ /* 0x080fe400018f0eff */
[----:B------:R-:W-:Y:S01]  /*1b3f0*/  LEA.HI.X.SX32 R231, R6, R61, 0x1, P1 ;  /* 0x0000003d06e77211 */ /* 0x000fe200008f0eff */
[----:B------:R-:W-:Y:S01]  /*1b400*/  IMAD R242, R95, 0x2, R240 ;  /* 0x000000025ff27824 */ /* 0x000fe200078e02f0 */
[----:B------:R-:W2:Y:S01]  /*1b410*/  LDS.128 R4, [R94] ;  /* 0x000000005e047984 */ /* 0x000ea20000000c00 */
[----:B------:R-:W-:-:S02]  /*1b420*/  LEA R220, P2, R232, R60, 0x1 ;  /* 0x0000003ce8dc7211 */ /* 0x000fc400078408ff */
[----:B------:R-:W-:Y:S01]  /*1b430*/  IMAD R95, R95, 0x2, R242 ;  /* 0x000000025f5f7824 */ /* 0x000fe200078e02f2 */
[-C--:B------:R-:W-:Y:S02]  /*1b440*/  LEA R234, P3, R242, R60.reuse, 0x1 ;  /* 0x0000003cf2ea7211 */ /* 0x080fe400078608ff */
[-C--:B------:R-:W-:Y:S02]  /*1b450*/  LEA.HI.X.SX32 R221, R232, R61.reuse, 0x1, P2 ;  /* 0x0000003de8dd7211 */ /* 0x080fe400010f0eff */
[-C--:B------:R-:W-:Y:S02]  /*1b460*/  LEA R226, P2, R238, R60.reuse, 0x1 ;  /* 0x0000003ceee27211 */ /* 0x080fe400078408ff */
[-C--:B------:R-:W-:Y:S02]  /*1b470*/  LEA.HI.X.SX32 R235, R242, R61.reuse, 0x1, P3 ;  /* 0x0000003df2eb7211 */ /* 0x080fe400018f0eff */
[----:B------:R-:W-:Y:S02]  /*1b480*/  LEA.HI.X.SX32 R227, R238, R61, 0x1, P2 ;  /* 0x0000003deee37211 */ /* 0x000fe400010f0eff */
[----:B------:R-:W-:-:S02]  /*1b490*/  LEA R232, P2, R240, R60, 0x1 ;  /* 0x0000003cf0e87211 */ /* 0x000fc400078408ff */
[C---:B------:R-:W-:Y:S02]  /*1b4a0*/  LEA R60, P4, R95.reuse, R60, 0x1 ;  /* 0x0000003c5f3c7211 */ /* 0x040fe400078808ff */
[-C--:B------:R-:W-:Y:S02]  /*1b4b0*/  LEA.HI.X.SX32 R233, R240, R61.reuse, 0x1, P2 ;  /* 0x0000003df0e97211 */ /* 0x080fe400010f0eff */
[----:B------:R-:W-:Y:S02]  /*1b4c0*/  LEA.HI.X.SX32 R61, R95, R61, 0x1, P4 ;  /* 0x0000003d5f3d7211 */ /* 0x000fe400020f0eff */
[----:B------:R-:W-:Y:S02]  /*1b4d0*/  PRMT R95, R42, 0x7632, R95 ;  /* 0x000076322a5f7816 */ /* 0x000fe4000000005f */
[----:B0-----:R-:W-:Y:S02]  /*1b4e0*/  PRMT R13, R43, 0x7632, R13 ;  /* 0x000076322b0d7816 */ /* 0x001fe4000000000d */
[----:B---3--:R-:W-:Y:S01]  /*1b4f0*/  PRMT R15, R48, 0x7632, R15 ;  /* 0x00007632300f7816 */ /* 0x008fe2000000000f */
[----:B------:R-:W-:Y:S01]  /*1b500*/  STG.E.U16 desc[UR8][R22.64], R95 ;  /* 0x0000005f16007986 */ /* 0x000fe2000c101508 */
[----:B------:R-:W-:-:S02]  /*1b510*/  PRMT R3, R50, 0x7632, R3 ;  /* 0x0000763232037816 */ /* 0x000fc40000000003 */
[----:B------:R-:W-:Y:S01]  /*1b520*/  PRMT R12, R51, 0x7632, R12 ;  /* 0x00007632330c7816 */ /* 0x000fe2000000000c */
[----:B------:R-:W-:Y:S01]  /*1b530*/  STG.E.U16 desc[UR8][R28.64], R43 ;  /* 0x0000002b1c007986 */ /* 0x000fe2000c101508 */
[----:B-1----:R-:W-:Y:S02]  /*1b540*/  PRMT R42, R58, 0x7632, R42 ;  /* 0x000076323a2a7816 */ /* 0x002fe4000000002a */
[----:B------:R-:W-:Y:S01]  /*1b550*/  ISETP.GE.U32.AND P1, PT, R90, 0x80, PT ;  /* 0x000000805a00780c */ /* 0x000fe20003f26070 */
[----:B------:R0:W-:Y:S04]  /*1b560*/  STG.E.U16 desc[UR8][R20.64], R13 ;  /* 0x0000000d14007986 */ /* 0x0001e8000c101508 */
[----:B------:R2:W-:Y:S04]  /*1b570*/  STG.E.U16 desc[UR8][R30.64], R48 ;  /* 0x000000301e007986 */ /* 0x0005e8000c101508 */
[----:B------:R1:W-:Y:S01]  /*1b580*/  STG.E.U16 desc[UR8][R40.64], R15 ;  /* 0x0000000f28007986 */ /* 0x0003e2000c101508 */
[----:B0-----:R-:W-:-:S03]  /*1b590*/  PRMT R21, R49, 0x7632, R21 ;  /* 0x0000763231157816 */ /* 0x001fc60000000015 */
[----:B------:R0:W-:Y:S01]  /*1b5a0*/  STG.E.U16 desc[UR8][R62.64], R49 ;  /* 0x000000313e007986 */ /* 0x0001e2000c101508 */
[----:B------:R-:W-:Y:S02]  /*1b5b0*/  PRMT R13, R56, 0x7632, R13 ;  /* 0x00007632380d7816 */ /* 0x000fe4000000000d */
[----:B--2---:R-:W-:Y:S01]  /*1b5c0*/  PRMT R48, R4, 0x7632, R48 ;  /* 0x0000763204307816 */ /* 0x004fe20000000030 */
[----:B------:R2:W-:Y:S01]  /*1b5d0*/  STG.E.U16 desc[UR8][R64.64], R21 ;  /* 0x0000001540007986 */ /* 0x0005e2000c101508 */
[----:B-1----:R-:W-:-:S03]  /*1b5e0*/  PRMT R40, R57, 0x7632, R40 ;  /* 0x0000763239287816 */ /* 0x002fc60000000028 */
[----:B------:R1:W-:Y:S04]  /*1b5f0*/  STG.E.U16 desc[UR8][R66.64], R50 ;  /* 0x0000003242007986 */ /* 0x0003e8000c101508 */
[----:B------:R3:W-:Y:S01]  /*1b600*/  STG.E.U16 desc[UR8][R68.64], R3 ;  /* 0x0000000344007986 */ /* 0x0007e2000c101508 */
[----:B0-----:R-:W-:-:S03]  /*1b610*/  PRMT R62, R11, 0x7632, R62 ;  /* 0x000076320b3e7816 */ /* 0x001fc6000000003e */
[----:B------:R0:W-:Y:S01]  /*1b620*/  STG.E.U16 desc[UR8][R70.64], R51 ;  /* 0x0000003346007986 */ /* 0x0001e2000c101508 */
[----:B--2---:R-:W-:-:S03]  /*1b630*/  PRMT R64, R16, 0x7632, R64 ;  /* 0x0000763210407816 */ /* 0x004fc60000000040 */
[----:B------:R2:W-:Y:S01]  /*1b640*/  STG.E.U16 desc[UR8][R72.64], R12 ;  /* 0x0000000c48007986 */ /* 0x0005e2000c101508 */
[----:B-1----:R-:W-:Y:S02]  /*1b650*/  PRMT R50, R5, 0x7632, R50 ;  /* 0x0000763205327816 */ /* 0x002fe40000000032 */
[----:B------:R-:W-:Y:S01]  /*1b660*/  PRMT R66, R17, 0x7632, R66 ;  /* 0x0000763211427816 */ /* 0x000fe20000000042 */
[----:B------:R1:W-:Y:S01]  /*1b670*/  STG.E.U16 desc[UR8][R74.64], R56 ;  /* 0x000000384a007986 */ /* 0x0003e2000c101508 */
[----:B---3--:R-:W-:Y:S02]  /*1b680*/  PRMT R3, R59, 0x7632, R3 ;  /* 0x000076323b037816 */ /* 0x008fe40000000003 */
[----:B------:R-:W-:Y:S01]  /*1b690*/  PRMT R68, R18, 0x7632, R68 ;  /* 0x0000763212447816 */ /* 0x000fe20000000044 */
[----:B------:R3:W-:Y:S01]  /*1b6a0*/  STG.E.U16 desc[UR8][R76.64], R13 ;  /* 0x0000000d4c007986 */ /* 0x0007e2000c101508 */
[----:B0-----:R-:W-:-:S03]  /*1b6b0*/  PRMT R70, R19, 0x7632, R70 ;  /* 0x0000763213467816 */ /* 0x001fc60000000046 */
[----:B------:R0:W-:Y:S01]  /*1b6c0*/  STG.E.U16 desc[UR8][R78.64], R57 ;  /* 0x000000394e007986 */ /* 0x0001e2000c101508 */
[----:B--2---:R-:W-:Y:S02]  /*1b6d0*/  PRMT R12, R6, 0x7632, R12 ;  /* 0x00007632060c7816 */ /* 0x004fe4000000000c */
[----:B------:R-:W-:Y:S01]  /*1b6e0*/  PRMT R72, R24, 0x7632, R72 ;  /* 0x0000763218487816 */ /* 0x000fe20000000048 */
        /* <DEDUP_REMOVED lines=14> */
[----:B---3--:R-:W-:-:S03]  /*1b7d0*/  PRMT R84, R34, 0x7632, R84 ;  /* 0x0000763222547816 */ /* 0x008fc60000000054 */
[----:B------:R3:W-:Y:S01]  /*1b7e0*/  STG.E.U16 desc[UR8][R96.64], R48 ;  /* 0x0000003060007986 */ /* 0x0007e2000c101508 */
[----:B0-----:R-:W-:-:S03]  /*1b7f0*/  PRMT R86, R35, 0x7632, R86 ;  /* 0x0000763223567816 */ /* 0x001fc60000000056 */
[----:B------:R0:W-:Y:S01]  /*1b800*/  STG.E.U16 desc[UR8][R98.64], R5 ;  /* 0x0000000562007986 */ /* 0x0001e2000c101508 */
[----:B--2---:R-:W-:Y:S02]  /*1b810*/  PRMT R3, R10, 0x7632, R3 ;  /* 0x000076320a037816 */ /* 0x004fe40000000003 */
[----:B------:R-:W-:Y:S01]  /*1b820*/  PRMT R88, R36, 0x7632, R88 ;  /* 0x0000763224587816 */ /* 0x000fe20000000058 */
[----:B------:R2:W-:Y:S01]  /*1b830*/  STG.E.U16 desc[UR8][R100.64], R50 ;  /* 0x0000003264007986 */ /* 0x0005e2000c101508 */
[----:B-1----:R-:W-:-:S03]  /*1b840*/  PRMT R4, R38, 0x7632, R4 ;  /* 0x0000763226047816 */ /* 0x002fc60000000004 */
[----:B------:R1:W-:Y:S01]  /*1b850*/  STG.E.U16 desc[UR8][R102.64], R6 ;  /* 0x0000000666007986 */ /* 0x0003e2000c101508 */
[----:B---3--:R-:W-:-:S03]  /*1b860*/  PRMT R96, R44, 0x7632, R96 ;  /* 0x000076322c607816 */ /* 0x008fc60000000060 */
[----:B------:R3:W-:Y:S01]  /*1b870*/  STG.E.U16 desc[UR8][R104.64], R12 ;  /* 0x0000000c68007986 */ /* 0x0007e2000c101508 */
[----:B0-----:R-:W-:Y:S02]  /*1b880*/  PRMT R5, R39, 0x7632, R5 ;  /* 0x0000763227057816 */ /* 0x001fe40000000005 */
[----:B------:R-:W-:Y:S01]  /*1b890*/  PRMT R98, R45, 0x7632, R98 ;  /* 0x000076322d627816 */ /* 0x000fe20000000062 */
[----:B------:R0:W-:Y:S01]  /*1b8a0*/  STG.E.U16 desc[UR8][R106.64], R7 ;  /* 0x000000076a007986 */ /* 0x0001e2000c101508 */
[----:B--2---:R-:W-:-:S03]  /*1b8b0*/  PRMT R100, R46, 0x7632, R100 ;  /* 0x000076322e647816 */ /* 0x004fc60000000064 */
[----:B------:R2:W-:Y:S01]  /*1b8c0*/  STG.E.U16 desc[UR8][R108.64], R13 ;  /* 0x0000000d6c007986 */ /* 0x0005e2000c101508 */
[----:B-1----:R-:W-:-:S03]  /*1b8d0*/  PRMT R102, R47, 0x7632, R102 ;  /* 0x000076322f667816 */ /* 0x002fc60000000066 */
[----:B------:R1:W-:Y:S01]  /*1b8e0*/  STG.E.U16 desc[UR8][R110.64], R8 ;  /* 0x000000086e007986 */ /* 0x0003e2000c101508 */
[----:B---3--:R-:W-:-:S03]  /*1b8f0*/  PRMT R104, R52, 0x7632, R104 ;  /* 0x0000763234687816 */ /* 0x008fc60000000068 */
[----:B------:R-:W-:Y:S01]  /*1b900*/  STG.E.U16 desc[UR8][R112.64], R56 ;  /* 0x0000003870007986 */ /* 0x000fe2000c101508 */
[----:B0-----:R-:W-:Y:S01]  /*1b910*/  PRMT R106, R53, 0x7632, R106 ;  /* 0x00007632356a7816 */ /* 0x001fe2000000006a */
[----:B------:R-:W-:Y:S02]  /*1b920*/  IMAD.HI R7, R237, 0x4, RZ ;  /* 0x00000004ed077827 */ /* 0x000fe400078e02ff */
[----:B------:R-:W-:Y:S01]  /*1b930*/  STG.E.U16 desc[UR8][R114.64], R9 ;  /* 0x0000000972007986 */ /* 0x000fe2000c101508 */
[----:B--2---:R-:W-:-:S03]  /*1b940*/  PRMT R108, R54, 0x7632, R108 ;  /* 0x00007632366c7816 */ /* 0x004fc6000000006c */
[----:B------:R-:W-:Y:S01]  /*1b950*/  STG.E.U16 desc[UR8][R116.64], R58 ;  /* 0x0000003a74007986 */ /* 0x000fe2000c101508 */
[----:B-1----:R-:W-:-:S03]  /*1b960*/  PRMT R110, R55, 0x7632, R110 ;  /* 0x00007632376e7816 */ /* 0x002fc6000000006e */
[----:B------:R-:W-:Y:S04]  /*1b970*/  STG.E.U16 desc[UR8][R118.64], R10 ;  /* 0x0000000a76007986 */ /* 0x000fe8000c101508 */
[----:B------:R0:W-:Y:S04]  /*1b980*/  STG.E.U16 desc[UR8][R120.64], R3 ;  /* 0x0000000378007986 */ /* 0x0001e8000c101508 */
[----:B------:R1:W-:Y:S04]  /*1b990*/  STG.E.U16 desc[UR8][R122.64], R11 ;  /* 0x0000000b7a007986 */ /* 0x0003e8000c101508 */
[----:B------:R-:W-:Y:S04]  /*1b9a0*/  STG.E.U16 desc[UR8][R124.64], R62 ;  /* 0x0000003e7c007986 */ /* 0x000fe8000c101508 */
[----:B------:R-:W-:Y:S01]  /*1b9b0*/  STG.E.U16 desc[UR8][R126.64], R16 ;  /* 0x000000107e007986 */ /* 0x000fe2000c101508 */
[----:B0-----:R-:W-:-:S03]  /*1b9c0*/  PRMT R3, R37, 0x7632, R3 ;  /* 0x0000763225037816 */ /* 0x001fc60000000003 */
[----:B------:R-:W-:Y:S01]  /*1b9d0*/  STG.E.U16 desc[UR8][R128.64], R64 ;  /* 0x0000004080007986 */ /* 0x000fe2000c101508 */
[----:B-1----:R-:W0:Y:S03]  /*1b9e0*/  LDC.64 R10, c[0x0][0x3a0] ;  /* 0x0000e800ff0a7b82 */ /* 0x002e260000000a00 */
[----:B------:R-:W-:Y:S04]  /*1b9f0*/  STG.E.U16 desc[UR8][R130.64], R17 ;  /* 0x0000001182007986 */ /* 0x000fe8000c101508 */
[----:B------:R-:W-:Y:S04]  /*1ba00*/  STG.E.U16 desc[UR8][R132.64], R66 ;  /* 0x0000004284007986 */ /* 0x000fe8000c101508 */
[----:B------:R-:W-:Y:S04]  /*1ba10*/  STG.E.U16 desc[UR8][R134.64], R18 ;  /* 0x0000001286007986 */ /* 0x000fe8000c101508 */
[----:B------:R-:W1:Y:S04]  /*1ba20*/  LDS.128 R92, [R94+0x1000] ;  /* 0x001000005e5c7984 */ /* 0x000e680000000c00 */
[----:B------:R-:W-:Y:S04]  /*1ba30*/  STG.E.U16 desc[UR8][R136.64], R68 ;  /* 0x0000004488007986 */ /* 0x000fe8000c101508 */
        /* <DEDUP_REMOVED lines=8> */
[----:B------:R-:W-:Y:S01]  /*1bac0*/  STG.E.U16 desc[UR8][R154.64], R27 ;  /* 0x0000001b9a007986 */ /* 0x000fe2000c101508 */
[----:B-1----:R-:W-:-:S02]  /*1bad0*/  PRMT R112, R92, 0x7632, R112 ;  /* 0x000076325c707816 */ /* 0x002fc40000000070 */
[----:B------:R-:W-:Y:S01]  /*1bae0*/  PRMT R114, R93, 0x7632, R114 ;  /* 0x000076325d727816 */ /* 0x000fe20000000072 */
[----:B------:R-:W-:Y:S01]  /*1baf0*/  STG.E.U16 desc[UR8][R156.64], R78 ;  /* 0x0000004e9c007986 */ /* 0x000fe2000c101508 */
[----:B------:R-:W-:Y:S02]  /*1bb00*/  PRMT R116, R94, 0x7632, R116 ;  /* 0x000076325e747816 */ /* 0x000fe40000000074 */
[----:B------:R-:W-:Y:S01]  /*1bb10*/  PRMT R30, R95, 0x7632, R30 ;  /* 0x000076325f1e7816 */ /* 0x000fe2000000001e */
        /* <DEDUP_REMOVED lines=11> */
[----:B------:R1:W-:Y:S04]  /*1bbd0*/  STG.E.U16 desc[UR8][R180.64], R3 ;  /* 0x00000003b4007986 */ /* 0x0003e8000c101508 */
[----:B------:R-:W-:Y:S04]  /*1bbe0*/  STG.E.U16 desc[UR8][R182.64], R38 ;  /* 0x00000026b6007986 */ /* 0x000fe8000c101508 */
[----:B------:R2:W-:Y:S04]  /*1bbf0*/  STG.E.U16 desc[UR8][R184.64], R4 ;  /* 0x00000004b8007986 */ /* 0x0005e8000c101508 */
[----:B------:R-:W-:Y:S01]  /*1bc00*/  STG.E.U16 desc[UR8][R186.64], R39 ;  /* 0x00000027ba007986 */ /* 0x000fe2000c101508 */
[----:B-1----:R-:W1:Y:S03]  /*1bc10*/  LDC R3, c[0x0][0x3ec] ;  /* 0x0000fb00ff037b82 */ /* 0x002e660000000800 */
[----:B------:R3:W-:Y:S04]  /*1bc20*/  STG.E.U16 desc[UR8][R188.64], R5 ;  /* 0x00000005bc007986 */ /* 0x0007e8000c101508 */
[----:B------:R-:W-:Y:S01]  /*1bc30*/  STG.E.U16 desc[UR8][R190.64], R44 ;  /* 0x0000002cbe007986 */ /* 0x000fe2000c101508 */
[----:B--2---:R-:W-:-:S03]  /*1bc40*/  SHF.L.U32 R4, R237, 0x2, RZ ;  /* 0x00000002ed047819 */ /* 0x004fc600000006ff */
[----:B------:R-:W-:Y:S04]  /*1bc50*/  STG.E.U16 desc[UR8][R192.64], R96 ;  /* 0x00000060c0007986 */ /* 0x000fe8000c101508 */
[----:B------:R-:W-:Y:S04]  /*1bc60*/  STG.E.U16 desc[UR8][R194.64], R45 ;  /* 0x0000002dc2007986 */ /* 0x000fe8000c101508 */
[----:B------:R-:W-:Y:S04]  /*1bc70*/  STG.E.U16 desc[UR8][R196.64], R98 ;  /* 0x00000062c4007986 */ /* 0x000fe8000c101508 */
[----:B------:R-:W-:Y:S01]  /*1bc80*/  STG.E.U16 desc[UR8][R198.64], R46 ;  /* 0x0000002ec6007986 */ /* 0x000fe2000c101508 */
[----:B-1----:R-:W-:-:S03]  /*1bc90*/  IMAD R3, R241, R3, RZ ;  /* 0x00000003f1037224 */ /* 0x002fc600078e02ff */
[----:B------:R-:W-:Y:S01]  /*1bca0*/  STG.E.U16 desc[UR8][R200.64], R100 ;  /* 0x00000064c8007986 */ /* 0x000fe2000c101508 */
[C---:B---3--:R-:W-:Y:S02]  /*1bcb0*/  IMAD.SHL.U32 R5, R3.reuse, 0x4, RZ ;  /* 0x0000000403057824 */ /* 0x048fe400078e00ff */
[----:B------:R-:W-:Y:S01]  /*1bcc0*/  IMAD.HI R6, R3, 0x4, RZ ;  /* 0x0000000403067827 */ /* 0x000fe200078e02ff */
[----:B------:R-:W-:Y:S02]  /*1bcd0*/  STG.E.U16 desc[UR8][R202.64], R47 ;  /* 0x0000002fca007986 */ /* 0x000fe4000c101508 */
[----:B0-----:R-:W-:Y:S02]  /*1bce0*/  IADD3 R4, P2, P3, R4, R10, R5 ;  /* 0x0000000a04047210 */ /* 0x001fe40007b5e005 */
[----:B------:R-:W-:Y:S02]  /*1bcf0*/  STG.E.U16 desc[UR8][R204.64], R102 ;  /* 0x00000066cc007986 */ /* 0x000fe4000c101508 */
[----:B------:R-:W-:-:S02]  /*1bd00*/  IADD3.X R5, PT, PT, R7, R11, R6, P2, P3 ;  /* 0x0000000b07057210 */ /* 0x000fc400017e6406 */
        /* <DEDUP_REMOVED lines=16> */
[----:B------:R-:W-:Y:S06]  /*1be10*/  BAR.SYNC.DEFER_BLOCKING 0x0 ;  /* 0x0000000000007b1d */ /* 0x000fec0000010000 */
[----:B------:R-:W-:Y:S02]  /*1be20*/  STSM.16.M88 [R2], R91 ;  /* 0x0000005b02007844 */ /* 0x000fe40000000000 */
[----:B------:R-:W-:Y:S06]  /*1be30*/  BAR.SYNC.DEFER_BLOCKING 0x0 ;  /* 0x0000000000007b1d */ /* 0x000fec0000010000 */
[----:B------:R-:W0:Y:S04]  /*1be40*/  LDSM.16.M88 R9, [R0+UR4] ;  /* 0x000000040009783b */ /* 0x000e280008000000 */
[----:B0-----:R0:W-:Y:S01]  /*1be50*/  @!P1 STG.E desc[UR8][R4.64], R9 ;  /* 0x0000000904009986 */ /* 0x0011e2000c101908 */
[----:B------:R-:W-:Y:S06]  /*1be60*/  BAR.SYNC.DEFER_BLOCKING 0x0 ;  /* 0x0000000000007b1d */ /* 0x000fec0000010000 */
[----:B------:R-:W-:Y:S05]  /*1be70*/  @P0 BRA `(.L_x_20) ;  /* 0x0000000000a00947 */ /* 0x000fea0003800000 */
[----:B------:R-:W1:Y:S01]  /*1be80*/  S2R R3, SR_CgaCtaId ;  /* 0x0000000000037919 */ /* 0x000e620000008800 */
[----:B------:R-:W-:Y:S01]  /*1be90*/  NOP ;  /* 0x0000000000007918 */ /* 0x000fe20000000000 */
[----:B------:R-:W-:Y:S01]  /*1bea0*/  MOV R0, 0x50 ;  /* 0x0000005000007802 */ /* 0x000fe20000000f00 */
[----:B------:R-:W-:-:S03]  /*1beb0*/  IMAD.MOV.U32 R7, RZ, RZ, 0x1 ;  /* 0x00000001ff077424 */ /* 0x000fc600078e00ff */
[----:B01----:R-:W-:Y:S01]  /*1bec0*/  LEA R9, R3, R0, 0x18 ;  /* 0x0000000003097211 */ /* 0x003fe200078ec0ff */
[----:B------:R-:W-:Y:S01]  /*1bed0*/  IMAD.U32 R0, RZ, RZ, UR5 ;  /* 0x00000005ff007e24 */ /* 0x000fe2000f8e00ff */
[----:B------:R-:W-:-:S03]  /*1bee0*/  MOV R3, 0xffff ;  /* 0x0000ffff00037802 */ /* 0x000fc60000000f00 */
[----:B------:R-:W0:Y:S01]  /*1bef0*/  LDS R5, [R9] ;  /* 0x0000000009057984 */ /* 0x000e220000000800 */
[----:B------:R-:W-:-:S04]  /*1bf00*/  LOP3.LUT R0, R0, 0xffff, RZ, 0xc0, !PT ;  /* 0x0000ffff00007812 */ /* 0x000fc800078ec0ff */
[----:B------:R-:W-:-:S05]  /*1bf10*/  SHF.R.U32.HI R0, RZ, 0x5, R0 ;  /* 0x00000005ff007819 */ /* 0x000fca0000011600 */
[----:B------:R-:W-:Y:S01]  /*1bf20*/  VIADD R2, R0, 0x10 ;  /* 0x0000001000027836 */ /* 0x000fe20000000000 */
[----:B------:R-:W-:-:S04]  /*1bf30*/  SHF.L.U32 R0, R3, R0, RZ ;  /* 0x0000000003007219 */ /* 0x000fc800000006ff */
[----:B------:R-:W-:-:S04]  /*1bf40*/  SHF.L.U32 R3, R7, R2, RZ ;  /* 0x0000000207037219 */ /* 0x000fc800000006ff */
[----:B------:R-:W-:-:S04]  /*1bf50*/  LOP3.LUT R0, R3, R0, RZ, 0xfc, !PT ;  /* 0x0000000003007212 */ /* 0x000fc800078efcff */
[C---:B------:R-:W-:Y:S02]  /*1bf60*/  LOP3.LUT R2, R0.reuse, 0xffff, RZ, 0xc0, !PT ;  /* 0x0000ffff00027812 */ /* 0x040fe400078ec0ff */
[----:B0-----:R-:W-:-:S04]  /*1bf70*/  LOP3.LUT R3, R0, 0xffff, R5, 0x80, !PT ;  /* 0x0000ffff00037812 */ /* 0x001fc800078e8005 */
[----:B------:R-:W-:-:S13]  /*1bf80*/  ISETP.NE.AND P0, PT, R3, R2, PT ;  /* 0x000000020300720c */ /* 0x000fda0003f05270 */
[----:B------:R-:W-:Y:S05]  /*1bf90*/  @P0 BRA `(.L_x_21) ;  /* 0x0000000000500947 */ /* 0x000fea0003800000 */
[----:B------:R-:W-:Y:S02]  /*1bfa0*/  SHF.R.U32.HI R5, RZ, 0x10, R5 ;  /* 0x00000010ff057819 */ /* 0x000fe40000011605 */
[----:B------:R-:W-:-:S04]  /*1bfb0*/  SHF.R.U32.HI R2, RZ, 0x10, R0 ;  /* 0x00000010ff027819 */ /* 0x000fc80000011600 */
[----:B------:R-:W-:-:S04]  /*1bfc0*/  LOP3.LUT R5, R5, R2, RZ, 0xc0, !PT ;  /* 0x0000000205057212 */ /* 0x000fc800078ec0ff */
[----:B------:R-:W-:-:S13]  /*1bfd0*/  ISETP.NE.AND P0, PT, R5, R2, PT ;  /* 0x000000020500720c */ /* 0x000fda0003f05270 */
[----:B------:R-:W-:Y:S05]  /*1bfe0*/  @P0 BRA `(.L_x_22) ;  /* 0x0000000000300947 */ /* 0x000fea0003800000 */
[----:B------:R-:W-:Y:S01]  /*1bff0*/  R2UR UR4, R0 ;  /* 0x00000000000472ca */ /* 0x000fe200000e0000 */
[----:B------:R-:W0:Y:S01]  /*1c000*/  S2R R3, SR_LANEID ;  /* 0x0000000000037919 */ /* 0x000e220000000000 */
[----:B------:R-:W-:-:S06]  /*1c010*/  VOTE.ANY R2, PT, PT ;  /* 0x0000000000027806 */ /* 0x000fcc00038e0100 */
[----:B------:R-:W0:Y:S05]  /*1c020*/  FLO.U32 R2, R2 ;  /* 0x0000000200027300 */ /* 0x000e2a00000e0000 */
[----:B------:R-:W-:-:S06]  /*1c030*/  ULOP3.LUT UR4, URZ, UR4, URZ, 0x33, !UPT ;  /* 0x00000004ff047292 */ /* 0x000fcc000f8e33ff */
[----:B------:R-:W-:-:S04]  /*1c040*/  MOV R4, UR4 ;  /* 0x0000000400047c02 */ /* 0x000fc80008000f00 */
[----:B------:R-:W1:Y:S02]  /*1c050*/  REDUX UR5, R4 ;  /* 0x00000000040573c4 */ /* 0x000e640000000000 */
[----:B------:R2:W-:Y:S01]  /*1c060*/  UTCATOMSWS.AND URZ, UR4 ;  /* 0x0000000400ff79e3 */ /* 0x0005e20008000000 */
[----:B0-----:R-:W-:Y:S01]  /*1c070*/  ISETP.EQ.U32.AND P0, PT, R2, R3, PT ;  /* 0x000000030200720c */ /* 0x001fe20003f02070 */
[----:B-1----:R-:W-:-:S12]  /*1c080*/  IMAD.U32 R0, RZ, RZ, UR5 ;  /* 0x00000005ff007e24 */ /* 0x002fd8000f8e00ff */
[----:B------:R2:W-:Y:S01]  /*1c090*/  @P0 ATOMS.AND RZ, [R9], R0 ;  /* 0x0000000009ff038c */ /* 0x0005e20002800000 */
[----:B------:R-:W-:Y:S05]  /*1c0a0*/  BRA `(.L_x_20) ;  /* 0x0000000000147947 */ /* 0x000fea0003800000 */
.L_x_22:
[----:B------:R-:W-:-:S07]  /*1c0b0*/  MOV R2, 0x1c0d0 ;  /* 0x0001c0d000027802 */ /* 0x000fce0000000f00 */
[----:B------:R-:W-:Y:S05]  /*1c0c0*/  CALL.REL.NOINC `($__internal_0_$__cuda_sm10x_tcgen05_guardrail_trap_col_being_dealloced_not_returned_by_alloc) ;  /* 0x0000000000447944 */ /* 0x000fea0003c00000 */
[----:B------:R-:W-:Y:S05]  /*1c0d0*/  BRA `(.L_x_20) ;  /* 0x0000000000087947 */ /* 0x000fea0003800000 */
.L_x_21:
[----:B------:R-:W-:-:S07]  /*1c0e0*/  MOV R2, 0x1c100 ;  /* 0x0001c10000027802 */ /* 0x000fce0000000f00 */
[----:B------:R-:W-:Y:S05]  /*1c0f0*/  CALL.REL.NOINC `($__internal_2_$__cuda_sm10x_tcgen05_guardrail_trap_unallocated_columns_being_dealloced) ;  /* 0x0000000000507944 */ /* 0x000fea0003c00000 */
.L_x_20:
[----:B------:R-:W-:Y:S01]  /*1c100*/  NOP ;  /* 0x0000000000007918 */ /* 0x000fe20000000000 */
[----:B--2---:R-:W-:Y:S05]  /*1c110*/  EXIT ;  /* 0x000000000000794d */ /* 0x004fea0003800000 */
.L_x_8:
[----:B------:R-:W1:Y:S02]  /*1c120*/  SYNCS.PHASECHK.TRANS64.TRYWAIT P3, [UR4+0x20000], RZ ;  /* 0x020000ffff0075a7 */ /* 0x000e640008061104 */
[----:B-1----:R-:W-:Y:S05]  /*1c130*/  @!P3 BRA `(.L_x_8) ;  /* 0xfffffffc00f8b947 */ /* 0x002fea000383ffff */
[----:B------:R-:W-:Y:S05]  /*1c140*/  BRA `(.L_x_7) ;  /* 0xfffffec400c87947 */ /* 0x000fea000383ffff */
.L_x_14:
[----:B------:R-:W1:Y:S02]  /*1c150*/  SYNCS.PHASECHK.TRANS64.TRYWAIT P3, [UR4+0x40010], RZ ;  /* 0x040010ffff0075a7 */ /* 0x000e640008061104 */
[----:B-1----:R-:W-:Y:S05]  /*1c160*/  @!P3 BRA `(.L_x_14) ;  /* 0xfffffffc00f8b947 */ /* 0x002fea000383ffff */
[----:B------:R-:W-:Y:S05]  /*1c170*/  BRA `(.L_x_23) ;  /* 0xffffff6c009c7947 */ /* 0x000fea000383ffff */
.L_x_15:
[----:B------:R-:W0:Y:S02]  /*1c180*/  SYNCS.PHASECHK.TRANS64.TRYWAIT P3, [UR6], R68 ;  /* 0x00000044ff0075a7 */ /* 0x000e240008061106 */
[----:B0-----:R-:W-:Y:S05]  /*1c190*/  @!P3 BRA `(.L_x_15) ;  /* 0xfffffffc00f8b947 */ /* 0x001fea000383ffff */
[----:B------:R-:W-:Y:S05]  /*1c1a0*/  BRA `(.L_x_24) ;  /* 0xffffff8400807947 */ /* 0x000fea000383ffff */
.L_x_19:
[----:B------:R-:W2:Y:S02]  /*1c1b0*/  SYNCS.PHASECHK.TRANS64.TRYWAIT P2, [UR6], R0 ;  /* 0x00000000ff0075a7 */ /* 0x000ea40008041106 */
[----:B--2---:R-:W-:Y:S05]  /*1c1c0*/  @!P2 BRA `(.L_x_19) ;  /* 0xfffffffc00f8a947 */ /* 0x004fea000383ffff */
[----:B------:R-:W-:Y:S05]  /*1c1d0*/  BRA `(.L_x_18) ;  /* 0xffffffb400147947 */ /* 0x000fea000383ffff */
        .weak           $__internal_0_$__cuda_sm10x_tcgen05_guardrail_trap_col_being_dealloced_not_returned_by_alloc
        .type           $__internal_0_$__cuda_sm10x_tcgen05_guardrail_trap_col_being_dealloced_not_returned_by_alloc,@function
        .size           $__internal_0_$__cuda_sm10x_tcgen05_guardrail_trap_col_being_dealloced_not_returned_by_alloc,($__internal_1_$__cuda_sm10x_tcgen05_guardrail_trap_phase_invalid_during_alloc - $__internal_0_$__cuda_sm10x_tcgen05_guardrail_trap_col_being_dealloced_not_returned_by_alloc)
$__internal_0_$__cuda_sm10x_tcgen05_guardrail_trap_col_being_dealloced_not_returned_by_alloc:
[----:B------:R-:W-:Y:S05]  /*1c1e0*/  BPT.TRAP 0x1 ;  /* 0x000000040000795c */ /* 0x000fea0000300000 */
[----:B------:R-:W-:-:S04]  /*1c1f0*/  IMAD.MOV.U32 R3, RZ, RZ, 0x0 ;  /* 0x00000000ff037424 */ /* 0x000fc800078e00ff */
[----:B------:R-:W-:Y:S05]  /*1c200*/  RET.REL.NODEC R2 `(attn_fwd) ;  /* 0xfffffe3c027c7950 */ /* 0x000fea0003c3ffff */
        .weak           $__internal_1_$__cuda_sm10x_tcgen05_guardrail_trap_phase_invalid_during_alloc
        .type           $__internal_1_$__cuda_sm10x_tcgen05_guardrail_trap_phase_invalid_during_alloc,@function
        .size           $__internal_1_$__cuda_sm10x_tcgen05_guardrail_trap_phase_invalid_during_alloc,($__internal_2_$__cuda_sm10x_tcgen05_guardrail_trap_unallocated_columns_being_dealloced - $__internal_1_$__cuda_sm10x_tcgen05_guardrail_trap_phase_invalid_during_alloc)
$__internal_1_$__cuda_sm10x_tcgen05_guardrail_trap_phase_invalid_during_alloc:
[----:B------:R-:W-:Y:S05]  /*1c210*/  BPT.TRAP 0x1 ;  /* 0x000000040000795c */ /* 0x000fea0000300000 */
[----:B------:R-:W-:-:S04]  /*1c220*/  HFMA2 R3, -RZ, RZ, 0, 0 ;  /* 0x00000000ff037431 */ /* 0x000fc800000001ff */
[----:B------:R-:W-:Y:S05]  /*1c230*/  RET.REL.NODEC R2 `(attn_fwd) ;  /* 0xfffffe3c02707950 */ /* 0x000fea0003c3ffff */
        .weak           $__internal_2_$__cuda_sm10x_tcgen05_guardrail_trap_unallocated_columns_being_dealloced
        .type           $__internal_2_$__cuda_sm10x_tcgen05_guardrail_trap_unallocated_columns_being_dealloced,@function
        .size           $__internal_2_$__cuda_sm10x_tcgen05_guardrail_trap_unallocated_columns_being_dealloced,(.L_x_28 - $__internal_2_$__cuda_sm10x_tcgen05_guardrail_trap_unallocated_columns_being_dealloced)
$__internal_2_$__cuda_sm10x_tcgen05_guardrail_trap_unallocated_columns_being_dealloced:
[----:B------:R-:W-:Y:S05]  /*1c240*/  BPT.TRAP 0x1 ;  /* 0x000000040000795c */ /* 0x000fea0000300000 */
[----:B------:R-:W-:-:S04]  /*1c250*/  IMAD.MOV.U32 R3, RZ, RZ, 0x0 ;  /* 0x00000000ff037424 */ /* 0x000fc800078e00ff */
[----:B------:R-:W-:Y:S05]  /*1c260*/  RET.REL.NODEC R2 `(attn_fwd) ;  /* 0xfffffe3c02647950 */ /* 0x000fea0003c3ffff */
.L_x_25:
[----:B------:R-:W-:-:S00]  /*1c270*/  BRA `(.L_x_25) ;  /* 0xfffffffc00fc7947 */ /* 0x000fc0000383ffff */
[----:B------:R-:W-:-:S00]  /*1c280*/  NOP ;  /* 0x0000000000007918 */ /* 0x000fc00000000000 */
[----:B------:R-:W-:-:S00]  /*1c290*/  NOP ;  /* 0x0000000000007918 */ /* 0x000fc00000000000 */
[----:B------:R-:W-:-:S00]  /*1c2a0*/  NOP ;  /* 0x0000000000007918 */ /* 0x000fc00000000000 */
[----:B------:R-:W-:-:S00]  /*1c2b0*/  NOP ;  /* 0x0000000000007918 */ /* 0x000fc00000000000 */
[----:B------:R-:W-:-:S00]  /*1c2c0*/  NOP ;  /* 0x0000000000007918 */ /* 0x000fc00000000000 */
[----:B------:R-:W-:-:S00]  /*1c2d0*/  NOP ;  /* 0x0000000000007918 */ /* 0x000fc00000000000 */
[----:B------:R-:W-:-:S00]  /*1c2e0*/  NOP ;  /* 0x0000000000007918 */ /* 0x000fc00000000000 */
[----:B------:R-:W-:-:S00]  /*1c2f0*/  NOP ;  /* 0x0000000000007918 */ /* 0x000fc00000000000 */
.L_x_28:


//--------------------- .nv.global.init           --------------------------
	.section	.nv.global.init,"aw",@progbits
.nv.global.init:
	.type		_$_str,@object
	.size		_$_str,(.L_3 - _$_str)
_$_str:
        /*0000*/ 	.byte	0x5f, 0x5f, 0x43, 0x55, 0x44, 0x41, 0x5f, 0x46, 0x54, 0x5a, 0x00
.L_3:


//--------------------- .nv.shared.attn_fwd       --------------------------
	.section	.nv.shared.attn_fwd,"aw",@nobits
	.sectionflags	@""
	.align	16
	.zero		1024


//--------------------- .nv.shared.reserved.0     --------------------------
	.section	.nv.shared.reserved.0,"aw",@nobits
	.align	8
	.weak		__nv_reservedSMEM_offset_0_alias
	.size		__nv_reservedSMEM_offset_0_alias, 0, 64
	.other		__nv_reservedSMEM_offset_0_alias,@"STO_CUDA_RESERVED_SHARED STV_DEFAULT"
__nv_reservedSMEM_offset_0_alias:
	.zero		0
.nv.shared.reserved.0:
	.zero		64
	.weak		__nv_reservedSMEM_allocation_phase
	.type		__nv_reservedSMEM_allocation_phase,@object
	.size		__nv_reservedSMEM_allocation_phase,(.L_0 - __nv_reservedSMEM_allocation_phase)
__nv_reservedSMEM_allocation_phase:
	.zero		1
.L_0:
	.zero		7
	.weak		__nv_reservedSMEM_devtool_atexit_pc
	.type		__nv_reservedSMEM_devtool_atexit_pc,@object
	.size		__nv_reservedSMEM_devtool_atexit_pc,(__nv_reservedSMEM_allocation_mask - __nv_reservedSMEM_devtool_atexit_pc)
__nv_reservedSMEM_devtool_atexit_pc:
	.zero		8
	.weak		__nv_reservedSMEM_allocation_mask
	.type		__nv_reservedSMEM_allocation_mask,@object
	.size		__nv_reservedSMEM_allocation_mask,(.L_2 - __nv_reservedSMEM_allocation_mask)
__nv_reservedSMEM_allocation_mask:
	.zero		4
.L_2:


//--------------------- .nv.constant0.attn_fwd    --------------------------
	.section	.nv.constant0.attn_fwd,"a",@progbits
	.sectionflags	@""
	.align	4
.nv.constant0.attn_fwd:
	.zero		1032


//--------------------- SYMBOLS --------------------------

	.type		.nv.reservedSmem.offset0,@object
	.size		.nv.reservedSmem.offset0,0x4
	.type		.nv.reservedSmem.cap,@object
	.size		.nv.reservedSmem.cap,0x4
